/*
 * SPDX-FileCopyrightText: Copyright (c) 2025 NVIDIA CORPORATION & AFFILIATES. All rights reserved.
 * SPDX-License-Identifier: BSD-3-Clause
 */

#include "group_norm_nhwc_bwd_one_pass_kernel.cuh"
#include "group_norm_nhwc_fwd_one_pass_kernel.cuh"
#include "macros.h"

GN_FWD_BWD_ONE_PASS_DEFINITION(/* CHANNELS_PER_GROUP */ 26, /* THREADS_PER_BLOCK */ 416)


// ===== COMPILED SASS (sm_90a) =====

	.target	sm_90a

	.elftype	@"ET_EXEC"


//--------------------- .note.nv.tkinfo           --------------------------
	.section	.note.nv.tkinfo,"",@"SHT_NOTE"
	.sectionflags	@"SHF_NOTE_NV_TKINFO"
	.tkinfo
        /*0018*/ 	.word	0x00000002
        /*0030*/ 	.string	""
        /*0030*/ 	.string	"ptxas"
        /*0030*/ 	.string	"Cuda compilation tools, release 13.0, V13.0.88"
        /*0030*/ 	.string	"Build cuda_13.0.r13.0/compiler.36424714_0"
        /*0030*/ 	.string	"-arch sm_90a -m 64 "



//--------------------- .note.nv.cuinfo           --------------------------
	.section	.note.nv.cuinfo,"",@"SHT_NOTE"
	.sectionflags	@"SHF_NOTE_NV_CUINFO"
        /*0018*/ 	.short	0x0002
        /*001a*/ 	.short	0x005a
        /*001c*/ 	.short	0x0082
	.zero		2


//--------------------- .nv.info                  --------------------------
	.section	.nv.info,"",@"SHT_CUDA_INFO"
	.align	4


	//----- nvinfo : EIATTR_REGCOUNT
	.align		4
        /*0000*/ 	.byte	0x04, 0x2f
        /*0002*/ 	.short	(.L_41 - .L_40)
	.align		4
.L_40:
        /*0004*/ 	.word	index@(_Z35group_norm_nhwc_fwd_one_pass_kernelI11Fp32IOFp16WLi512ELi26ELi416EEv26Group_norm_nhwc_fwd_params)
        /*0008*/ 	.word	0x00000064


	//----- nvinfo : EIATTR_FRAME_SIZE
	.align		4
.L_41:
        /*000c*/ 	.byte	0x04, 0x11
        /*000e*/ 	.short	(.L_43 - .L_42)
	.align		4
.L_42:
        /*0010*/ 	.word	index@(_Z35group_norm_nhwc_fwd_one_pass_kernelI11Fp32IOFp16WLi512ELi26ELi416EEv26Group_norm_nhwc_fwd_params)
        /*0014*/ 	.word	0x00000000


	//----- nvinfo : EIATTR_REGCOUNT
	.align		4
.L_43:
        /*0018*/ 	.byte	0x04, 0x2f
        /*001a*/ 	.short	(.L_45 - .L_44)
	.align		4
.L_44:
        /*001c*/ 	.word	index@(_Z35group_norm_nhwc_fwd_one_pass_kernelI11Fp32IOFp16WLi256ELi26ELi416EEv26Group_norm_nhwc_fwd_params)
        /*0020*/ 	.word	0x00000030


	//----- nvinfo : EIATTR_FRAME_SIZE
	.align		4
.L_45:
        /*0024*/ 	.byte	0x04, 0x11
        /*0026*/ 	.short	(.L_47 - .L_46)
	.align		4
.L_46:
        /*0028*/ 	.word	index@(_Z35group_norm_nhwc_fwd_one_pass_kernelI11Fp32IOFp16WLi256ELi26ELi416EEv26Group_norm_nhwc_fwd_params)
        /*002c*/ 	.word	0x00000000


	//----- nvinfo : EIATTR_REGCOUNT
	.align		4
.L_47:
        /*0030*/ 	.byte	0x04, 0x2f
        /*0032*/ 	.short	(.L_49 - .L_48)
	.align		4
.L_48:
        /*0034*/ 	.word	index@(_Z35group_norm_nhwc_fwd_one_pass_kernelI11Fp32IOFp16WLi128ELi26ELi416EEv26Group_norm_nhwc_fwd_params)
        /*0038*/ 	.word	0x00000030


	//----- nvinfo : EIATTR_FRAME_SIZE
	.align		4
.L_49:
        /*003c*/ 	.byte	0x04, 0x11
        /*003e*/ 	.short	(.L_51 - .L_50)
	.align		4
.L_50:
        /*0040*/ 	.word	index@(_Z35group_norm_nhwc_fwd_one_pass_kernelI11Fp32IOFp16WLi128ELi26ELi416EEv26Group_norm_nhwc_fwd_params)
        /*0044*/ 	.word	0x00000000


	//----- nvinfo : EIATTR_REGCOUNT
	.align		4
.L_51:
        /*0048*/ 	.byte	0x04, 0x2f
        /*004a*/ 	.short	(.L_53 - .L_52)
	.align		4
.L_52:
        /*004c*/ 	.word	index@(_Z35group_norm_nhwc_fwd_one_pass_kernelI11Fp32IOFp16WLi64ELi26ELi416EEv26Group_norm_nhwc_fwd_params)
        /*0050*/ 	.word	0x00000020


	//----- nvinfo : EIATTR_FRAME_SIZE
	.align		4
.L_53:
        /*0054*/ 	.byte	0x04, 0x11
        /*0056*/ 	.short	(.L_55 - .L_54)
	.align		4
.L_54:
        /*0058*/ 	.word	index@(_Z35group_norm_nhwc_fwd_one_pass_kernelI11Fp32IOFp16WLi64ELi26ELi416EEv26Group_norm_nhwc_fwd_params)
        /*005c*/ 	.word	0x00000000


	//----- nvinfo : EIATTR_REGCOUNT
	.align		4
.L_55:
        /*0060*/ 	.byte	0x04, 0x2f
        /*0062*/ 	.short	(.L_57 - .L_56)
	.align		4
.L_56:
        /*0064*/ 	.word	index@(_Z35group_norm_nhwc_fwd_one_pass_kernelI11Fp32IOBf16WLi512ELi26ELi416EEv26Group_norm_nhwc_fwd_params)
        /*0068*/ 	.word	0x00000064


	//----- nvinfo : EIATTR_FRAME_SIZE
	.align		4
.L_57:
        /*006c*/ 	.byte	0x04, 0x11
        /*006e*/ 	.short	(.L_59 - .L_58)
	.align		4
.L_58:
        /*0070*/ 	.word	index@(_Z35group_norm_nhwc_fwd_one_pass_kernelI11Fp32IOBf16WLi512ELi26ELi416EEv26Group_norm_nhwc_fwd_params)
        /*0074*/ 	.word	0x00000000


	//----- nvinfo : EIATTR_REGCOUNT
	.align		4
.L_59:
        /*0078*/ 	.byte	0x04, 0x2f
        /*007a*/ 	.short	(.L_61 - .L_60)
	.align		4
.L_60:
        /*007c*/ 	.word	index@(_Z35group_norm_nhwc_fwd_one_pass_kernelI11Fp32IOBf16WLi256ELi26ELi416EEv26Group_norm_nhwc_fwd_params)
        /*0080*/ 	.word	0x00000030


	//----- nvinfo : EIATTR_FRAME_SIZE
	.align		4
.L_61:
        /*0084*/ 	.byte	0x04, 0x11
        /*0086*/ 	.short	(.L_63 - .L_62)
	.align		4
.L_62:
        /*0088*/ 	.word	index@(_Z35group_norm_nhwc_fwd_one_pass_kernelI11Fp32IOBf16WLi256ELi26ELi416EEv26Group_norm_nhwc_fwd_params)
        /*008c*/ 	.word	0x00000000


	//----- nvinfo : EIATTR_REGCOUNT
	.align		4
.L_63:
        /*0090*/ 	.byte	0x04, 0x2f
        /*0092*/ 	.short	(.L_65 - .L_64)
	.align		4
.L_64:
        /*0094*/ 	.word	index@(_Z35group_norm_nhwc_fwd_one_pass_kernelI11Fp32IOBf16WLi128ELi26ELi416EEv26Group_norm_nhwc_fwd_params)
        /*0098*/ 	.word	0x00000030


	//----- nvinfo : EIATTR_FRAME_SIZE
	.align		4
.L_65:
        /*009c*/ 	.byte	0x04, 0x11
        /*009e*/ 	.short	(.L_67 - .L_66)
	.align		4
.L_66:
        /*00a0*/ 	.word	index@(_Z35group_norm_nhwc_fwd_one_pass_kernelI11Fp32IOBf16WLi128ELi26ELi416EEv26Group_norm_nhwc_fwd_params)
        /*00a4*/ 	.word	0x00000000


	//----- nvinfo : EIATTR_REGCOUNT
	.align		4
.L_67:
        /*00a8*/ 	.byte	0x04, 0x2f
        /*00aa*/ 	.short	(.L_69 - .L_68)
	.align		4
.L_68:
        /*00ac*/ 	.word	index@(_Z35group_norm_nhwc_fwd_one_pass_kernelI11Fp32IOBf16WLi64ELi26ELi416EEv26Group_norm_nhwc_fwd_params)
        /*00b0*/ 	.word	0x00000020


	//----- nvinfo : EIATTR_FRAME_SIZE
	.align		4
.L_69:
        /*00b4*/ 	.byte	0x04, 0x11
        /*00b6*/ 	.short	(.L_71 - .L_70)
	.align		4
.L_70:
        /*00b8*/ 	.word	index@(_Z35group_norm_nhwc_fwd_one_pass_kernelI11Fp32IOBf16WLi64ELi26ELi416EEv26Group_norm_nhwc_fwd_params)
        /*00bc*/ 	.word	0x00000000


	//----- nvinfo : EIATTR_REGCOUNT
	.align		4
.L_71:
        /*00c0*/ 	.byte	0x04, 0x2f
        /*00c2*/ 	.short	(.L_73 - .L_72)
	.align		4
.L_72:
        /*00c4*/ 	.word	index@(_Z35group_norm_nhwc_fwd_one_pass_kernelI11Fp32IOFp32WLi512ELi26ELi416EEv26Group_norm_nhwc_fwd_params)
        /*00c8*/ 	.word	0x00000064


	//----- nvinfo : EIATTR_FRAME_SIZE
	.align		4
.L_73:
        /*00cc*/ 	.byte	0x04, 0x11
        /*00ce*/ 	.short	(.L_75 - .L_74)
	.align		4
.L_74:
        /*00d0*/ 	.word	index@(_Z35group_norm_nhwc_fwd_one_pass_kernelI11Fp32IOFp32WLi512ELi26ELi416EEv26Group_norm_nhwc_fwd_params)
        /*00d4*/ 	.word	0x00000000


	//----- nvinfo : EIATTR_REGCOUNT
	.align		4
.L_75:
        /*00d8*/ 	.byte	0x04, 0x2f
        /*00da*/ 	.short	(.L_77 - .L_76)
	.align		4
.L_76:
        /*00dc*/ 	.word	index@(_Z35group_norm_nhwc_fwd_one_pass_kernelI11Fp32IOFp32WLi256ELi26ELi416EEv26Group_norm_nhwc_fwd_params)
        /*00e0*/ 	.word	0x00000030


	//----- nvinfo : EIATTR_FRAME_SIZE
	.align		4
.L_77:
        /*00e4*/ 	.byte	0x04, 0x11
        /*00e6*/ 	.short	(.L_79 - .L_78)
	.align		4
.L_78:
        /*00e8*/ 	.word	index@(_Z35group_norm_nhwc_fwd_one_pass_kernelI11Fp32IOFp32WLi256ELi26ELi416EEv26Group_norm_nhwc_fwd_params)
        /*00ec*/ 	.word	0x00000000


	//----- nvinfo : EIATTR_REGCOUNT
	.align		4
.L_79:
        /*00f0*/ 	.byte	0x04, 0x2f
        /*00f2*/ 	.short	(.L_81 - .L_80)
	.align		4
.L_80:
        /*00f4*/ 	.word	index@(_Z35group_norm_nhwc_fwd_one_pass_kernelI11Fp32IOFp32WLi128ELi26ELi416EEv26Group_norm_nhwc_fwd_params)
        /*00f8*/ 	.word	0x00000030


	//----- nvinfo : EIATTR_FRAME_SIZE
	.align		4
.L_81:
        /*00fc*/ 	.byte	0x04, 0x11
        /*00fe*/ 	.short	(.L_83 - .L_82)
	.align		4
.L_82:
        /*0100*/ 	.word	index@(_Z35group_norm_nhwc_fwd_one_pass_kernelI11Fp32IOFp32WLi128ELi26ELi416EEv26Group_norm_nhwc_fwd_params)
        /*0104*/ 	.word	0x00000000


	//----- nvinfo : EIATTR_REGCOUNT
	.align		4
.L_83:
        /*0108*/ 	.byte	0x04, 0x2f
        /*010a*/ 	.short	(.L_85 - .L_84)
	.align		4
.L_84:
        /*010c*/ 	.word	index@(_Z35group_norm_nhwc_fwd_one_pass_kernelI11Fp32IOFp32WLi64ELi26ELi416EEv26Group_norm_nhwc_fwd_params)
        /*0110*/ 	.word	0x00000020


	//----- nvinfo : EIATTR_FRAME_SIZE
	.align		4
.L_85:
        /*0114*/ 	.byte	0x04, 0x11
        /*0116*/ 	.short	(.L_87 - .L_86)
	.align		4
.L_86:
        /*0118*/ 	.word	index@(_Z35group_norm_nhwc_fwd_one_pass_kernelI11Fp32IOFp32WLi64ELi26ELi416EEv26Group_norm_nhwc_fwd_params)
        /*011c*/ 	.word	0x00000000


	//----- nvinfo : EIATTR_REGCOUNT
	.align		4
.L_87:
        /*0120*/ 	.byte	0x04, 0x2f
        /*0122*/ 	.short	(.L_89 - .L_88)
	.align		4
.L_88:
        /*0124*/ 	.word	index@(_Z35group_norm_nhwc_fwd_one_pass_kernelI11Fp16IOFp16WLi512ELi26ELi416EEv26Group_norm_nhwc_fwd_params)
        /*0128*/ 	.word	0x00000048


	//----- nvinfo : EIATTR_FRAME_SIZE
	.align		4
.L_89:
        /*012c*/ 	.byte	0x04, 0x11
        /*012e*/ 	.short	(.L_91 - .L_90)
	.align		4
.L_90:
        /*0130*/ 	.word	index@(_Z35group_norm_nhwc_fwd_one_pass_kernelI11Fp16IOFp16WLi512ELi26ELi416EEv26Group_norm_nhwc_fwd_params)
        /*0134*/ 	.word	0x00000000


	//----- nvinfo : EIATTR_REGCOUNT
	.align		4
.L_91:
        /*0138*/ 	.byte	0x04, 0x2f
        /*013a*/ 	.short	(.L_93 - .L_92)
	.align		4
.L_92:
        /*013c*/ 	.word	index@(_Z35group_norm_nhwc_fwd_one_pass_kernelI11Fp16IOFp16WLi256ELi26ELi416EEv26Group_norm_nhwc_fwd_params)
        /*0140*/ 	.word	0x00000030


	//----- nvinfo : EIATTR_FRAME_SIZE
	.align		4
.L_93:
        /*0144*/ 	.byte	0x04, 0x11
        /*0146*/ 	.short	(.L_95 - .L_94)
	.align		4
.L_94:
        /*0148*/ 	.word	index@(_Z35group_norm_nhwc_fwd_one_pass_kernelI11Fp16IOFp16WLi256ELi26ELi416EEv26Group_norm_nhwc_fwd_params)
        /*014c*/ 	.word	0x00000000


	//----- nvinfo : EIATTR_REGCOUNT
	.align		4
.L_95:
        /*0150*/ 	.byte	0x04, 0x2f
        /*0152*/ 	.short	(.L_97 - .L_96)
	.align		4
.L_96:
        /*0154*/ 	.word	index@(_Z35group_norm_nhwc_fwd_one_pass_kernelI11Fp16IOFp16WLi128ELi26ELi416EEv26Group_norm_nhwc_fwd_params)
        /*0158*/ 	.word	0x0000002e


	//----- nvinfo : EIATTR_FRAME_SIZE
	.align		4
.L_97:
        /*015c*/ 	.byte	0x04, 0x11
        /*015e*/ 	.short	(.L_99 - .L_98)
	.align		4
.L_98:
        /*0160*/ 	.word	index@(_Z35group_norm_nhwc_fwd_one_pass_kernelI11Fp16IOFp16WLi128ELi26ELi416EEv26Group_norm_nhwc_fwd_params)
        /*0164*/ 	.word	0x00000000


	//----- nvinfo : EIATTR_REGCOUNT
	.align		4
.L_99:
        /*0168*/ 	.byte	0x04, 0x2f
        /*016a*/ 	.short	(.L_101 - .L_100)
	.align		4
.L_100:
        /*016c*/ 	.word	index@(_Z35group_norm_nhwc_fwd_one_pass_kernelI11Fp16IOFp16WLi64ELi26ELi416EEv26Group_norm_nhwc_fwd_params)
        /*0170*/ 	.word	0x00000020


	//----- nvinfo : EIATTR_FRAME_SIZE
	.align		4
.L_101:
        /*0174*/ 	.byte	0x04, 0x11
        /*0176*/ 	.short	(.L_103 - .L_102)
	.align		4
.L_102:
        /*0178*/ 	.word	index@(_Z35group_norm_nhwc_fwd_one_pass_kernelI11Fp16IOFp16WLi64ELi26ELi416EEv26Group_norm_nhwc_fwd_params)
        /*017c*/ 	.word	0x00000000


	//----- nvinfo : EIATTR_REGCOUNT
	.align		4
.L_103:
        /*0180*/ 	.byte	0x04, 0x2f
        /*0182*/ 	.short	(.L_105 - .L_104)
	.align		4
.L_104:
        /*0184*/ 	.word	index@(_Z35group_norm_nhwc_fwd_one_pass_kernelI11Fp16IOBf16WLi512ELi26ELi416EEv26Group_norm_nhwc_fwd_params)
        /*0188*/ 	.word	0x00000048


	//----- nvinfo : EIATTR_FRAME_SIZE
	.align		4
.L_105:
        /*018c*/ 	.byte	0x04, 0x11
        /*018e*/ 	.short	(.L_107 - .L_106)
	.align		4
.L_106:
        /*0190*/ 	.word	index@(_Z35group_norm_nhwc_fwd_one_pass_kernelI11Fp16IOBf16WLi512ELi26ELi416EEv26Group_norm_nhwc_fwd_params)
        /*0194*/ 	.word	0x00000000


	//----- nvinfo : EIATTR_REGCOUNT
	.align		4
.L_107:
        /*0198*/ 	.byte	0x04, 0x2f
        /*019a*/ 	.short	(.L_109 - .L_108)
	.align		4
.L_108:
        /*019c*/ 	.word	index@(_Z35group_norm_nhwc_fwd_one_pass_kernelI11Fp16IOBf16WLi256ELi26ELi416EEv26Group_norm_nhwc_fwd_params)
        /*01a0*/ 	.word	0x00000030


	//----- nvinfo : EIATTR_FRAME_SIZE
	.align		4
.L_109:
        /*01a4*/ 	.byte	0x04, 0x11
        /*01a6*/ 	.short	(.L_111 - .L_110)
	.align		4
.L_110:
        /*01a8*/ 	.word	index@(_Z35group_norm_nhwc_fwd_one_pass_kernelI11Fp16IOBf16WLi256ELi26ELi416EEv26Group_norm_nhwc_fwd_params)
        /*01ac*/ 	.word	0x00000000


	//----- nvinfo : EIATTR_REGCOUNT
	.align		4
.L_111:
        /*01b0*/ 	.byte	0x04, 0x2f
        /*01b2*/ 	.short	(.L_113 - .L_112)
	.align		4
.L_112:
        /*01b4*/ 	.word	index@(_Z35group_norm_nhwc_fwd_one_pass_kernelI11Fp16IOBf16WLi128ELi26ELi416EEv26Group_norm_nhwc_fwd_params)
        /*01b8*/ 	.word	0x0000002e


	//----- nvinfo : EIATTR_FRAME_SIZE
	.align		4
.L_113:
        /*01bc*/ 	.byte	0x04, 0x11
        /*01be*/ 	.short	(.L_115 - .L_114)
	.align		4
.L_114:
        /*01c0*/ 	.word	index@(_Z35group_norm_nhwc_fwd_one_pass_kernelI11Fp16IOBf16WLi128ELi26ELi416EEv26Group_norm_nhwc_fwd_params)
        /*01c4*/ 	.word	0x00000000


	//----- nvinfo : EIATTR_REGCOUNT
	.align		4
.L_115:
        /*01c8*/ 	.byte	0x04, 0x2f
        /*01ca*/ 	.short	(.L_117 - .L_116)
	.align		4
.L_116:
        /*01cc*/ 	.word	index@(_Z35group_norm_nhwc_fwd_one_pass_kernelI11Fp16IOBf16WLi64ELi26ELi416EEv26Group_norm_nhwc_fwd_params)
        /*01d0*/ 	.word	0x00000020


	//----- nvinfo : EIATTR_FRAME_SIZE
	.align		4
.L_117:
        /*01d4*/ 	.byte	0x04, 0x11
        /*01d6*/ 	.short	(.L_119 - .L_118)
	.align		4
.L_118:
        /*01d8*/ 	.word	index@(_Z35group_norm_nhwc_fwd_one_pass_kernelI11Fp16IOBf16WLi64ELi26ELi416EEv26Group_norm_nhwc_fwd_params)
        /*01dc*/ 	.word	0x00000000


	//----- nvinfo : EIATTR_REGCOUNT
	.align		4
.L_119:
        /*01e0*/ 	.byte	0x04, 0x2f
        /*01e2*/ 	.short	(.L_121 - .L_120)
	.align		4
.L_120:
        /*01e4*/ 	.word	index@(_Z35group_norm_nhwc_fwd_one_pass_kernelI11Fp16IOFp32WLi512ELi26ELi416EEv26Group_norm_nhwc_fwd_params)
        /*01e8*/ 	.word	0x00000048


	//----- nvinfo : EIATTR_FRAME_SIZE
	.align		4
.L_121:
        /*01ec*/ 	.byte	0x04, 0x11
        /*01ee*/ 	.short	(.L_123 - .L_122)
	.align		4
.L_122:
        /*01f0*/ 	.word	index@(_Z35group_norm_nhwc_fwd_one_pass_kernelI11Fp16IOFp32WLi512ELi26ELi416EEv26Group_norm_nhwc_fwd_params)
        /*01f4*/ 	.word	0x00000000


	//----- nvinfo : EIATTR_REGCOUNT
	.align		4
.L_123:
        /*01f8*/ 	.byte	0x04, 0x2f
        /*01fa*/ 	.short	(.L_125 - .L_124)
	.align		4
.L_124:
        /*01fc*/ 	.word	index@(_Z35group_norm_nhwc_fwd_one_pass_kernelI11Fp16IOFp32WLi256ELi26ELi416EEv26Group_norm_nhwc_fwd_params)
        /*0200*/ 	.word	0x00000030


	//----- nvinfo : EIATTR_FRAME_SIZE
	.align		4
.L_125:
        /*0204*/ 	.byte	0x04, 0x11
        /*0206*/ 	.short	(.L_127 - .L_126)
	.align		4
.L_126:
        /*0208*/ 	.word	index@(_Z35group_norm_nhwc_fwd_one_pass_kernelI11Fp16IOFp32WLi256ELi26ELi416EEv26Group_norm_nhwc_fwd_params)
        /*020c*/ 	.word	0x00000000


	//----- nvinfo : EIATTR_REGCOUNT
	.align		4
.L_127:
        /*0210*/ 	.byte	0x04, 0x2f
        /*0212*/ 	.short	(.L_129 - .L_128)
	.align		4
.L_128:
        /*0214*/ 	.word	index@(_Z35group_norm_nhwc_fwd_one_pass_kernelI11Fp16IOFp32WLi128ELi26ELi416EEv26Group_norm_nhwc_fwd_params)
        /*0218*/ 	.word	0x00000030


	//----- nvinfo : EIATTR_FRAME_SIZE
	.align		4
.L_129:
        /*021c*/ 	.byte	0x04, 0x11
        /*021e*/ 	.short	(.L_131 - .L_130)
	.align		4
.L_130:
        /*0220*/ 	.word	index@(_Z35group_norm_nhwc_fwd_one_pass_kernelI11Fp16IOFp32WLi128ELi26ELi416EEv26Group_norm_nhwc_fwd_params)
        /*0224*/ 	.word	0x00000000


	//----- nvinfo : EIATTR_REGCOUNT
	.align		4
.L_131:
        /*0228*/ 	.byte	0x04, 0x2f
        /*022a*/ 	.short	(.L_133 - .L_132)
	.align		4
.L_132:
        /*022c*/ 	.word	index@(_Z35group_norm_nhwc_fwd_one_pass_kernelI11Fp16IOFp32WLi64ELi26ELi416EEv26Group_norm_nhwc_fwd_params)
        /*0230*/ 	.word	0x00000020


	//----- nvinfo : EIATTR_FRAME_SIZE
	.align		4
.L_133:
        /*0234*/ 	.byte	0x04, 0x11
        /*0236*/ 	.short	(.L_135 - .L_134)
	.align		4
.L_134:
        /*0238*/ 	.word	index@(_Z35group_norm_nhwc_fwd_one_pass_kernelI11Fp16IOFp32WLi64ELi26ELi416EEv26Group_norm_nhwc_fwd_params)
        /*023c*/ 	.word	0x00000000


	//----- nvinfo : EIATTR_REGCOUNT
	.align		4
.L_135:
        /*0240*/ 	.byte	0x04, 0x2f
        /*0242*/ 	.short	(.L_137 - .L_136)
	.align		4
.L_136:
        /*0244*/ 	.word	index@(_Z35group_norm_nhwc_fwd_one_pass_kernelI11Bf16IOFp16WLi512ELi26ELi416EEv26Group_norm_nhwc_fwd_params)
        /*0248*/ 	.word	0x0000005e


	//----- nvinfo : EIATTR_FRAME_SIZE
	.align		4
.L_137:
        /*024c*/ 	.byte	0x04, 0x11
        /*024e*/ 	.short	(.L_139 - .L_138)
	.align		4
.L_138:
        /*0250*/ 	.word	index@(_Z35group_norm_nhwc_fwd_one_pass_kernelI11Bf16IOFp16WLi512ELi26ELi416EEv26Group_norm_nhwc_fwd_params)
        /*0254*/ 	.word	0x00000000


	//----- nvinfo : EIATTR_REGCOUNT
	.align		4
.L_139:
        /*0258*/ 	.byte	0x04, 0x2f
        /*025a*/ 	.short	(.L_141 - .L_140)
	.align		4
.L_140:
        /*025c*/ 	.word	index@(_Z35group_norm_nhwc_fwd_one_pass_kernelI11Bf16IOFp16WLi256ELi26ELi416EEv26Group_norm_nhwc_fwd_params)
        /*0260*/ 	.word	0x00000030


	//----- nvinfo : EIATTR_FRAME_SIZE
	.align		4
.L_141:
        /*0264*/ 	.byte	0x04, 0x11
        /*0266*/ 	.short	(.L_143 - .L_142)
	.align		4
.L_142:
        /*0268*/ 	.word	index@(_Z35group_norm_nhwc_fwd_one_pass_kernelI11Bf16IOFp16WLi256ELi26ELi416EEv26Group_norm_nhwc_fwd_params)
        /*026c*/ 	.word	0x00000000


	//----- nvinfo : EIATTR_REGCOUNT
	.align		4
.L_143:
        /*0270*/ 	.byte	0x04, 0x2f
        /*0272*/ 	.short	(.L_145 - .L_144)
	.align		4
.L_144:
        /*0274*/ 	.word	index@(_Z35group_norm_nhwc_fwd_one_pass_kernelI11Bf16IOFp16WLi128ELi26ELi416EEv26Group_norm_nhwc_fwd_params)
        /*0278*/ 	.word	0x00000030


	//----- nvinfo : EIATTR_FRAME_SIZE
	.align		4
.L_145:
        /*027c*/ 	.byte	0x04, 0x11
        /*027e*/ 	.short	(.L_147 - .L_146)
	.align		4
.L_146:
        /*0280*/ 	.word	index@(_Z35group_norm_nhwc_fwd_one_pass_kernelI11Bf16IOFp16WLi128ELi26ELi416EEv26Group_norm_nhwc_fwd_params)
        /*0284*/ 	.word	0x00000000


	//----- nvinfo : EIATTR_REGCOUNT
	.align		4
.L_147:
        /*0288*/ 	.byte	0x04, 0x2f
        /*028a*/ 	.short	(.L_149 - .L_148)
	.align		4
.L_148:
        /*028c*/ 	.word	index@(_Z35group_norm_nhwc_fwd_one_pass_kernelI11Bf16IOFp16WLi64ELi26ELi416EEv26Group_norm_nhwc_fwd_params)
        /*0290*/ 	.word	0x00000020


	//----- nvinfo : EIATTR_FRAME_SIZE
	.align		4
.L_149:
        /*0294*/ 	.byte	0x04, 0x11
        /*0296*/ 	.short	(.L_151 - .L_150)
	.align		4
.L_150:
        /*0298*/ 	.word	index@(_Z35group_norm_nhwc_fwd_one_pass_kernelI11Bf16IOFp16WLi64ELi26ELi416EEv26Group_norm_nhwc_fwd_params)
        /*029c*/ 	.word	0x00000000


	//----- nvinfo : EIATTR_REGCOUNT
	.align		4
.L_151:
        /*02a0*/ 	.byte	0x04, 0x2f
        /*02a2*/ 	.short	(.L_153 - .L_152)
	.align		4
.L_152:
        /*02a4*/ 	.word	index@(_Z35group_norm_nhwc_fwd_one_pass_kernelI11Bf16IOBf16WLi512ELi26ELi416EEv26Group_norm_nhwc_fwd_params)
        /*02a8*/ 	.word	0x0000005e


	//----- nvinfo : EIATTR_FRAME_SIZE
	.align		4
.L_153:
        /*02ac*/ 	.byte	0x04, 0x11
        /*02ae*/ 	.short	(.L_155 - .L_154)
	.align		4
.L_154:
        /*02b0*/ 	.word	index@(_Z35group_norm_nhwc_fwd_one_pass_kernelI11Bf16IOBf16WLi512ELi26ELi416EEv26Group_norm_nhwc_fwd_params)
        /*02b4*/ 	.word	0x00000000


	//----- nvinfo : EIATTR_REGCOUNT
	.align		4
.L_155:
        /*02b8*/ 	.byte	0x04, 0x2f
        /*02ba*/ 	.short	(.L_157 - .L_156)
	.align		4
.L_156:
        /*02bc*/ 	.word	index@(_Z35group_norm_nhwc_fwd_one_pass_kernelI11Bf16IOBf16WLi256ELi26ELi416EEv26Group_norm_nhwc_fwd_params)
        /*02c0*/ 	.word	0x00000030


	//----- nvinfo : EIATTR_FRAME_SIZE
	.align		4
.L_157:
        /*02c4*/ 	.byte	0x04, 0x11
        /*02c6*/ 	.short	(.L_159 - .L_158)
	.align		4
.L_158:
        /*02c8*/ 	.word	index@(_Z35group_norm_nhwc_fwd_one_pass_kernelI11Bf16IOBf16WLi256ELi26ELi416EEv26Group_norm_nhwc_fwd_params)
        /*02cc*/ 	.word	0x00000000


	//----- nvinfo : EIATTR_REGCOUNT
	.align		4
.L_159:
        /*02d0*/ 	.byte	0x04, 0x2f
        /*02d2*/ 	.short	(.L_161 - .L_160)
	.align		4
.L_160:
        /*02d4*/ 	.word	index@(_Z35group_norm_nhwc_fwd_one_pass_kernelI11Bf16IOBf16WLi128ELi26ELi416EEv26Group_norm_nhwc_fwd_params)
        /*02d8*/ 	.word	0x00000030


	//----- nvinfo : EIATTR_FRAME_SIZE
	.align		4
.L_161:
        /*02dc*/ 	.byte	0x04, 0x11
        /*02de*/ 	.short	(.L_163 - .L_162)
	.align		4
.L_162:
        /*02e0*/ 	.word	index@(_Z35group_norm_nhwc_fwd_one_pass_kernelI11Bf16IOBf16WLi128ELi26ELi416EEv26Group_norm_nhwc_fwd_params)
        /*02e4*/ 	.word	0x00000000


	//----- nvinfo : EIATTR_REGCOUNT
	.align		4
.L_163:
        /*02e8*/ 	.byte	0x04, 0x2f
        /*02ea*/ 	.short	(.L_165 - .L_164)
	.align		4
.L_164:
        /*02ec*/ 	.word	index@(_Z35group_norm_nhwc_fwd_one_pass_kernelI11Bf16IOBf16WLi64ELi26ELi416EEv26Group_norm_nhwc_fwd_params)
        /*02f0*/ 	.word	0x00000020


	//----- nvinfo : EIATTR_FRAME_SIZE
	.align		4
.L_165:
        /*02f4*/ 	.byte	0x04, 0x11
        /*02f6*/ 	.short	(.L_167 - .L_166)
	.align		4
.L_166:
        /*02f8*/ 	.word	index@(_Z35group_norm_nhwc_fwd_one_pass_kernelI11Bf16IOBf16WLi64ELi26ELi416EEv26Group_norm_nhwc_fwd_params)
        /*02fc*/ 	.word	0x00000000


	//----- nvinfo : EIATTR_REGCOUNT
	.align		4
.L_167:
        /*0300*/ 	.byte	0x04, 0x2f
        /*0302*/ 	.short	(.L_169 - .L_168)
	.align		4
.L_168:
        /*0304*/ 	.word	index@(_Z35group_norm_nhwc_fwd_one_pass_kernelI11Bf16IOFp32WLi512ELi26ELi416EEv26Group_norm_nhwc_fwd_params)
        /*0308*/ 	.word	0x00000060


	//----- nvinfo : EIATTR_FRAME_SIZE
	.align		4
.L_169:
        /*030c*/ 	.byte	0x04, 0x11
        /*030e*/ 	.short	(.L_171 - .L_170)
	.align		4
.L_170:
        /*0310*/ 	.word	index@(_Z35group_norm_nhwc_fwd_one_pass_kernelI11Bf16IOFp32WLi512ELi26ELi416EEv26Group_norm_nhwc_fwd_params)
        /*0314*/ 	.word	0x00000000


	//----- nvinfo : EIATTR_REGCOUNT
	.align		4
.L_171:
        /*0318*/ 	.byte	0x04, 0x2f
        /*031a*/ 	.short	(.L_173 - .L_172)
	.align		4
.L_172:
        /*031c*/ 	.word	index@(_Z35group_norm_nhwc_fwd_one_pass_kernelI11Bf16IOFp32WLi256ELi26ELi416EEv26Group_norm_nhwc_fwd_params)
        /*0320*/ 	.word	0x00000030


	//----- nvinfo : EIATTR_FRAME_SIZE
	.align		4
.L_173:
        /*0324*/ 	.byte	0x04, 0x11
        /*0326*/ 	.short	(.L_175 - .L_174)
	.align		4
.L_174:
        /*0328*/ 	.word	index@(_Z35group_norm_nhwc_fwd_one_pass_kernelI11Bf16IOFp32WLi256ELi26ELi416EEv26Group_norm_nhwc_fwd_params)
        /*032c*/ 	.word	0x00000000


	//----- nvinfo : EIATTR_REGCOUNT
	.align		4
.L_175:
        /*0330*/ 	.byte	0x04, 0x2f
        /*0332*/ 	.short	(.L_177 - .L_176)
	.align		4
.L_176:
        /*0334*/ 	.word	index@(_Z35group_norm_nhwc_fwd_one_pass_kernelI11Bf16IOFp32WLi128ELi26ELi416EEv26Group_norm_nhwc_fwd_params)
        /*0338*/ 	.word	0x00000030


	//----- nvinfo : EIATTR_FRAME_SIZE
	.align		4
.L_177:
        /*033c*/ 	.byte	0x04, 0x11
        /*033e*/ 	.short	(.L_179 - .L_178)
	.align		4
.L_178:
        /*0340*/ 	.word	index@(_Z35group_norm_nhwc_fwd_one_pass_kernelI11Bf16IOFp32WLi128ELi26ELi416EEv26Group_norm_nhwc_fwd_params)
        /*0344*/ 	.word	0x00000000


	//----- nvinfo : EIATTR_REGCOUNT
	.align		4
.L_179:
        /*0348*/ 	.byte	0x04, 0x2f
        /*034a*/ 	.short	(.L_181 - .L_180)
	.align		4
.L_180:
        /*034c*/ 	.word	index@(_Z35group_norm_nhwc_fwd_one_pass_kernelI11Bf16IOFp32WLi64ELi26ELi416EEv26Group_norm_nhwc_fwd_params)
        /*0350*/ 	.word	0x00000020


	//----- nvinfo : EIATTR_FRAME_SIZE
	.align		4
.L_181:
        /*0354*/ 	.byte	0x04, 0x11
        /*0356*/ 	.short	(.L_183 - .L_182)
	.align		4
.L_182:
        /*0358*/ 	.word	index@(_Z35group_norm_nhwc_fwd_one_pass_kernelI11Bf16IOFp32WLi64ELi26ELi416EEv26Group_norm_nhwc_fwd_params)
        /*035c*/ 	.word	0x00000000


	//----- nvinfo : EIATTR_REGCOUNT
	.align		4
.L_183:
        /*0360*/ 	.byte	0x04, 0x2f
        /*0362*/ 	.short	(.L_185 - .L_184)
	.align		4
.L_184:
        /*0364*/ 	.word	index@(_Z35group_norm_nhwc_bwd_one_pass_kernelI11Fp32IOFp16WLi512ELi26ELi416EEv26Group_norm_nhwc_bwd_params)
        /*0368*/ 	.word	0x00000080


	//----- nvinfo : EIATTR_FRAME_SIZE
	.align		4
.L_185:
        /*036c*/ 	.byte	0x04, 0x11
        /*036e*/ 	.short	(.L_187 - .L_186)
	.align		4
.L_186:
        /*0370*/ 	.word	index@(_Z35group_norm_nhwc_bwd_one_pass_kernelI11Fp32IOFp16WLi512ELi26ELi416EEv26Group_norm_nhwc_bwd_params)
        /*0374*/ 	.word	0x00000000


	//----- nvinfo : EIATTR_REGCOUNT
	.align		4
.L_187:
        /*0378*/ 	.byte	0x04, 0x2f
        /*037a*/ 	.short	(.L_189 - .L_188)
	.align		4
.L_188:
        /*037c*/ 	.word	index@(_Z35group_norm_nhwc_bwd_one_pass_kernelI11Fp32IOFp16WLi256ELi26ELi416EEv26Group_norm_nhwc_bwd_params)
        /*0380*/ 	.word	0x00000048


	//----- nvinfo : EIATTR_FRAME_SIZE
	.align		4
.L_189:
        /*0384*/ 	.byte	0x04, 0x11
        /*0386*/ 	.short	(.L_191 - .L_190)
	.align		4
.L_190:
        /*0388*/ 	.word	index@(_Z35group_norm_nhwc_bwd_one_pass_kernelI11Fp32IOFp16WLi256ELi26ELi416EEv26Group_norm_nhwc_bwd_params)
        /*038c*/ 	.word	0x00000000


	//----- nvinfo : EIATTR_REGCOUNT
	.align		4
.L_191:
        /*0390*/ 	.byte	0x04, 0x2f
        /*0392*/ 	.short	(.L_193 - .L_192)
	.align		4
.L_192:
        /*0394*/ 	.word	index@(_Z35group_norm_nhwc_bwd_one_pass_kernelI11Fp32IOFp16WLi128ELi26ELi416EEv26Group_norm_nhwc_bwd_params)
        /*0398*/ 	.word	0x00000048


	//----- nvinfo : EIATTR_FRAME_SIZE
	.align		4
.L_193:
        /*039c*/ 	.byte	0x04, 0x11
        /*039e*/ 	.short	(.L_195 - .L_194)
	.align		4
.L_194:
        /*03a0*/ 	.word	index@(_Z35group_norm_nhwc_bwd_one_pass_kernelI11Fp32IOFp16WLi128ELi26ELi416EEv26Group_norm_nhwc_bwd_params)
        /*03a4*/ 	.word	0x00000000


	//----- nvinfo : EIATTR_REGCOUNT
	.align		4
.L_195:
        /*03a8*/ 	.byte	0x04, 0x2f
        /*03aa*/ 	.short	(.L_197 - .L_196)
	.align		4
.L_196:
        /*03ac*/ 	.word	index@(_Z35group_norm_nhwc_bwd_one_pass_kernelI11Fp32IOFp16WLi64ELi26ELi416EEv26Group_norm_nhwc_bwd_params)
        /*03b0*/ 	.word	0x00000030


	//----- nvinfo : EIATTR_FRAME_SIZE
	.align		4
.L_197:
        /*03b4*/ 	.byte	0x04, 0x11
        /*03b6*/ 	.short	(.L_199 - .L_198)
	.align		4
.L_198:
        /*03b8*/ 	.word	index@(_Z35group_norm_nhwc_bwd_one_pass_kernelI11Fp32IOFp16WLi64ELi26ELi416EEv26Group_norm_nhwc_bwd_params)
        /*03bc*/ 	.word	0x00000000


	//----- nvinfo : EIATTR_REGCOUNT
	.align		4
.L_199:
        /*03c0*/ 	.byte	0x04, 0x2f
        /*03c2*/ 	.short	(.L_201 - .L_200)
	.align		4
.L_200:
        /*03c4*/ 	.word	index@(_Z35group_norm_nhwc_bwd_one_pass_kernelI11Fp32IOBf16WLi512ELi26ELi416EEv26Group_norm_nhwc_bwd_params)
        /*03c8*/ 	.word	0x00000080


	//----- nvinfo : EIATTR_FRAME_SIZE
	.align		4
.L_201:
        /*03cc*/ 	.byte	0x04, 0x11
        /*03ce*/ 	.short	(.L_203 - .L_202)
	.align		4
.L_202:
        /*03d0*/ 	.word	index@(_Z35group_norm_nhwc_bwd_one_pass_kernelI11Fp32IOBf16WLi512ELi26ELi416EEv26Group_norm_nhwc_bwd_params)
        /*03d4*/ 	.word	0x00000000


	//----- nvinfo : EIATTR_REGCOUNT
	.align		4
.L_203:
        /*03d8*/ 	.byte	0x04, 0x2f
        /*03da*/ 	.short	(.L_205 - .L_204)
	.align		4
.L_204:
        /*03dc*/ 	.word	index@(_Z35group_norm_nhwc_bwd_one_pass_kernelI11Fp32IOBf16WLi256ELi26ELi416EEv26Group_norm_nhwc_bwd_params)
        /*03e0*/ 	.word	0x00000048


	//----- nvinfo : EIATTR_FRAME_SIZE
	.align		4
.L_205:
        /*03e4*/ 	.byte	0x04, 0x11
        /*03e6*/ 	.short	(.L_207 - .L_206)
	.align		4
.L_206:
        /*03e8*/ 	.word	index@(_Z35group_norm_nhwc_bwd_one_pass_kernelI11Fp32IOBf16WLi256ELi26ELi416EEv26Group_norm_nhwc_bwd_params)
        /*03ec*/ 	.word	0x00000000


	//----- nvinfo : EIATTR_REGCOUNT
	.align		4
.L_207:
        /*03f0*/ 	.byte	0x04, 0x2f
        /*03f2*/ 	.short	(.L_209 - .L_208)
	.align		4
.L_208:
        /*03f4*/ 	.word	index@(_Z35group_norm_nhwc_bwd_one_pass_kernelI11Fp32IOBf16WLi128ELi26ELi416EEv26Group_norm_nhwc_bwd_params)
        /*03f8*/ 	.word	0x00000048


	//----- nvinfo : EIATTR_FRAME_SIZE
	.align		4
.L_209:
        /*03fc*/ 	.byte	0x04, 0x11
        /*03fe*/ 	.short	(.L_211 - .L_210)
	.align		4
.L_210:
        /*0400*/ 	.word	index@(_Z35group_norm_nhwc_bwd_one_pass_kernelI11Fp32IOBf16WLi128ELi26ELi416EEv26Group_norm_nhwc_bwd_params)
        /*0404*/ 	.word	0x00000000


	//----- nvinfo : EIATTR_REGCOUNT
	.align		4
.L_211:
        /*0408*/ 	.byte	0x04, 0x2f
        /*040a*/ 	.short	(.L_213 - .L_212)
	.align		4
.L_212:
        /*040c*/ 	.word	index@(_Z35group_norm_nhwc_bwd_one_pass_kernelI11Fp32IOBf16WLi64ELi26ELi416EEv26Group_norm_nhwc_bwd_params)
        /*0410*/ 	.word	0x00000030


	//----- nvinfo : EIATTR_FRAME_SIZE
	.align		4
.L_213:
        /*0414*/ 	.byte	0x04, 0x11
        /*0416*/ 	.short	(.L_215 - .L_214)
	.align		4
.L_214:
        /*0418*/ 	.word	index@(_Z35group_norm_nhwc_bwd_one_pass_kernelI11Fp32IOBf16WLi64ELi26ELi416EEv26Group_norm_nhwc_bwd_params)
        /*041c*/ 	.word	0x00000000


	//----- nvinfo : EIATTR_REGCOUNT
	.align		4
.L_215:
        /*0420*/ 	.byte	0x04, 0x2f
        /*0422*/ 	.short	(.L_217 - .L_216)
	.align		4
.L_216:
        /*0424*/ 	.word	index@(_Z35group_norm_nhwc_bwd_one_pass_kernelI11Fp32IOFp32WLi512ELi26ELi416EEv26Group_norm_nhwc_bwd_params)
        /*0428*/ 	.word	0x00000080


	//----- nvinfo : EIATTR_FRAME_SIZE
	.align		4
.L_217:
        /*042c*/ 	.byte	0x04, 0x11
        /*042e*/ 	.short	(.L_219 - .L_218)
	.align		4
.L_218:
        /*0430*/ 	.word	index@(_Z35group_norm_nhwc_bwd_one_pass_kernelI11Fp32IOFp32WLi512ELi26ELi416EEv26Group_norm_nhwc_bwd_params)
        /*0434*/ 	.word	0x00000000


	//----- nvinfo : EIATTR_REGCOUNT
	.align		4
.L_219:
        /*0438*/ 	.byte	0x04, 0x2f
        /*043a*/ 	.short	(.L_221 - .L_220)
	.align		4
.L_220:
        /*043c*/ 	.word	index@(_Z35group_norm_nhwc_bwd_one_pass_kernelI11Fp32IOFp32WLi256ELi26ELi416EEv26Group_norm_nhwc_bwd_params)
        /*0440*/ 	.word	0x00000048


	//----- nvinfo : EIATTR_FRAME_SIZE
	.align		4
.L_221:
        /*0444*/ 	.byte	0x04, 0x11
        /*0446*/ 	.short	(.L_223 - .L_222)
	.align		4
.L_222:
        /*0448*/ 	.word	index@(_Z35group_norm_nhwc_bwd_one_pass_kernelI11Fp32IOFp32WLi256ELi26ELi416EEv26Group_norm_nhwc_bwd_params)
        /*044c*/ 	.word	0x00000000


	//----- nvinfo : EIATTR_REGCOUNT
	.align		4
.L_223:
        /*0450*/ 	.byte	0x04, 0x2f
        /*0452*/ 	.short	(.L_225 - .L_224)
	.align		4
.L_224:
        /*0454*/ 	.word	index@(_Z35group_norm_nhwc_bwd_one_pass_kernelI11Fp32IOFp32WLi128ELi26ELi416EEv26Group_norm_nhwc_bwd_params)
        /*0458*/ 	.word	0x00000048


	//----- nvinfo : EIATTR_FRAME_SIZE
	.align		4
.L_225:
        /*045c*/ 	.byte	0x04, 0x11
        /*045e*/ 	.short	(.L_227 - .L_226)
	.align		4
.L_226:
        /*0460*/ 	.word	index@(_Z35group_norm_nhwc_bwd_one_pass_kernelI11Fp32IOFp32WLi128ELi26ELi416EEv26Group_norm_nhwc_bwd_params)
        /*0464*/ 	.word	0x00000000


	//----- nvinfo : EIATTR_REGCOUNT
	.align		4
.L_227:
        /*0468*/ 	.byte	0x04, 0x2f
        /*046a*/ 	.short	(.L_229 - .L_228)
	.align		4
.L_228:
        /*046c*/ 	.word	index@(_Z35group_norm_nhwc_bwd_one_pass_kernelI11Fp32IOFp32WLi64ELi26ELi416EEv26Group_norm_nhwc_bwd_params)
        /*0470*/ 	.word	0x00000030


	//----- nvinfo : EIATTR_FRAME_SIZE
	.align		4
.L_229:
        /*0474*/ 	.byte	0x04, 0x11
        /*0476*/ 	.short	(.L_231 - .L_230)
	.align		4
.L_230:
        /*0478*/ 	.word	index@(_Z35group_norm_nhwc_bwd_one_pass_kernelI11Fp32IOFp32WLi64ELi26ELi416EEv26Group_norm_nhwc_bwd_params)
        /*047c*/ 	.word	0x00000000


	//----- nvinfo : EIATTR_REGCOUNT
	.align		4
.L_231:
        /*0480*/ 	.byte	0x04, 0x2f
        /*0482*/ 	.short	(.L_233 - .L_232)
	.align		4
.L_232:
        /*0484*/ 	.word	index@(_Z35group_norm_nhwc_bwd_one_pass_kernelI11Fp16IOFp16WLi512ELi26ELi416EEv26Group_norm_nhwc_bwd_params)
        /*0488*/ 	.word	0x00000080


	//----- nvinfo : EIATTR_FRAME_SIZE
	.align		4
.L_233:
        /*048c*/ 	.byte	0x04, 0x11
        /*048e*/ 	.short	(.L_235 - .L_234)
	.align		4
.L_234:
        /*0490*/ 	.word	index@(_Z35group_norm_nhwc_bwd_one_pass_kernelI11Fp16IOFp16WLi512ELi26ELi416EEv26Group_norm_nhwc_bwd_params)
        /*0494*/ 	.word	0x00000000


	//----- nvinfo : EIATTR_REGCOUNT
	.align		4
.L_235:
        /*0498*/ 	.byte	0x04, 0x2f
        /*049a*/ 	.short	(.L_237 - .L_236)
	.align		4
.L_236:
        /*049c*/ 	.word	index@(_Z35group_norm_nhwc_bwd_one_pass_kernelI11Fp16IOFp16WLi256ELi26ELi416EEv26Group_norm_nhwc_bwd_params)
        /*04a0*/ 	.word	0x00000048


	//----- nvinfo : EIATTR_FRAME_SIZE
	.align		4
.L_237:
        /*04a4*/ 	.byte	0x04, 0x11
        /*04a6*/ 	.short	(.L_239 - .L_238)
	.align		4
.L_238:
        /*04a8*/ 	.word	index@(_Z35group_norm_nhwc_bwd_one_pass_kernelI11Fp16IOFp16WLi256ELi26ELi416EEv26Group_norm_nhwc_bwd_params)
        /*04ac*/ 	.word	0x00000000


	//----- nvinfo : EIATTR_REGCOUNT
	.align		4
.L_239:
        /*04b0*/ 	.byte	0x04, 0x2f
        /*04b2*/ 	.short	(.L_241 - .L_240)
	.align		4
.L_240:
        /*04b4*/ 	.word	index@(_Z35group_norm_nhwc_bwd_one_pass_kernelI11Fp16IOFp16WLi128ELi26ELi416EEv26Group_norm_nhwc_bwd_params)
        /*04b8*/ 	.word	0x00000044


	//----- nvinfo : EIATTR_FRAME_SIZE
	.align		4
.L_241:
        /*04bc*/ 	.byte	0x04, 0x11
        /*04be*/ 	.short	(.L_243 - .L_242)
	.align		4
.L_242:
        /*04c0*/ 	.word	index@(_Z35group_norm_nhwc_bwd_one_pass_kernelI11Fp16IOFp16WLi128ELi26ELi416EEv26Group_norm_nhwc_bwd_params)
        /*04c4*/ 	.word	0x00000000


	//----- nvinfo : EIATTR_REGCOUNT
	.align		4
.L_243:
        /*04c8*/ 	.byte	0x04, 0x2f
        /*04ca*/ 	.short	(.L_245 - .L_244)
	.align		4
.L_244:
        /*04cc*/ 	.word	index@(_Z35group_norm_nhwc_bwd_one_pass_kernelI11Fp16IOFp16WLi64ELi26ELi416EEv26Group_norm_nhwc_bwd_params)
        /*04d0*/ 	.word	0x0000002a


	//----- nvinfo : EIATTR_FRAME_SIZE
	.align		4
.L_245:
        /*04d4*/ 	.byte	0x04, 0x11
        /*04d6*/ 	.short	(.L_247 - .L_246)
	.align		4
.L_246:
        /*04d8*/ 	.word	index@(_Z35group_norm_nhwc_bwd_one_pass_kernelI11Fp16IOFp16WLi64ELi26ELi416EEv26Group_norm_nhwc_bwd_params)
        /*04dc*/ 	.word	0x00000000


	//----- nvinfo : EIATTR_REGCOUNT
	.align		4
.L_247:
        /*04e0*/ 	.byte	0x04, 0x2f
        /*04e2*/ 	.short	(.L_249 - .L_248)
	.align		4
.L_248:
        /*04e4*/ 	.word	index@(_Z35group_norm_nhwc_bwd_one_pass_kernelI11Fp16IOBf16WLi512ELi26ELi416EEv26Group_norm_nhwc_bwd_params)
        /*04e8*/ 	.word	0x00000080


	//----- nvinfo : EIATTR_FRAME_SIZE
	.align		4
.L_249:
        /*04ec*/ 	.byte	0x04, 0x11
        /*04ee*/ 	.short	(.L_251 - .L_250)
	.align		4
.L_250:
        /*04f0*/ 	.word	index@(_Z35group_norm_nhwc_bwd_one_pass_kernelI11Fp16IOBf16WLi512ELi26ELi416EEv26Group_norm_nhwc_bwd_params)
        /*04f4*/ 	.word	0x00000000


	//----- nvinfo : EIATTR_REGCOUNT
	.align		4
.L_251:
        /*04f8*/ 	.byte	0x04, 0x2f
        /*04fa*/ 	.short	(.L_253 - .L_252)
	.align		4
.L_252:
        /*04fc*/ 	.word	index@(_Z35group_norm_nhwc_bwd_one_pass_kernelI11Fp16IOBf16WLi256ELi26ELi416EEv26Group_norm_nhwc_bwd_params)
        /*0500*/ 	.word	0x00000048


	//----- nvinfo : EIATTR_FRAME_SIZE
	.align		4
.L_253:
        /*0504*/ 	.byte	0x04, 0x11
        /*0506*/ 	.short	(.L_255 - .L_254)
	.align		4
.L_254:
        /*0508*/ 	.word	index@(_Z35group_norm_nhwc_bwd_one_pass_kernelI11Fp16IOBf16WLi256ELi26ELi416EEv26Group_norm_nhwc_bwd_params)
        /*050c*/ 	.word	0x00000000


	//----- nvinfo : EIATTR_REGCOUNT
	.align		4
.L_255:
        /*0510*/ 	.byte	0x04, 0x2f
        /*0512*/ 	.short	(.L_257 - .L_256)
	.align		4
.L_256:
        /*0514*/ 	.word	index@(_Z35group_norm_nhwc_bwd_one_pass_kernelI11Fp16IOBf16WLi128ELi26ELi416EEv26Group_norm_nhwc_bwd_params)
        /*0518*/ 	.word	0x00000044


	//----- nvinfo : EIATTR_FRAME_SIZE
	.align		4
.L_257:
        /*051c*/ 	.byte	0x04, 0x11
        /*051e*/ 	.short	(.L_259 - .L_258)
	.align		4
.L_258:
        /*0520*/ 	.word	index@(_Z35group_norm_nhwc_bwd_one_pass_kernelI11Fp16IOBf16WLi128ELi26ELi416EEv26Group_norm_nhwc_bwd_params)
        /*0524*/ 	.word	0x00000000


	//----- nvinfo : EIATTR_REGCOUNT
	.align		4
.L_259:
        /*0528*/ 	.byte	0x04, 0x2f
        /*052a*/ 	.short	(.L_261 - .L_260)
	.align		4
.L_260:
        /*052c*/ 	.word	index@(_Z35group_norm_nhwc_bwd_one_pass_kernelI11Fp16IOBf16WLi64ELi26ELi416EEv26Group_norm_nhwc_bwd_params)
        /*0530*/ 	.word	0x0000002a


	//----- nvinfo : EIATTR_FRAME_SIZE
	.align		4
.L_261:
        /*0534*/ 	.byte	0x04, 0x11
        /*0536*/ 	.short	(.L_263 - .L_262)
	.align		4
.L_262:
        /*0538*/ 	.word	index@(_Z35group_norm_nhwc_bwd_one_pass_kernelI11Fp16IOBf16WLi64ELi26ELi416EEv26Group_norm_nhwc_bwd_params)
        /*053c*/ 	.word	0x00000000


	//----- nvinfo : EIATTR_REGCOUNT
	.align		4
.L_263:
        /*0540*/ 	.byte	0x04, 0x2f
        /*0542*/ 	.short	(.L_265 - .L_264)
	.align		4
.L_264:
        /*0544*/ 	.word	index@(_Z35group_norm_nhwc_bwd_one_pass_kernelI11Fp16IOFp32WLi512ELi26ELi416EEv26Group_norm_nhwc_bwd_params)
        /*0548*/ 	.word	0x00000080


	//----- nvinfo : EIATTR_FRAME_SIZE
	.align		4
.L_265:
        /*054c*/ 	.byte	0x04, 0x11
        /*054e*/ 	.short	(.L_267 - .L_266)
	.align		4
.L_266:
        /*0550*/ 	.word	index@(_Z35group_norm_nhwc_bwd_one_pass_kernelI11Fp16IOFp32WLi512ELi26ELi416EEv26Group_norm_nhwc_bwd_params)
        /*0554*/ 	.word	0x00000000


	//----- nvinfo : EIATTR_REGCOUNT
	.align		4
.L_267:
        /*0558*/ 	.byte	0x04, 0x2f
        /*055a*/ 	.short	(.L_269 - .L_268)
	.align		4
.L_268:
        /*055c*/ 	.word	index@(_Z35group_norm_nhwc_bwd_one_pass_kernelI11Fp16IOFp32WLi256ELi26ELi416EEv26Group_norm_nhwc_bwd_params)
        /*0560*/ 	.word	0x00000048


	//----- nvinfo : EIATTR_FRAME_SIZE
	.align		4
.L_269:
        /*0564*/ 	.byte	0x04, 0x11
        /*0566*/ 	.short	(.L_271 - .L_270)
	.align		4
.L_270:
        /*0568*/ 	.word	index@(_Z35group_norm_nhwc_bwd_one_pass_kernelI11Fp16IOFp32WLi256ELi26ELi416EEv26Group_norm_nhwc_bwd_params)
        /*056c*/ 	.word	0x00000000


	//----- nvinfo : EIATTR_REGCOUNT
	.align		4
.L_271:
        /*0570*/ 	.byte	0x04, 0x2f
        /*0572*/ 	.short	(.L_273 - .L_272)
	.align		4
.L_272:
        /*0574*/ 	.word	index@(_Z35group_norm_nhwc_bwd_one_pass_kernelI11Fp16IOFp32WLi128ELi26ELi416EEv26Group_norm_nhwc_bwd_params)
        /*0578*/ 	.word	0x00000044


	//----- nvinfo : EIATTR_FRAME_SIZE
	.align		4
.L_273:
        /*057c*/ 	.byte	0x04, 0x11
        /*057e*/ 	.short	(.L_275 - .L_274)
	.align		4
.L_274:
        /*0580*/ 	.word	index@(_Z35group_norm_nhwc_bwd_one_pass_kernelI11Fp16IOFp32WLi128ELi26ELi416EEv26Group_norm_nhwc_bwd_params)
        /*0584*/ 	.word	0x00000000


	//----- nvinfo : EIATTR_REGCOUNT
	.align		4
.L_275:
        /*0588*/ 	.byte	0x04, 0x2f
        /*058a*/ 	.short	(.L_277 - .L_276)
	.align		4
.L_276:
        /*058c*/ 	.word	index@(_Z35group_norm_nhwc_bwd_one_pass_kernelI11Fp16IOFp32WLi64ELi26ELi416EEv26Group_norm_nhwc_bwd_params)
        /*0590*/ 	.word	0x0000002c


	//----- nvinfo : EIATTR_FRAME_SIZE
	.align		4
.L_277:
        /*0594*/ 	.byte	0x04, 0x11
        /*0596*/ 	.short	(.L_279 - .L_278)
	.align		4
.L_278:
        /*0598*/ 	.word	index@(_Z35group_norm_nhwc_bwd_one_pass_kernelI11Fp16IOFp32WLi64ELi26ELi416EEv26Group_norm_nhwc_bwd_params)
        /*059c*/ 	.word	0x00000000


	//----- nvinfo : EIATTR_REGCOUNT
	.align		4
.L_279:
        /*05a0*/ 	.byte	0x04, 0x2f
        /*05a2*/ 	.short	(.L_281 - .L_280)
	.align		4
.L_280:
        /*05a4*/ 	.word	index@(_Z35group_norm_nhwc_bwd_one_pass_kernelI11Bf16IOFp16WLi512ELi26ELi416EEv26Group_norm_nhwc_bwd_params)
        /*05a8*/ 	.word	0x00000080


	//----- nvinfo : EIATTR_FRAME_SIZE
	.align		4
.L_281:
        /*05ac*/ 	.byte	0x04, 0x11
        /*05ae*/ 	.short	(.L_283 - .L_282)
	.align		4
.L_282:
        /*05b0*/ 	.word	index@(_Z35group_norm_nhwc_bwd_one_pass_kernelI11Bf16IOFp16WLi512ELi26ELi416EEv26Group_norm_nhwc_bwd_params)
        /*05b4*/ 	.word	0x00000000


	//----- nvinfo : EIATTR_REGCOUNT
	.align		4
.L_283:
        /*05b8*/ 	.byte	0x04, 0x2f
        /*05ba*/ 	.short	(.L_285 - .L_284)
	.align		4
.L_284:
        /*05bc*/ 	.word	index@(_Z35group_norm_nhwc_bwd_one_pass_kernelI11Bf16IOFp16WLi256ELi26ELi416EEv26Group_norm_nhwc_bwd_params)
        /*05c0*/ 	.word	0x00000048


	//----- nvinfo : EIATTR_FRAME_SIZE
	.align		4
.L_285:
        /*05c4*/ 	.byte	0x04, 0x11
        /*05c6*/ 	.short	(.L_287 - .L_286)
	.align		4
.L_286:
        /*05c8*/ 	.word	index@(_Z35group_norm_nhwc_bwd_one_pass_kernelI11Bf16IOFp16WLi256ELi26ELi416EEv26Group_norm_nhwc_bwd_params)
        /*05cc*/ 	.word	0x00000000


	//----- nvinfo : EIATTR_REGCOUNT
	.align		4
.L_287:
        /*05d0*/ 	.byte	0x04, 0x2f
        /*05d2*/ 	.short	(.L_289 - .L_288)
	.align		4
.L_288:
        /*05d4*/ 	.word	index@(_Z35group_norm_nhwc_bwd_one_pass_kernelI11Bf16IOFp16WLi128ELi26ELi416EEv26Group_norm_nhwc_bwd_params)
        /*05d8*/ 	.word	0x00000042


	//----- nvinfo : EIATTR_FRAME_SIZE
	.align		4
.L_289:
        /*05dc*/ 	.byte	0x04, 0x11
        /*05de*/ 	.short	(.L_291 - .L_290)
	.align		4
.L_290:
        /*05e0*/ 	.word	index@(_Z35group_norm_nhwc_bwd_one_pass_kernelI11Bf16IOFp16WLi128ELi26ELi416EEv26Group_norm_nhwc_bwd_params)
        /*05e4*/ 	.word	0x00000000


	//----- nvinfo : EIATTR_REGCOUNT
	.align		4
.L_291:
        /*05e8*/ 	.byte	0x04, 0x2f
        /*05ea*/ 	.short	(.L_293 - .L_292)
	.align		4
.L_292:
        /*05ec*/ 	.word	index@(_Z35group_norm_nhwc_bwd_one_pass_kernelI11Bf16IOFp16WLi64ELi26ELi416EEv26Group_norm_nhwc_bwd_params)
        /*05f0*/ 	.word	0x0000002a


	//----- nvinfo : EIATTR_FRAME_SIZE
	.align		4
.L_293:
        /*05f4*/ 	.byte	0x04, 0x11
        /*05f6*/ 	.short	(.L_295 - .L_294)
	.align		4
.L_294:
        /*05f8*/ 	.word	index@(_Z35group_norm_nhwc_bwd_one_pass_kernelI11Bf16IOFp16WLi64ELi26ELi416EEv26Group_norm_nhwc_bwd_params)
        /*05fc*/ 	.word	0x00000000


	//----- nvinfo : EIATTR_REGCOUNT
	.align		4
.L_295:
        /*0600*/ 	.byte	0x04, 0x2f
        /*0602*/ 	.short	(.L_297 - .L_296)
	.align		4
.L_296:
        /*0604*/ 	.word	index@(_Z35group_norm_nhwc_bwd_one_pass_kernelI11Bf16IOBf16WLi512ELi26ELi416EEv26Group_norm_nhwc_bwd_params)
        /*0608*/ 	.word	0x00000080


	//----- nvinfo : EIATTR_FRAME_SIZE
	.align		4
.L_297:
        /*060c*/ 	.byte	0x04, 0x11
        /*060e*/ 	.short	(.L_299 - .L_298)
	.align		4
.L_298:
        /*0610*/ 	.word	index@(_Z35group_norm_nhwc_bwd_one_pass_kernelI11Bf16IOBf16WLi512ELi26ELi416EEv26Group_norm_nhwc_bwd_params)
        /*0614*/ 	.word	0x00000000


	//----- nvinfo : EIATTR_REGCOUNT
	.align		4
.L_299:
        /*0618*/ 	.byte	0x04, 0x2f
        /*061a*/ 	.short	(.L_301 - .L_300)
	.align		4
.L_300:
        /*061c*/ 	.word	index@(_Z35group_norm_nhwc_bwd_one_pass_kernelI11Bf16IOBf16WLi256ELi26ELi416EEv26Group_norm_nhwc_bwd_params)
        /*0620*/ 	.word	0x00000048


	//----- nvinfo : EIATTR_FRAME_SIZE
	.align		4
.L_301:
        /*0624*/ 	.byte	0x04, 0x11
        /*0626*/ 	.short	(.L_303 - .L_302)
	.align		4
.L_302:
        /*0628*/ 	.word	index@(_Z35group_norm_nhwc_bwd_one_pass_kernelI11Bf16IOBf16WLi256ELi26ELi416EEv26Group_norm_nhwc_bwd_params)
        /*062c*/ 	.word	0x00000000


	//----- nvinfo : EIATTR_REGCOUNT
	.align		4
.L_303:
        /*0630*/ 	.byte	0x04, 0x2f
        /*0632*/ 	.short	(.L_305 - .L_304)
	.align		4
.L_304:
        /*0634*/ 	.word	index@(_Z35group_norm_nhwc_bwd_one_pass_kernelI11Bf16IOBf16WLi128ELi26ELi416EEv26Group_norm_nhwc_bwd_params)
        /*0638*/ 	.word	0x00000042


	//----- nvinfo : EIATTR_FRAME_SIZE
	.align		4
.L_305:
        /*063c*/ 	.byte	0x04, 0x11
        /*063e*/ 	.short	(.L_307 - .L_306)
	.align		4
.L_306:
        /*0640*/ 	.word	index@(_Z35group_norm_nhwc_bwd_one_pass_kernelI11Bf16IOBf16WLi128ELi26ELi416EEv26Group_norm_nhwc_bwd_params)
        /*0644*/ 	.word	0x00000000


	//----- nvinfo : EIATTR_REGCOUNT
	.align		4
.L_307:
        /*0648*/ 	.byte	0x04, 0x2f
        /*064a*/ 	.short	(.L_309 - .L_308)
	.align		4
.L_308:
        /*064c*/ 	.word	index@(_Z35group_norm_nhwc_bwd_one_pass_kernelI11Bf16IOBf16WLi64ELi26ELi416EEv26Group_norm_nhwc_bwd_params)
        /*0650*/ 	.word	0x0000002a


	//----- nvinfo : EIATTR_FRAME_SIZE
	.align		4
.L_309:
        /*0654*/ 	.byte	0x04, 0x11
        /*0656*/ 	.short	(.L_311 - .L_310)
	.align		4
.L_310:
        /*0658*/ 	.word	index@(_Z35group_norm_nhwc_bwd_one_pass_kernelI11Bf16IOBf16WLi64ELi26ELi416EEv26Group_norm_nhwc_bwd_params)
        /*065c*/ 	.word	0x00000000


	//----- nvinfo : EIATTR_REGCOUNT
	.align		4
.L_311:
        /*0660*/ 	.byte	0x04, 0x2f
        /*0662*/ 	.short	(.L_313 - .L_312)
	.align		4
.L_312:
        /*0664*/ 	.word	index@(_Z35group_norm_nhwc_bwd_one_pass_kernelI11Bf16IOFp32WLi512ELi26ELi416EEv26Group_norm_nhwc_bwd_params)
        /*0668*/ 	.word	0x00000080


	//----- nvinfo : EIATTR_FRAME_SIZE
	.align		4
.L_313:
        /*066c*/ 	.byte	0x04, 0x11
        /*066e*/ 	.short	(.L_315 - .L_314)
	.align		4
.L_314:
        /*0670*/ 	.word	index@(_Z35group_norm_nhwc_bwd_one_pass_kernelI11Bf16IOFp32WLi512ELi26ELi416EEv26Group_norm_nhwc_bwd_params)
        /*0674*/ 	.word	0x00000000


	//----- nvinfo : EIATTR_REGCOUNT
	.align		4
.L_315:
        /*0678*/ 	.byte	0x04, 0x2f
        /*067a*/ 	.short	(.L_317 - .L_316)
	.align		4
.L_316:
        /*067c*/ 	.word	index@(_Z35group_norm_nhwc_bwd_one_pass_kernelI11Bf16IOFp32WLi256ELi26ELi416EEv26Group_norm_nhwc_bwd_params)
        /*0680*/ 	.word	0x00000048


	//----- nvinfo : EIATTR_FRAME_SIZE
	.align		4
.L_317:
        /*0684*/ 	.byte	0x04, 0x11
        /*0686*/ 	.short	(.L_319 - .L_318)
	.align		4
.L_318:
        /*0688*/ 	.word	index@(_Z35group_norm_nhwc_bwd_one_pass_kernelI11Bf16IOFp32WLi256ELi26ELi416EEv26Group_norm_nhwc_bwd_params)
        /*068c*/ 	.word	0x00000000


	//----- nvinfo : EIATTR_REGCOUNT
	.align		4
.L_319:
        /*0690*/ 	.byte	0x04, 0x2f
        /*0692*/ 	.short	(.L_321 - .L_320)
	.align		4
.L_320:
        /*0694*/ 	.word	index@(_Z35group_norm_nhwc_bwd_one_pass_kernelI11Bf16IOFp32WLi128ELi26ELi416EEv26Group_norm_nhwc_bwd_params)
        /*0698*/ 	.word	0x00000044


	//----- nvinfo : EIATTR_FRAME_SIZE
	.align		4
.L_321:
        /*069c*/ 	.byte	0x04, 0x11
        /*069e*/ 	.short	(.L_323 - .L_322)
	.align		4
.L_322:
        /*06a0*/ 	.word	index@(_Z35group_norm_nhwc_bwd_one_pass_kernelI11Bf16IOFp32WLi128ELi26ELi416EEv26Group_norm_nhwc_bwd_params)
        /*06a4*/ 	.word	0x00000000


	//----- nvinfo : EIATTR_REGCOUNT
	.align		4
.L_323:
        /*06a8*/ 	.byte	0x04, 0x2f
        /*06aa*/ 	.short	(.L_325 - .L_324)
	.align		4
.L_324:
        /*06ac*/ 	.word	index@(_Z35group_norm_nhwc_bwd_one_pass_kernelI11Bf16IOFp32WLi64ELi26ELi416EEv26Group_norm_nhwc_bwd_params)
        /*06b0*/ 	.word	0x0000002c


	//----- nvinfo : EIATTR_FRAME_SIZE
	.align		4
.L_325:
        /*06b4*/ 	.byte	0x04, 0x11
        /*06b6*/ 	.short	(.L_327 - .L_326)
	.align		4
.L_326:
        /*06b8*/ 	.word	index@(_Z35group_norm_nhwc_bwd_one_pass_kernelI11Bf16IOFp32WLi64ELi26ELi416EEv26Group_norm_nhwc_bwd_params)
        /*06bc*/ 	.word	0x00000000


	//----- nvinfo : EIATTR_REGCOUNT
	.align		4
.L_327:
        /*06c0*/ 	.byte	0x04, 0x2f
        /*06c2*/ 	.short	(.L_329 - .L_328)
	.align		4
.L_328:
        /*06c4*/ 	.word	index@(_ZN3cub17CUB_300001_SM_9006detail11EmptyKernelIvEEvv)
        /*06c8*/ 	.word	0x00000004


	//----- nvinfo : EIATTR_FRAME_SIZE
	.align		4
.L_329:
        /*06cc*/ 	.byte	0x04, 0x11
        /*06ce*/ 	.short	(.L_331 - .L_330)
	.align		4
.L_330:
        /*06d0*/ 	.word	index@(_ZN3cub17CUB_300001_SM_9006detail11EmptyKernelIvEEvv)
        /*06d4*/ 	.word	0x00000000


	//----- nvinfo : EIATTR_MIN_STACK_SIZE
	.align		4
.L_331:
        /*06d8*/ 	.byte	0x04, 0x12
        /*06da*/ 	.short	(.L_333 - .L_332)
	.align		4
.L_332:
        /*06dc*/ 	.word	index@(_ZN3cub17CUB_300001_SM_9006detail11EmptyKernelIvEEvv)
        /*06e0*/ 	.word	0x00000000


	//----- nvinfo : EIATTR_MIN_STACK_SIZE
	.align		4
.L_333:
        /*06e4*/ 	.byte	0x04, 0x12
        /*06e6*/ 	.short	(.L_335 - .L_334)
	.align		4
.L_334:
        /*06e8*/ 	.word	index@(_Z35group_norm_nhwc_bwd_one_pass_kernelI11Bf16IOFp32WLi64ELi26ELi416EEv26Group_norm_nhwc_bwd_params)
        /*06ec*/ 	.word	0x00000000


	//----- nvinfo : EIATTR_MIN_STACK_SIZE
	.align		4
.L_335:
        /*06f0*/ 	.byte	0x04, 0x12
        /*06f2*/ 	.short	(.L_337 - .L_336)
	.align		4
.L_336:
        /*06f4*/ 	.word	index@(_Z35group_norm_nhwc_bwd_one_pass_kernelI11Bf16IOFp32WLi128ELi26ELi416EEv26Group_norm_nhwc_bwd_params)
        /*06f8*/ 	.word	0x00000000


	//----- nvinfo : EIATTR_MIN_STACK_SIZE
	.align		4
.L_337:
        /*06fc*/ 	.byte	0x04, 0x12
        /*06fe*/ 	.short	(.L_339 - .L_338)
	.align		4
.L_338:
        /*0700*/ 	.word	index@(_Z35group_norm_nhwc_bwd_one_pass_kernelI11Bf16IOFp32WLi256ELi26ELi416EEv26Group_norm_nhwc_bwd_params)
        /*0704*/ 	.word	0x00000000


	//----- nvinfo : EIATTR_MIN_STACK_SIZE
	.align		4
.L_339:
        /*0708*/ 	.byte	0x04, 0x12
        /*070a*/ 	.short	(.L_341 - .L_340)
	.align		4
.L_340:
        /*070c*/ 	.word	index@(_Z35group_norm_nhwc_bwd_one_pass_kernelI11Bf16IOFp32WLi512ELi26ELi416EEv26Group_norm_nhwc_bwd_params)
        /*0710*/ 	.word	0x00000000


	//----- nvinfo : EIATTR_MIN_STACK_SIZE
	.align		4
.L_341:
        /*0714*/ 	.byte	0x04, 0x12
        /*0716*/ 	.short	(.L_343 - .L_342)
	.align		4
.L_342:
        /*0718*/ 	.word	index@(_Z35group_norm_nhwc_bwd_one_pass_kernelI11Bf16IOBf16WLi64ELi26ELi416EEv26Group_norm_nhwc_bwd_params)
        /*071c*/ 	.word	0x00000000


	//----- nvinfo : EIATTR_MIN_STACK_SIZE
	.align		4
.L_343:
        /*0720*/ 	.byte	0x04, 0x12
        /*0722*/ 	.short	(.L_345 - .L_344)
	.align		4
.L_344:
        /*0724*/ 	.word	index@(_Z35group_norm_nhwc_bwd_one_pass_kernelI11Bf16IOBf16WLi128ELi26ELi416EEv26Group_norm_nhwc_bwd_params)
        /*0728*/ 	.word	0x00000000


	//----- nvinfo : EIATTR_MIN_STACK_SIZE
	.align		4
.L_345:
        /*072c*/ 	.byte	0x04, 0x12
        /*072e*/ 	.short	(.L_347 - .L_346)
	.align		4
.L_346:
        /*0730*/ 	.word	index@(_Z35group_norm_nhwc_bwd_one_pass_kernelI11Bf16IOBf16WLi256ELi26ELi416EEv26Group_norm_nhwc_bwd_params)
        /*0734*/ 	.word	0x00000000


	//----- nvinfo : EIATTR_MIN_STACK_SIZE
	.align		4
.L_347:
        /*0738*/ 	.byte	0x04, 0x12
        /*073a*/ 	.short	(.L_349 - .L_348)
	.align		4
.L_348:
        /*073c*/ 	.word	index@(_Z35group_norm_nhwc_bwd_one_pass_kernelI11Bf16IOBf16WLi512ELi26ELi416EEv26Group_norm_nhwc_bwd_params)
        /*0740*/ 	.word	0x00000000


	//----- nvinfo : EIATTR_MIN_STACK_SIZE
	.align		4
.L_349:
        /*0744*/ 	.byte	0x04, 0x12
        /*0746*/ 	.short	(.L_351 - .L_350)
	.align		4
.L_350:
        /*0748*/ 	.word	index@(_Z35group_norm_nhwc_bwd_one_pass_kernelI11Bf16IOFp16WLi64ELi26ELi416EEv26Group_norm_nhwc_bwd_params)
        /*074c*/ 	.word	0x00000000


	//----- nvinfo : EIATTR_MIN_STACK_SIZE
	.align		4
.L_351:
        /*0750*/ 	.byte	0x04, 0x12
        /*0752*/ 	.short	(.L_353 - .L_352)
	.align		4
.L_352:
        /*0754*/ 	.word	index@(_Z35group_norm_nhwc_bwd_one_pass_kernelI11Bf16IOFp16WLi128ELi26ELi416EEv26Group_norm_nhwc_bwd_params)
        /*0758*/ 	.word	0x00000000


	//----- nvinfo : EIATTR_MIN_STACK_SIZE
	.align		4
.L_353:
        /*075c*/ 	.byte	0x04, 0x12
        /*075e*/ 	.short	(.L_355 - .L_354)
	.align		4
.L_354:
        /*0760*/ 	.word	index@(_Z35group_norm_nhwc_bwd_one_pass_kernelI11Bf16IOFp16WLi256ELi26ELi416EEv26Group_norm_nhwc_bwd_params)
        /*0764*/ 	.word	0x00000000


	//----- nvinfo : EIATTR_MIN_STACK_SIZE
	.align		4
.L_355:
        /*0768*/ 	.byte	0x04, 0x12
        /*076a*/ 	.short	(.L_357 - .L_356)
	.align		4
.L_356:
        /*076c*/ 	.word	index@(_Z35group_norm_nhwc_bwd_one_pass_kernelI11Bf16IOFp16WLi512ELi26ELi416EEv26Group_norm_nhwc_bwd_params)
        /*0770*/ 	.word	0x00000000


	//----- nvinfo : EIATTR_MIN_STACK_SIZE
	.align		4
.L_357:
        /*0774*/ 	.byte	0x04, 0x12
        /*0776*/ 	.short	(.L_359 - .L_358)
	.align		4
.L_358:
        /*0778*/ 	.word	index@(_Z35group_norm_nhwc_bwd_one_pass_kernelI11Fp16IOFp32WLi64ELi26ELi416EEv26Group_norm_nhwc_bwd_params)
        /*077c*/ 	.word	0x00000000


	//----- nvinfo : EIATTR_MIN_STACK_SIZE
	.align		4
.L_359:
        /*0780*/ 	.byte	0x04, 0x12
        /*0782*/ 	.short	(.L_361 - .L_360)
	.align		4
.L_360:
        /*0784*/ 	.word	index@(_Z35group_norm_nhwc_bwd_one_pass_kernelI11Fp16IOFp32WLi128ELi26ELi416EEv26Group_norm_nhwc_bwd_params)
        /*0788*/ 	.word	0x00000000


	//----- nvinfo : EIATTR_MIN_STACK_SIZE
	.align		4
.L_361:
        /*078c*/ 	.byte	0x04, 0x12
        /*078e*/ 	.short	(.L_363 - .L_362)
	.align		4
.L_362:
        /*0790*/ 	.word	index@(_Z35group_norm_nhwc_bwd_one_pass_kernelI11Fp16IOFp32WLi256ELi26ELi416EEv26Group_norm_nhwc_bwd_params)
        /*0794*/ 	.word	0x00000000


	//----- nvinfo : EIATTR_MIN_STACK_SIZE
	.align		4
.L_363:
        /*0798*/ 	.byte	0x04, 0x12
        /*079a*/ 	.short	(.L_365 - .L_364)
	.align		4
.L_364:
        /*079c*/ 	.word	index@(_Z35group_norm_nhwc_bwd_one_pass_kernelI11Fp16IOFp32WLi512ELi26ELi416EEv26Group_norm_nhwc_bwd_params)
        /*07a0*/ 	.word	0x00000000


	//----- nvinfo : EIATTR_MIN_STACK_SIZE
	.align		4
.L_365:
        /*07a4*/ 	.byte	0x04, 0x12
        /*07a6*/ 	.short	(.L_367 - .L_366)
	.align		4
.L_366:
        /*07a8*/ 	.word	index@(_Z35group_norm_nhwc_bwd_one_pass_kernelI11Fp16IOBf16WLi64ELi26ELi416EEv26Group_norm_nhwc_bwd_params)
        /*07ac*/ 	.word	0x00000000


	//----- nvinfo : EIATTR_MIN_STACK_SIZE
	.align		4
.L_367:
        /*07b0*/ 	.byte	0x04, 0x12
        /*07b2*/ 	.short	(.L_369 - .L_368)
	.align		4
.L_368:
        /*07b4*/ 	.word	index@(_Z35group_norm_nhwc_bwd_one_pass_kernelI11Fp16IOBf16WLi128ELi26ELi416EEv26Group_norm_nhwc_bwd_params)
        /*07b8*/ 	.word	0x00000000


	//----- nvinfo : EIATTR_MIN_STACK_SIZE
	.align		4
.L_369:
        /*07bc*/ 	.byte	0x04, 0x12
        /*07be*/ 	.short	(.L_371 - .L_370)
	.align		4
.L_370:
        /*07c0*/ 	.word	index@(_Z35group_norm_nhwc_bwd_one_pass_kernelI11Fp16IOBf16WLi256ELi26ELi416EEv26Group_norm_nhwc_bwd_params)
        /*07c4*/ 	.word	0x00000000


	//----- nvinfo : EIATTR_MIN_STACK_SIZE
	.align		4
.L_371:
        /*07c8*/ 	.byte	0x04, 0x12
        /*07ca*/ 	.short	(.L_373 - .L_372)
	.align		4
.L_372:
        /*07cc*/ 	.word	index@(_Z35group_norm_nhwc_bwd_one_pass_kernelI11Fp16IOBf16WLi512ELi26ELi416EEv26Group_norm_nhwc_bwd_params)
        /*07d0*/ 	.word	0x00000000


	//----- nvinfo : EIATTR_MIN_STACK_SIZE
	.align		4
.L_373:
        /*07d4*/ 	.byte	0x04, 0x12
        /*07d6*/ 	.short	(.L_375 - .L_374)
	.align		4
.L_374:
        /*07d8*/ 	.word	index@(_Z35group_norm_nhwc_bwd_one_pass_kernelI11Fp16IOFp16WLi64ELi26ELi416EEv26Group_norm_nhwc_bwd_params)
        /*07dc*/ 	.word	0x00000000


	//----- nvinfo : EIATTR_MIN_STACK_SIZE
	.align		4
.L_375:
        /*07e0*/ 	.byte	0x04, 0x12
        /*07e2*/ 	.short	(.L_377 - .L_376)
	.align		4
.L_376:
        /*07e4*/ 	.word	index@(_Z35group_norm_nhwc_bwd_one_pass_kernelI11Fp16IOFp16WLi128ELi26ELi416EEv26Group_norm_nhwc_bwd_params)
        /*07e8*/ 	.word	0x00000000


	//----- nvinfo : EIATTR_MIN_STACK_SIZE
	.align		4
.L_377:
        /*07ec*/ 	.byte	0x04, 0x12
        /*07ee*/ 	.short	(.L_379 - .L_378)
	.align		4
.L_378:
        /*07f0*/ 	.word	index@(_Z35group_norm_nhwc_bwd_one_pass_kernelI11Fp16IOFp16WLi256ELi26ELi416EEv26Group_norm_nhwc_bwd_params)
        /*07f4*/ 	.word	0x00000000


	//----- nvinfo : EIATTR_MIN_STACK_SIZE
	.align		4
.L_379:
        /*07f8*/ 	.byte	0x04, 0x12
        /*07fa*/ 	.short	(.L_381 - .L_380)
	.align		4
.L_380:
        /*07fc*/ 	.word	index@(_Z35group_norm_nhwc_bwd_one_pass_kernelI11Fp16IOFp16WLi512ELi26ELi416EEv26Group_norm_nhwc_bwd_params)
        /*0800*/ 	.word	0x00000000


	//----- nvinfo : EIATTR_MIN_STACK_SIZE
	.align		4
.L_381:
        /*0804*/ 	.byte	0x04, 0x12
        /*0806*/ 	.short	(.L_383 - .L_382)
	.align		4
.L_382:
        /*0808*/ 	.word	index@(_Z35group_norm_nhwc_bwd_one_pass_kernelI11Fp32IOFp32WLi64ELi26ELi416EEv26Group_norm_nhwc_bwd_params)
        /*080c*/ 	.word	0x00000000


	//----- nvinfo : EIATTR_MIN_STACK_SIZE
	.align		4
.L_383:
        /*0810*/ 	.byte	0x04, 0x12
        /*0812*/ 	.short	(.L_385 - .L_384)
	.align		4
.L_384:
        /*0814*/ 	.word	index@(_Z35group_norm_nhwc_bwd_one_pass_kernelI11Fp32IOFp32WLi128ELi26ELi416EEv26Group_norm_nhwc_bwd_params)
        /*0818*/ 	.word	0x00000000


	//----- nvinfo : EIATTR_MIN_STACK_SIZE
	.align		4
.L_385:
        /*081c*/ 	.byte	0x04, 0x12
        /*081e*/ 	.short	(.L_387 - .L_386)
	.align		4
.L_386:
        /*0820*/ 	.word	index@(_Z35group_norm_nhwc_bwd_one_pass_kernelI11Fp32IOFp32WLi256ELi26ELi416EEv26Group_norm_nhwc_bwd_params)
        /*0824*/ 	.word	0x00000000


	//----- nvinfo : EIATTR_MIN_STACK_SIZE
	.align		4
.L_387:
        /*0828*/ 	.byte	0x04, 0x12
        /*082a*/ 	.short	(.L_389 - .L_388)
	.align		4
.L_388:
        /*082c*/ 	.word	index@(_Z35group_norm_nhwc_bwd_one_pass_kernelI11Fp32IOFp32WLi512ELi26ELi416EEv26Group_norm_nhwc_bwd_params)
        /*0830*/ 	.word	0x00000000


	//----- nvinfo : EIATTR_MIN_STACK_SIZE
	.align		4
.L_389:
        /*0834*/ 	.byte	0x04, 0x12
        /*0836*/ 	.short	(.L_391 - .L_390)
	.align		4
.L_390:
        /*0838*/ 	.word	index@(_Z35group_norm_nhwc_bwd_one_pass_kernelI11Fp32IOBf16WLi64ELi26ELi416EEv26Group_norm_nhwc_bwd_params)
        /*083c*/ 	.word	0x00000000


	//----- nvinfo : EIATTR_MIN_STACK_SIZE
	.align		4
.L_391:
        /*0840*/ 	.byte	0x04, 0x12
        /*0842*/ 	.short	(.L_393 - .L_392)
	.align		4
.L_392:
        /*0844*/ 	.word	index@(_Z35group_norm_nhwc_bwd_one_pass_kernelI11Fp32IOBf16WLi128ELi26ELi416EEv26Group_norm_nhwc_bwd_params)
        /*0848*/ 	.word	0x00000000


	//----- nvinfo : EIATTR_MIN_STACK_SIZE
	.align		4
.L_393:
        /*084c*/ 	.byte	0x04, 0x12
        /*084e*/ 	.short	(.L_395 - .L_394)
	.align		4
.L_394:
        /*0850*/ 	.word	index@(_Z35group_norm_nhwc_bwd_one_pass_kernelI11Fp32IOBf16WLi256ELi26ELi416EEv26Group_norm_nhwc_bwd_params)
        /*0854*/ 	.word	0x00000000


	//----- nvinfo : EIATTR_MIN_STACK_SIZE
	.align		4
.L_395:
        /*0858*/ 	.byte	0x04, 0x12
        /*085a*/ 	.short	(.L_397 - .L_396)
	.align		4
.L_396:
        /*085c*/ 	.word	index@(_Z35group_norm_nhwc_bwd_one_pass_kernelI11Fp32IOBf16WLi512ELi26ELi416EEv26Group_norm_nhwc_bwd_params)
        /*0860*/ 	.word	0x00000000


	//----- nvinfo : EIATTR_MIN_STACK_SIZE
	.align		4
.L_397:
        /*0864*/ 	.byte	0x04, 0x12
        /*0866*/ 	.short	(.L_399 - .L_398)
	.align		4
.L_398:
        /*0868*/ 	.word	index@(_Z35group_norm_nhwc_bwd_one_pass_kernelI11Fp32IOFp16WLi64ELi26ELi416EEv26Group_norm_nhwc_bwd_params)
        /*086c*/ 	.word	0x00000000


	//----- nvinfo : EIATTR_MIN_STACK_SIZE
	.align		4
.L_399:
        /*0870*/ 	.byte	0x04, 0x12
        /*0872*/ 	.short	(.L_401 - .L_400)
	.align		4
.L_400:
        /*0874*/ 	.word	index@(_Z35group_norm_nhwc_bwd_one_pass_kernelI11Fp32IOFp16WLi128ELi26ELi416EEv26Group_norm_nhwc_bwd_params)
        /*0878*/ 	.word	0x00000000


	//----- nvinfo : EIATTR_MIN_STACK_SIZE
	.align		4
.L_401:
        /*087c*/ 	.byte	0x04, 0x12
        /*087e*/ 	.short	(.L_403 - .L_402)
	.align		4
.L_402:
        /*0880*/ 	.word	index@(_Z35group_norm_nhwc_bwd_one_pass_kernelI11Fp32IOFp16WLi256ELi26ELi416EEv26Group_norm_nhwc_bwd_params)
        /*0884*/ 	.word	0x00000000


	//----- nvinfo : EIATTR_MIN_STACK_SIZE
	.align		4
.L_403:
        /*0888*/ 	.byte	0x04, 0x12
        /*088a*/ 	.short	(.L_405 - .L_404)
	.align		4
.L_404:
        /*088c*/ 	.word	index@(_Z35group_norm_nhwc_bwd_one_pass_kernelI11Fp32IOFp16WLi512ELi26ELi416EEv26Group_norm_nhwc_bwd_params)
        /*0890*/ 	.word	0x00000000


	//----- nvinfo : EIATTR_MIN_STACK_SIZE
	.align		4
.L_405:
        /*0894*/ 	.byte	0x04, 0x12
        /*0896*/ 	.short	(.L_407 - .L_406)
	.align		4
.L_406:
        /*0898*/ 	.word	index@(_Z35group_norm_nhwc_fwd_one_pass_kernelI11Bf16IOFp32WLi64ELi26ELi416EEv26Group_norm_nhwc_fwd_params)
        /*089c*/ 	.word	0x00000000


	//----- nvinfo : EIATTR_MIN_STACK_SIZE
	.align		4
.L_407:
        /*08a0*/ 	.byte	0x04, 0x12
        /*08a2*/ 	.short	(.L_409 - .L_408)
	.align		4
.L_408:
        /*08a4*/ 	.word	index@(_Z35group_norm_nhwc_fwd_one_pass_kernelI11Bf16IOFp32WLi128ELi26ELi416EEv26Group_norm_nhwc_fwd_params)
        /*08a8*/ 	.word	0x00000000


	//----- nvinfo : EIATTR_MIN_STACK_SIZE
	.align		4
.L_409:
        /*08ac*/ 	.byte	0x04, 0x12
        /*08ae*/ 	.short	(.L_411 - .L_410)
	.align		4
.L_410:
        /*08b0*/ 	.word	index@(_Z35group_norm_nhwc_fwd_one_pass_kernelI11Bf16IOFp32WLi256ELi26ELi416EEv26Group_norm_nhwc_fwd_params)
        /*08b4*/ 	.word	0x00000000


	//----- nvinfo : EIATTR_MIN_STACK_SIZE
	.align		4
.L_411:
        /*08b8*/ 	.byte	0x04, 0x12
        /*08ba*/ 	.short	(.L_413 - .L_412)
	.align		4
.L_412:
        /*08bc*/ 	.word	index@(_Z35group_norm_nhwc_fwd_one_pass_kernelI11Bf16IOFp32WLi512ELi26ELi416EEv26Group_norm_nhwc_fwd_params)
        /*08c0*/ 	.word	0x00000000


	//----- nvinfo : EIATTR_MIN_STACK_SIZE
	.align		4
.L_413:
        /*08c4*/ 	.byte	0x04, 0x12
        /*08c6*/ 	.short	(.L_415 - .L_414)
	.align		4
.L_414:
        /*08c8*/ 	.word	index@(_Z35group_norm_nhwc_fwd_one_pass_kernelI11Bf16IOBf16WLi64ELi26ELi416EEv26Group_norm_nhwc_fwd_params)
        /*08cc*/ 	.word	0x00000000


	//----- nvinfo : EIATTR_MIN_STACK_SIZE
	.align		4
.L_415:
        /*08d0*/ 	.byte	0x04, 0x12
        /*08d2*/ 	.short	(.L_417 - .L_416)
	.align		4
.L_416:
        /*08d4*/ 	.word	index@(_Z35group_norm_nhwc_fwd_one_pass_kernelI11Bf16IOBf16WLi128ELi26ELi416EEv26Group_norm_nhwc_fwd_params)
        /*08d8*/ 	.word	0x00000000


	//----- nvinfo : EIATTR_MIN_STACK_SIZE
	.align		4
.L_417:
        /*08dc*/ 	.byte	0x04, 0x12
        /*08de*/ 	.short	(.L_419 - .L_418)
	.align		4
.L_418:
        /*08e0*/ 	.word	index@(_Z35group_norm_nhwc_fwd_one_pass_kernelI11Bf16IOBf16WLi256ELi26ELi416EEv26Group_norm_nhwc_fwd_params)
        /*08e4*/ 	.word	0x00000000


	//----- nvinfo : EIATTR_MIN_STACK_SIZE
	.align		4
.L_419:
        /*08e8*/ 	.byte	0x04, 0x12
        /*08ea*/ 	.short	(.L_421 - .L_420)
	.align		4
.L_420:
        /*08ec*/ 	.word	index@(_Z35group_norm_nhwc_fwd_one_pass_kernelI11Bf16IOBf16WLi512ELi26ELi416EEv26Group_norm_nhwc_fwd_params)
        /*08f0*/ 	.word	0x00000000


	//----- nvinfo : EIATTR_MIN_STACK_SIZE
	.align		4
.L_421:
        /*08f4*/ 	.byte	0x04, 0x12
        /*08f6*/ 	.short	(.L_423 - .L_422)
	.align		4
.L_422:
        /*08f8*/ 	.word	index@(_Z35group_norm_nhwc_fwd_one_pass_kernelI11Bf16IOFp16WLi64ELi26ELi416EEv26Group_norm_nhwc_fwd_params)
        /*08fc*/ 	.word	0x00000000


	//----- nvinfo : EIATTR_MIN_STACK_SIZE
	.align		4
.L_423:
        /*0900*/ 	.byte	0x04, 0x12
        /*0902*/ 	.short	(.L_425 - .L_424)
	.align		4
.L_424:
        /*0904*/ 	.word	index@(_Z35group_norm_nhwc_fwd_one_pass_kernelI11Bf16IOFp16WLi128ELi26ELi416EEv26Group_norm_nhwc_fwd_params)
        /*0908*/ 	.word	0x00000000


	//----- nvinfo : EIATTR_MIN_STACK_SIZE
	.align		4
.L_425:
        /*090c*/ 	.byte	0x04, 0x12
        /*090e*/ 	.short	(.L_427 - .L_426)
	.align		4
.L_426:
        /*0910*/ 	.word	index@(_Z35group_norm_nhwc_fwd_one_pass_kernelI11Bf16IOFp16WLi256ELi26ELi416EEv26Group_norm_nhwc_fwd_params)
        /*0914*/ 	.word	0x00000000


	//----- nvinfo : EIATTR_MIN_STACK_SIZE
	.align		4
.L_427:
        /*0918*/ 	.byte	0x04, 0x12
        /*091a*/ 	.short	(.L_429 - .L_428)
	.align		4
.L_428:
        /*091c*/ 	.word	index@(_Z35group_norm_nhwc_fwd_one_pass_kernelI11Bf16IOFp16WLi512ELi26ELi416EEv26Group_norm_nhwc_fwd_params)
        /*0920*/ 	.word	0x00000000


	//----- nvinfo : EIATTR_MIN_STACK_SIZE
	.align		4
.L_429:
        /*0924*/ 	.byte	0x04, 0x12
        /*0926*/ 	.short	(.L_431 - .L_430)
	.align		4
.L_430:
        /*0928*/ 	.word	index@(_Z35group_norm_nhwc_fwd_one_pass_kernelI11Fp16IOFp32WLi64ELi26ELi416EEv26Group_norm_nhwc_fwd_params)
        /*092c*/ 	.word	0x00000000


	//----- nvinfo : EIATTR_MIN_STACK_SIZE
	.align		4
.L_431:
        /*0930*/ 	.byte	0x04, 0x12
        /*0932*/ 	.short	(.L_433 - .L_432)
	.align		4
.L_432:
        /*0934*/ 	.word	index@(_Z35group_norm_nhwc_fwd_one_pass_kernelI11Fp16IOFp32WLi128ELi26ELi416EEv26Group_norm_nhwc_fwd_params)
        /*0938*/ 	.word	0x00000000


	//----- nvinfo : EIATTR_MIN_STACK_SIZE
	.align		4
.L_433:
        /*093c*/ 	.byte	0x04, 0x12
        /*093e*/ 	.short	(.L_435 - .L_434)
	.align		4
.L_434:
        /*0940*/ 	.word	index@(_Z35group_norm_nhwc_fwd_one_pass_kernelI11Fp16IOFp32WLi256ELi26ELi416EEv26Group_norm_nhwc_fwd_params)
        /*0944*/ 	.word	0x00000000


	//----- nvinfo : EIATTR_MIN_STACK_SIZE
	.align		4
.L_435:
        /*0948*/ 	.byte	0x04, 0x12
        /*094a*/ 	.short	(.L_437 - .L_436)
	.align		4
.L_436:
        /*094c*/ 	.word	index@(_Z35group_norm_nhwc_fwd_one_pass_kernelI11Fp16IOFp32WLi512ELi26ELi416EEv26Group_norm_nhwc_fwd_params)
        /*0950*/ 	.word	0x00000000


	//----- nvinfo : EIATTR_MIN_STACK_SIZE
	.align		4
.L_437:
        /*0954*/ 	.byte	0x04, 0x12
        /*0956*/ 	.short	(.L_439 - .L_438)
	.align		4
.L_438:
        /*0958*/ 	.word	index@(_Z35group_norm_nhwc_fwd_one_pass_kernelI11Fp16IOBf16WLi64ELi26ELi416EEv26Group_norm_nhwc_fwd_params)
        /*095c*/ 	.word	0x00000000


	//----- nvinfo : EIATTR_MIN_STACK_SIZE
	.align		4
.L_439:
        /*0960*/ 	.byte	0x04, 0x12
        /*0962*/ 	.short	(.L_441 - .L_440)
	.align		4
.L_440:
        /*0964*/ 	.word	index@(_Z35group_norm_nhwc_fwd_one_pass_kernelI11Fp16IOBf16WLi128ELi26ELi416EEv26Group_norm_nhwc_fwd_params)
        /*0968*/ 	.word	0x00000000


	//----- nvinfo : EIATTR_MIN_STACK_SIZE
	.align		4
.L_441:
        /*096c*/ 	.byte	0x04, 0x12
        /*096e*/ 	.short	(.L_443 - .L_442)
	.align		4
.L_442:
        /*0970*/ 	.word	index@(_Z35group_norm_nhwc_fwd_one_pass_kernelI11Fp16IOBf16WLi256ELi26ELi416EEv26Group_norm_nhwc_fwd_params)
        /*0974*/ 	.word	0x00000000


	//----- nvinfo : EIATTR_MIN_STACK_SIZE
	.align		4
.L_443:
        /*0978*/ 	.byte	0x04, 0x12
        /*097a*/ 	.short	(.L_445 - .L_444)
	.align		4
.L_444:
        /*097c*/ 	.word	index@(_Z35group_norm_nhwc_fwd_one_pass_kernelI11Fp16IOBf16WLi512ELi26ELi416EEv26Group_norm_nhwc_fwd_params)
        /*0980*/ 	.word	0x00000000


	//----- nvinfo : EIATTR_MIN_STACK_SIZE
	.align		4
.L_445:
        /*0984*/ 	.byte	0x04, 0x12
        /*0986*/ 	.short	(.L_447 - .L_446)
	.align		4
.L_446:
        /*0988*/ 	.word	index@(_Z35group_norm_nhwc_fwd_one_pass_kernelI11Fp16IOFp16WLi64ELi26ELi416EEv26Group_norm_nhwc_fwd_params)
        /*098c*/ 	.word	0x00000000


	//----- nvinfo : EIATTR_MIN_STACK_SIZE
	.align		4
.L_447:
        /*0990*/ 	.byte	0x04, 0x12
        /*0992*/ 	.short	(.L_449 - .L_448)
	.align		4
.L_448:
        /*0994*/ 	.word	index@(_Z35group_norm_nhwc_fwd_one_pass_kernelI11Fp16IOFp16WLi128ELi26ELi416EEv26Group_norm_nhwc_fwd_params)
        /*0998*/ 	.word	0x00000000


	//----- nvinfo : EIATTR_MIN_STACK_SIZE
	.align		4
.L_449:
        /*099c*/ 	.byte	0x04, 0x12
        /*099e*/ 	.short	(.L_451 - .L_450)
	.align		4
.L_450:
        /*09a0*/ 	.word	index@(_Z35group_norm_nhwc_fwd_one_pass_kernelI11Fp16IOFp16WLi256ELi26ELi416EEv26Group_norm_nhwc_fwd_params)
        /*09a4*/ 	.word	0x00000000


	//----- nvinfo : EIATTR_MIN_STACK_SIZE
	.align		4
.L_451:
        /*09a8*/ 	.byte	0x04, 0x12
        /*09aa*/ 	.short	(.L_453 - .L_452)
	.align		4
.L_452:
        /*09ac*/ 	.word	index@(_Z35group_norm_nhwc_fwd_one_pass_kernelI11Fp16IOFp16WLi512ELi26ELi416EEv26Group_norm_nhwc_fwd_params)
        /*09b0*/ 	.word	0x00000000


	//----- nvinfo : EIATTR_MIN_STACK_SIZE
	.align		4
.L_453:
        /*09b4*/ 	.byte	0x04, 0x12
        /*09b6*/ 	.short	(.L_455 - .L_454)
	.align		4
.L_454:
        /*09b8*/ 	.word	index@(_Z35group_norm_nhwc_fwd_one_pass_kernelI11Fp32IOFp32WLi64ELi26ELi416EEv26Group_norm_nhwc_fwd_params)
        /*09bc*/ 	.word	0x00000000


	//----- nvinfo : EIATTR_MIN_STACK_SIZE
	.align		4
.L_455:
        /*09c0*/ 	.byte	0x04, 0x12
        /*09c2*/ 	.short	(.L_457 - .L_456)
	.align		4
.L_456:
        /*09c4*/ 	.word	index@(_Z35group_norm_nhwc_fwd_one_pass_kernelI11Fp32IOFp32WLi128ELi26ELi416EEv26Group_norm_nhwc_fwd_params)
        /*09c8*/ 	.word	0x00000000


	//----- nvinfo : EIATTR_MIN_STACK_SIZE
	.align		4
.L_457:
        /*09cc*/ 	.byte	0x04, 0x12
        /*09ce*/ 	.short	(.L_459 - .L_458)
	.align		4
.L_458:
        /*09d0*/ 	.word	index@(_Z35group_norm_nhwc_fwd_one_pass_kernelI11Fp32IOFp32WLi256ELi26ELi416EEv26Group_norm_nhwc_fwd_params)
        /*09d4*/ 	.word	0x00000000


	//----- nvinfo : EIATTR_MIN_STACK_SIZE
	.align		4
.L_459:
        /*09d8*/ 	.byte	0x04, 0x12
        /*09da*/ 	.short	(.L_461 - .L_460)
	.align		4
.L_460:
        /*09dc*/ 	.word	index@(_Z35group_norm_nhwc_fwd_one_pass_kernelI11Fp32IOFp32WLi512ELi26ELi416EEv26Group_norm_nhwc_fwd_params)
        /*09e0*/ 	.word	0x00000000


	//----- nvinfo : EIATTR_MIN_STACK_SIZE
	.align		4
.L_461:
        /*09e4*/ 	.byte	0x04, 0x12
        /*09e6*/ 	.short	(.L_463 - .L_462)
	.align		4
.L_462:
        /*09e8*/ 	.word	index@(_Z35group_norm_nhwc_fwd_one_pass_kernelI11Fp32IOBf16WLi64ELi26ELi416EEv26Group_norm_nhwc_fwd_params)
        /*09ec*/ 	.word	0x00000000


	//----- nvinfo : EIATTR_MIN_STACK_SIZE
	.align		4
.L_463:
        /*09f0*/ 	.byte	0x04, 0x12
        /*09f2*/ 	.short	(.L_465 - .L_464)
	.align		4
.L_464:
        /*09f4*/ 	.word	index@(_Z35group_norm_nhwc_fwd_one_pass_kernelI11Fp32IOBf16WLi128ELi26ELi416EEv26Group_norm_nhwc_fwd_params)
        /*09f8*/ 	.word	0x00000000


	//----- nvinfo : EIATTR_MIN_STACK_SIZE
	.align		4
.L_465:
        /*09fc*/ 	.byte	0x04, 0x12
        /*09fe*/ 	.short	(.L_467 - .L_466)
	.align		4
.L_466:
        /*0a00*/ 	.word	index@(_Z35group_norm_nhwc_fwd_one_pass_kernelI11Fp32IOBf16WLi256ELi26ELi416EEv26Group_norm_nhwc_fwd_params)
        /*0a04*/ 	.word	0x00000000


	//----- nvinfo : EIATTR_MIN_STACK_SIZE
	.align		4
.L_467:
        /*0a08*/ 	.byte	0x04, 0x12
        /*0a0a*/ 	.short	(.L_469 - .L_468)
	.align		4
.L_468:
        /*0a0c*/ 	.word	index@(_Z35group_norm_nhwc_fwd_one_pass_kernelI11Fp32IOBf16WLi512ELi26ELi416EEv26Group_norm_nhwc_fwd_params)
        /*0a10*/ 	.word	0x00000000


	//----- nvinfo : EIATTR_MIN_STACK_SIZE
	.align		4
.L_469:
        /*0a14*/ 	.byte	0x04, 0x12
        /*0a16*/ 	.short	(.L_471 - .L_470)
	.align		4
.L_470:
        /*0a18*/ 	.word	index@(_Z35group_norm_nhwc_fwd_one_pass_kernelI11Fp32IOFp16WLi64ELi26ELi416EEv26Group_norm_nhwc_fwd_params)
        /*0a1c*/ 	.word	0x00000000


	//----- nvinfo : EIATTR_MIN_STACK_SIZE
	.align		4
.L_471:
        /*0a20*/ 	.byte	0x04, 0x12
        /*0a22*/ 	.short	(.L_473 - .L_472)
	.align		4
.L_472:
        /*0a24*/ 	.word	index@(_Z35group_norm_nhwc_fwd_one_pass_kernelI11Fp32IOFp16WLi128ELi26ELi416EEv26Group_norm_nhwc_fwd_params)
        /*0a28*/ 	.word	0x00000000


	//----- nvinfo : EIATTR_MIN_STACK_SIZE
	.align		4
.L_473:
        /*0a2c*/ 	.byte	0x04, 0x12
        /*0a2e*/ 	.short	(.L_475 - .L_474)
	.align		4
.L_474:
        /*0a30*/ 	.word	index@(_Z35group_norm_nhwc_fwd_one_pass_kernelI11Fp32IOFp16WLi256ELi26ELi416EEv26Group_norm_nhwc_fwd_params)
        /*0a34*/ 	.word	0x00000000


	//----- nvinfo : EIATTR_MIN_STACK_SIZE
	.align		4
.L_475:
        /*0a38*/ 	.byte	0x04, 0x12
        /*0a3a*/ 	.short	(.L_477 - .L_476)
	.align		4
.L_476:
        /*0a3c*/ 	.word	index@(_Z35group_norm_nhwc_fwd_one_pass_kernelI11Fp32IOFp16WLi512ELi26ELi416EEv26Group_norm_nhwc_fwd_params)
        /*0a40*/ 	.word	0x00000000
.L_477:


//--------------------- .nv.compat                --------------------------
	.section	.nv.compat,"",@"SHT_CUDA_COMPAT_INFO"
	.align	4
        /*0000*/ 	.byte	0x02, 0x09, 0x01, 0x00, 0x02, 0x02, 0x01, 0x00, 0x02, 0x05, 0x05, 0x00, 0x03, 0x07, 0x01, 0x01
        /*0010*/ 	.byte	0x02, 0x03, 0x00, 0x00, 0x02, 0x06, 0x01, 0x00, 0x04, 0x0b, 0x08, 0x00, 0x00, 0x00, 0x00, 0x00
        /*0020*/ 	.byte	0x00, 0x00, 0x00, 0x00


//--------------------- .nv.info._ZN3cub17CUB_300001_SM_9006detail11EmptyKernelIvEEvv --------------------------
	.section	.nv.info._ZN3cub17CUB_300001_SM_9006detail11EmptyKernelIvEEvv,"",@"SHT_CUDA_INFO"
	.sectionflags	@""
	.align	4


	//----- nvinfo : EIATTR_CUDA_API_VERSION
	.align		4
        /*0000*/ 	.byte	0x04, 0x37
        /*0002*/ 	.short	(.L_479 - .L_478)
.L_478:
        /*0004*/ 	.word	0x00000082


	//----- nvinfo : EIATTR_SPARSE_MMA_MASK
	.align		4
.L_479:
        /*0008*/ 	.byte	0x03, 0x50
        /*000a*/ 	.short	0x0000


	//----- nvinfo : EIATTR_MAXREG_COUNT
	.align		4
        /*000c*/ 	.byte	0x03, 0x1b
        /*000e*/ 	.short	0x00ff


	//----- nvinfo : EIATTR_MERCURY_ISA_VERSION
	.align		4
        /*0010*/ 	.byte	0x03, 0x5f
        /*0012*/ 	.short	0x0101


	//----- nvinfo : EIATTR_EXIT_INSTR_OFFSETS
	.align		4
        /*0014*/ 	.byte	0x04, 0x1c
        /*0016*/ 	.short	(.L_481 - .L_480)


	//   ....[0]....
.L_480:
        /*0018*/ 	.word	0x00000010


	//----- nvinfo : EIATTR_SW_WAR
	.align		4
.L_481:
        /*001c*/ 	.byte	0x04, 0x36
        /*001e*/ 	.short	(.L_483 - .L_482)
.L_482:
        /*0020*/ 	.word	0x00000008
.L_483:


//--------------------- .nv.info._Z35group_norm_nhwc_bwd_one_pass_kernelI11Bf16IOFp32WLi64ELi26ELi416EEv26Group_norm_nhwc_bwd_params --------------------------
	.section	.nv.info._Z35group_norm_nhwc_bwd_one_pass_kernelI11Bf16IOFp32WLi64ELi26ELi416EEv26Group_norm_nhwc_bwd_params,"",@"SHT_CUDA_INFO"
	.sectionflags	@""
	.align	4


	//----- nvinfo : EIATTR_CUDA_API_VERSION
	.align		4
        /*0000*/ 	.byte	0x04, 0x37
        /*0002*/ 	.short	(.L_485 - .L_484)
.L_484:
        /*0004*/ 	.word	0x00000082


	//----- nvinfo : EIATTR_KPARAM_INFO
	.align		4
.L_485:
        /*0008*/ 	.byte	0x04, 0x17
        /*000a*/ 	.short	(.L_487 - .L_486)
.L_486:
        /*000c*/ 	.word	0x00000000
        /*0010*/ 	.short	0x0000
        /*0012*/ 	.short	0x0000
        /*0014*/ 	.byte	0x00, 0xf0, 0xe1, 0x02


	//----- nvinfo : EIATTR_SPARSE_MMA_MASK
	.align		4
.L_487:
        /*0018*/ 	.byte	0x03, 0x50
        /*001a*/ 	.short	0x0000


	//----- nvinfo : EIATTR_MAXREG_COUNT
	.align		4
        /*001c*/ 	.byte	0x03, 0x1b
        /*001e*/ 	.short	0x0080


	//----- nvinfo : EIATTR_NUM_BARRIERS
	.align		4
        /*0020*/ 	.byte	0x02, 0x4c
        /*0022*/ 	.byte	0x01
	.zero		1


	//----- nvinfo : EIATTR_MERCURY_ISA_VERSION
	.align		4
        /*0024*/ 	.byte	0x03, 0x5f
        /*0026*/ 	.short	0x0101


	//----- nvinfo : EIATTR_INT_WARP_WIDE_INSTR_OFFSETS
	.align		4
        /*0028*/ 	.byte	0x04, 0x31
        /*002a*/ 	.short	(.L_489 - .L_488)


	//   ....[0]....
.L_488:
        /*002c*/ 	.word	0x00001fd0


	//   ....[1]....
        /*0030*/ 	.word	0x00003960


	//----- nvinfo : EIATTR_COOP_GROUP_MASK_REGIDS
	.align		4
.L_489:
        /*0034*/ 	.byte	0x04, 0x29
        /*0036*/ 	.short	(.L_491 - .L_490)


	//   ....[0]....
.L_490:
        /*0038*/ 	.word	0xffffffff


	//   ....[1]....
        /*003c*/ 	.word	0xffffffff


	//   ....[2]....
        /*0040*/ 	.word	0xffffffff


	//   ....[3]....
        /*0044*/ 	.word	0xffffffff


	//   ....[4]....
        /*0048*/ 	.word	0xffffffff


	//   ....[5]....
        /*004c*/ 	.word	0xffffffff


	//   ....[6]....
        /*0050*/ 	.word	0xffffffff


	//   ....[7]....
        /*0054*/ 	.word	0xffffffff


	//   ....[8]....
        /*0058*/ 	.word	0xffffffff


	//   ....[9]....
        /*005c*/ 	.word	0xffffffff


	//----- nvinfo : EIATTR_COOP_GROUP_INSTR_OFFSETS
	.align		4
.L_491:
        /*0060*/ 	.byte	0x04, 0x28
        /*0062*/ 	.short	(.L_493 - .L_492)


	//   ....[0]....
.L_492:
        /*0064*/ 	.word	0x00000f00


	//   ....[1]....
        /*0068*/ 	.word	0x00000f40


	//   ....[2]....
        /*006c*/ 	.word	0x00000f90


	//   ....[3]....
        /*0070*/ 	.word	0x00000fb0


	//   ....[4]....
        /*0074*/ 	.word	0x00000fe0


	//   ....[5]....
        /*0078*/ 	.word	0x00001000


	//   ....[6]....
        /*007c*/ 	.word	0x00001030


	//   ....[7]....
        /*0080*/ 	.word	0x00001050


	//   ....[8]....
        /*0084*/ 	.word	0x00001080


	//   ....[9]....
        /*0088*/ 	.word	0x000010a0


	//----- nvinfo : EIATTR_EXIT_INSTR_OFFSETS
	.align		4
.L_493:
        /*008c*/ 	.byte	0x04, 0x1c
        /*008e*/ 	.short	(.L_495 - .L_494)


	//   ....[0]....
.L_494:
        /*0090*/ 	.word	0x00003a50


	//   ....[1]....
        /*0094*/ 	.word	0x00003b90


	//   ....[2]....
        /*0098*/ 	.word	0x00003dd0


	//----- nvinfo : EIATTR_MAX_THREADS
	.align		4
.L_495:
        /*009c*/ 	.byte	0x04, 0x05
        /*009e*/ 	.short	(.L_497 - .L_496)
.L_496:
        /*00a0*/ 	.word	0x000001a0
        /*00a4*/ 	.word	0x00000001
        /*00a8*/ 	.word	0x00000001


	//----- nvinfo : EIATTR_CRS_STACK_SIZE
	.align		4
.L_497:
        /*00ac*/ 	.byte	0x04, 0x1e
        /*00ae*/ 	.short	(.L_499 - .L_498)
.L_498:
        /*00b0*/ 	.word	0x00000000


	//----- nvinfo : EIATTR_CBANK_PARAM_SIZE
	.align		4
.L_499:
        /*00b4*/ 	.byte	0x03, 0x19
        /*00b6*/ 	.short	0x00b8


	//----- nvinfo : EIATTR_PARAM_CBANK
	.align		4
        /*00b8*/ 	.byte	0x04, 0x0a
        /*00ba*/ 	.short	(.L_501 - .L_500)
	.align		4
.L_500:
        /*00bc*/ 	.word	index@(.nv.constant0._Z35group_norm_nhwc_bwd_one_pass_kernelI11Bf16IOFp32WLi64ELi26ELi416EEv26Group_norm_nhwc_bwd_params)
        /*00c0*/ 	.short	0x0210
        /*00c2*/ 	.short	0x00b8


	//----- nvinfo : EIATTR_SW_WAR
	.align		4
.L_501:
        /*00c4*/ 	.byte	0x04, 0x36
        /*00c6*/ 	.short	(.L_503 - .L_502)
.L_502:
        /*00c8*/ 	.word	0x00000008
.L_503:


//--------------------- .nv.info._Z35group_norm_nhwc_bwd_one_pass_kernelI11Bf16IOFp32WLi128ELi26ELi416EEv26Group_norm_nhwc_bwd_params --------------------------
	.section	.nv.info._Z35group_norm_nhwc_bwd_one_pass_kernelI11Bf16IOFp32WLi128ELi26ELi416EEv26Group_norm_nhwc_bwd_params,"",@"SHT_CUDA_INFO"
	.sectionflags	@""
	.align	4


	//----- nvinfo : EIATTR_CUDA_API_VERSION
	.align		4
        /*0000*/ 	.byte	0x04, 0x37
        /*0002*/ 	.short	(.L_505 - .L_504)
.L_504:
        /*0004*/ 	.word	0x00000082


	//----- nvinfo : EIATTR_KPARAM_INFO
	.align		4
.L_505:
        /*0008*/ 	.byte	0x04, 0x17
        /*000a*/ 	.short	(.L_507 - .L_506)
.L_506:
        /*000c*/ 	.word	0x00000000
        /*0010*/ 	.short	0x0000
        /*0012*/ 	.short	0x0000
        /*0014*/ 	.byte	0x00, 0xf0, 0xe1, 0x02


	//----- nvinfo : EIATTR_SPARSE_MMA_MASK
	.align		4
.L_507:
        /*0018*/ 	.byte	0x03, 0x50
        /*001a*/ 	.short	0x0000


	//----- nvinfo : EIATTR_MAXREG_COUNT
	.align		4
        /*001c*/ 	.byte	0x03, 0x1b
        /*001e*/ 	.short	0x0080


	//----- nvinfo : EIATTR_NUM_BARRIERS
	.align		4
        /*0020*/ 	.byte	0x02, 0x4c
        /*0022*/ 	.byte	0x01
	.zero		1


	//----- nvinfo : EIATTR_MERCURY_ISA_VERSION
	.align		4
        /*0024*/ 	.byte	0x03, 0x5f
        /*0026*/ 	.short	0x0101


	//----- nvinfo : EIATTR_INT_WARP_WIDE_INSTR_OFFSETS
	.align		4
        /*0028*/ 	.byte	0x04, 0x31
        /*002a*/ 	.short	(.L_509 - .L_508)


	//   ....[0]....
.L_508:
        /*002c*/ 	.word	0x00002870


	//   ....[1]....
        /*0030*/ 	.word	0x00004850


	//----- nvinfo : EIATTR_COOP_GROUP_MASK_REGIDS
	.align		4
.L_509:
        /*0034*/ 	.byte	0x04, 0x29
        /*0036*/ 	.short	(.L_511 - .L_510)


	//   ....[0]....
.L_510:
        /*0038*/ 	.word	0xffffffff


	//   ....[1]....
        /*003c*/ 	.word	0xffffffff


	//   ....[2]....
        /*0040*/ 	.word	0xffffffff


	//   ....[3]....
        /*0044*/ 	.word	0xffffffff


	//   ....[4]....
        /*0048*/ 	.word	0xffffffff


	//   ....[5]....
        /*004c*/ 	.word	0xffffffff


	//   ....[6]....
        /*0050*/ 	.word	0xffffffff


	//   ....[7]....
        /*0054*/ 	.word	0xffffffff


	//   ....[8]....
        /*0058*/ 	.word	0xffffffff


	//   ....[9]....
        /*005c*/ 	.word	0xffffffff


	//----- nvinfo : EIATTR_COOP_GROUP_INSTR_OFFSETS
	.align		4
.L_511:
        /*0060*/ 	.byte	0x04, 0x28
        /*0062*/ 	.short	(.L_513 - .L_512)


	//   ....[0]....
.L_512:
        /*0064*/ 	.word	0x00001720


	//   ....[1]....
        /*0068*/ 	.word	0x00001760


	//   ....[2]....
        /*006c*/ 	.word	0x00001820


	//   ....[3]....
        /*0070*/ 	.word	0x00001840


	//   ....[4]....
        /*0074*/ 	.word	0x00001870


	//   ....[5]....
        /*0078*/ 	.word	0x00001890


	//   ....[6]....
        /*007c*/ 	.word	0x000018c0


	//   ....[7]....
        /*0080*/ 	.word	0x000018e0


	//   ....[8]....
        /*0084*/ 	.word	0x00001910


	//   ....[9]....
        /*0088*/ 	.word	0x00001930


	//----- nvinfo : EIATTR_EXIT_INSTR_OFFSETS
	.align		4
.L_513:
        /*008c*/ 	.byte	0x04, 0x1c
        /*008e*/ 	.short	(.L_515 - .L_514)


	//   ....[0]....
.L_514:
        /*0090*/ 	.word	0x000048e0


	//   ....[1]....
        /*0094*/ 	.word	0x00004a20


	//   ....[2]....
        /*0098*/ 	.word	0x00004c60


	//----- nvinfo : EIATTR_MAX_THREADS
	.align		4
.L_515:
        /*009c*/ 	.byte	0x04, 0x05
        /*009e*/ 	.short	(.L_517 - .L_516)
.L_516:
        /*00a0*/ 	.word	0x000001a0
        /*00a4*/ 	.word	0x00000001
        /*00a8*/ 	.word	0x00000001


	//----- nvinfo : EIATTR_CRS_STACK_SIZE
	.align		4
.L_517:
        /*00ac*/ 	.byte	0x04, 0x1e
        /*00ae*/ 	.short	(.L_519 - .L_518)
.L_518:
        /*00b0*/ 	.word	0x00000000


	//----- nvinfo : EIATTR_CBANK_PARAM_SIZE
	.align		4
.L_519:
        /*00b4*/ 	.byte	0x03, 0x19
        /*00b6*/ 	.short	0x00b8


	//----- nvinfo : EIATTR_PARAM_CBANK
	.align		4
        /*00b8*/ 	.byte	0x04, 0x0a
        /*00ba*/ 	.short	(.L_521 - .L_520)
	.align		4
.L_520:
        /*00bc*/ 	.word	index@(.nv.constant0._Z35group_norm_nhwc_bwd_one_pass_kernelI11Bf16IOFp32WLi128ELi26ELi416EEv26Group_norm_nhwc_bwd_params)
        /*00c0*/ 	.short	0x0210
        /*00c2*/ 	.short	0x00b8


	//----- nvinfo : EIATTR_SW_WAR
	.align		4
.L_521:
        /*00c4*/ 	.byte	0x04, 0x36
        /*00c6*/ 	.short	(.L_523 - .L_522)
.L_522:
        /*00c8*/ 	.word	0x00000008
.L_523:


//--------------------- .nv.info._Z35group_norm_nhwc_bwd_one_pass_kernelI11Bf16IOFp32WLi256ELi26ELi416EEv26Group_norm_nhwc_bwd_params --------------------------
	.section	.nv.info._Z35group_norm_nhwc_bwd_one_pass_kernelI11Bf16IOFp32WLi256ELi26ELi416EEv26Group_norm_nhwc_bwd_params,"",@"SHT_CUDA_INFO"
	.sectionflags	@""
	.align	4


	//----- nvinfo : EIATTR_CUDA_API_VERSION
	.align		4
        /*0000*/ 	.byte	0x04, 0x37
        /*0002*/ 	.short	(.L_525 - .L_524)
.L_524:
        /*0004*/ 	.word	0x00000082


	//----- nvinfo : EIATTR_KPARAM_INFO
	.align		4
.L_525:
        /*0008*/ 	.byte	0x04, 0x17
        /*000a*/ 	.short	(.L_527 - .L_526)
.L_526:
        /*000c*/ 	.word	0x00000000
        /*0010*/ 	.short	0x0000
        /*0012*/ 	.short	0x0000
        /*0014*/ 	.byte	0x00, 0xf0, 0xe1, 0x02


	//----- nvinfo : EIATTR_SPARSE_MMA_MASK
	.align		4
.L_527:
        /*0018*/ 	.byte	0x03, 0x50
        /*001a*/ 	.short	0x0000


	//----- nvinfo : EIATTR_MAXREG_COUNT
	.align		4
        /*001c*/ 	.byte	0x03, 0x1b
        /*001e*/ 	.short	0x0080


	//----- nvinfo : EIATTR_NUM_BARRIERS
	.align		4
        /*0020*/ 	.byte	0x02, 0x4c
        /*0022*/ 	.byte	0x01
	.zero		1


	//----- nvinfo : EIATTR_MERCURY_ISA_VERSION
	.align		4
        /*0024*/ 	.byte	0x03, 0x5f
        /*0026*/ 	.short	0x0101


	//----- nvinfo : EIATTR_INT_WARP_WIDE_INSTR_OFFSETS
	.align		4
        /*0028*/ 	.byte	0x04, 0x31
        /*002a*/ 	.short	(.L_529 - .L_528)


	//   ....[0]....
.L_528:
        /*002c*/ 	.word	0x000038b0


	//   ....[1]....
        /*0030*/ 	.word	0x00006700


	//----- nvinfo : EIATTR_COOP_GROUP_MASK_REGIDS
	.align		4
.L_529:
        /*0034*/ 	.byte	0x04, 0x29
        /*0036*/ 	.short	(.L_531 - .L_530)


	//   ....[0]....
.L_530:
        /*0038*/ 	.word	0xffffffff


	//   ....[1]....
        /*003c*/ 	.word	0xffffffff


	//   ....[2]....
        /*0040*/ 	.word	0xffffffff


	//   ....[3]....
        /*0044*/ 	.word	0xffffffff


	//   ....[4]....
        /*0048*/ 	.word	0xffffffff


	//   ....[5]....
        /*004c*/ 	.word	0xffffffff


	//   ....[6]....
        /*0050*/ 	.word	0xffffffff


	//   ....[7]....
        /*0054*/ 	.word	0xffffffff


	//   ....[8]....
        /*0058*/ 	.word	0xffffffff


	//   ....[9]....
        /*005c*/ 	.word	0xffffffff


	//----- nvinfo : EIATTR_COOP_GROUP_INSTR_OFFSETS
	.align		4
.L_531:
        /*0060*/ 	.byte	0x04, 0x28
        /*0062*/ 	.short	(.L_533 - .L_532)


	//   ....[0]....
.L_532:
        /*0064*/ 	.word	0x00002690


	//   ....[1]....
        /*0068*/ 	.word	0x000026d0


	//   ....[2]....
        /*006c*/ 	.word	0x00002840


	//   ....[3]....
        /*0070*/ 	.word	0x00002860


	//   ....[4]....
        /*0074*/ 	.word	0x000028a0


	//   ....[5]....
        /*0078*/ 	.word	0x000028c0


	//   ....[6]....
        /*007c*/ 	.word	0x000028f0


	//   ....[7]....
        /*0080*/ 	.word	0x00002910


	//   ....[8]....
        /*0084*/ 	.word	0x00002940


	//   ....[9]....
        /*0088*/ 	.word	0x00002960


	//----- nvinfo : EIATTR_EXIT_INSTR_OFFSETS
	.align		4
.L_533:
        /*008c*/ 	.byte	0x04, 0x1c
        /*008e*/ 	.short	(.L_535 - .L_534)


	//   ....[0]....
.L_534:
        /*0090*/ 	.word	0x00006790


	//   ....[1]....
        /*0094*/ 	.word	0x000068d0


	//   ....[2]....
        /*0098*/ 	.word	0x00006b10


	//----- nvinfo : EIATTR_MAX_THREADS
	.align		4
.L_535:
        /*009c*/ 	.byte	0x04, 0x05
        /*009e*/ 	.short	(.L_537 - .L_536)
.L_536:
        /*00a0*/ 	.word	0x000001a0
        /*00a4*/ 	.word	0x00000001
        /*00a8*/ 	.word	0x00000001


	//----- nvinfo : EIATTR_CRS_STACK_SIZE
	.align		4
.L_537:
        /*00ac*/ 	.byte	0x04, 0x1e
        /*00ae*/ 	.short	(.L_539 - .L_538)
.L_538:
        /*00b0*/ 	.word	0x00000000


	//----- nvinfo : EIATTR_CBANK_PARAM_SIZE
	.align		4
.L_539:
        /*00b4*/ 	.byte	0x03, 0x19
        /*00b6*/ 	.short	0x00b8


	//----- nvinfo : EIATTR_PARAM_CBANK
	.align		4
        /*00b8*/ 	.byte	0x04, 0x0a
        /*00ba*/ 	.short	(.L_541 - .L_540)
	.align		4
.L_540:
        /*00bc*/ 	.word	index@(.nv.constant0._Z35group_norm_nhwc_bwd_one_pass_kernelI11Bf16IOFp32WLi256ELi26ELi416EEv26Group_norm_nhwc_bwd_params)
        /*00c0*/ 	.short	0x0210
        /*00c2*/ 	.short	0x00b8


	//----- nvinfo : EIATTR_SW_WAR
	.align		4
.L_541:
        /*00c4*/ 	.byte	0x04, 0x36
        /*00c6*/ 	.short	(.L_543 - .L_542)
.L_542:
        /*00c8*/ 	.word	0x00000008
.L_543:


//--------------------- .nv.info._Z35group_norm_nhwc_bwd_one_pass_kernelI11Bf16IOFp32WLi512ELi26ELi416EEv26Group_norm_nhwc_bwd_params --------------------------
	.section	.nv.info._Z35group_norm_nhwc_bwd_one_pass_kernelI11Bf16IOFp32WLi512ELi26ELi416EEv26Group_norm_nhwc_bwd_params,"",@"SHT_CUDA_INFO"
	.sectionflags	@""
	.align	4


	//----- nvinfo : EIATTR_CUDA_API_VERSION
	.align		4
        /*0000*/ 	.byte	0x04, 0x37
        /*0002*/ 	.short	(.L_545 - .L_544)
.L_544:
        /*0004*/ 	.word	0x00000082


	//----- nvinfo : EIATTR_KPARAM_INFO
	.align		4
.L_545:
        /*0008*/ 	.byte	0x04, 0x17
        /*000a*/ 	.short	(.L_547 - .L_546)
.L_546:
        /*000c*/ 	.word	0x00000000
        /*0010*/ 	.short	0x0000
        /*0012*/ 	.short	0x0000
        /*0014*/ 	.byte	0x00, 0xf0, 0xe1, 0x02


	//----- nvinfo : EIATTR_SPARSE_MMA_MASK
	.align		4
.L_547:
        /*0018*/ 	.byte	0x03, 0x50
        /*001a*/ 	.short	0x0000


	//----- nvinfo : EIATTR_MAXREG_COUNT
	.align		4
        /*001c*/ 	.byte	0x03, 0x1b
        /*001e*/ 	.short	0x0080


	//----- nvinfo : EIATTR_NUM_BARRIERS
	.align		4
        /*0020*/ 	.byte	0x02, 0x4c
        /*0022*/ 	.byte	0x01
	.zero		1


	//----- nvinfo : EIATTR_MERCURY_ISA_VERSION
	.align		4
        /*0024*/ 	.byte	0x03, 0x5f
        /*0026*/ 	.short	0x0101


	//----- nvinfo : EIATTR_INT_WARP_WIDE_INSTR_OFFSETS
	.align		4
        /*0028*/ 	.byte	0x04, 0x31
        /*002a*/ 	.short	(.L_549 - .L_548)


	//   ....[0]....
.L_548:
        /*002c*/ 	.word	0x00005b80


	//   ....[1]....
        /*0030*/ 	.word	0x0000a310


	//----- nvinfo : EIATTR_COOP_GROUP_MASK_REGIDS
	.align		4
.L_549:
        /*0034*/ 	.byte	0x04, 0x29
        /*0036*/ 	.short	(.L_551 - .L_550)


	//   ....[0]....
.L_550:
        /*0038*/ 	.word	0xffffffff


	//   ....[1]....
        /*003c*/ 	.word	0xffffffff


	//   ....[2]....
        /*0040*/ 	.word	0xffffffff


	//   ....[3]....
        /*0044*/ 	.word	0xffffffff


	//   ....[4]....
        /*0048*/ 	.word	0xffffffff


	//   ....[5]....
        /*004c*/ 	.word	0xffffffff


	//   ....[6]....
        /*0050*/ 	.word	0xffffffff


	//   ....[7]....
        /*0054*/ 	.word	0xffffffff


	//   ....[8]....
        /*0058*/ 	.word	0xffffffff


	//   ....[9]....
        /*005c*/ 	.word	0xffffffff


	//----- nvinfo : EIATTR_COOP_GROUP_INSTR_OFFSETS
	.align		4
.L_551:
        /*0060*/ 	.byte	0x04, 0x28
        /*0062*/ 	.short	(.L_553 - .L_552)


	//   ....[0]....
.L_552:
        /*0064*/ 	.word	0x00004670


	//   ....[1]....
        /*0068*/ 	.word	0x000046b0


	//   ....[2]....
        /*006c*/ 	.word	0x00004840


	//   ....[3]....
        /*0070*/ 	.word	0x00004880


	//   ....[4]....
        /*0074*/ 	.word	0x00004a10


	//   ....[5]....
        /*0078*/ 	.word	0x00004a40


	//   ....[6]....
        /*007c*/ 	.word	0x00004a80


	//   ....[7]....
        /*0080*/ 	.word	0x00004aa0


	//   ....[8]....
        /*0084*/ 	.word	0x00004ad0


	//   ....[9]....
        /*0088*/ 	.word	0x00004af0


	//----- nvinfo : EIATTR_EXIT_INSTR_OFFSETS
	.align		4
.L_553:
        /*008c*/ 	.byte	0x04, 0x1c
        /*008e*/ 	.short	(.L_555 - .L_554)


	//   ....[0]....
.L_554:
        /*0090*/ 	.word	0x0000a3a0


	//   ....[1]....
        /*0094*/ 	.word	0x0000a4e0


	//   ....[2]....
        /*0098*/ 	.word	0x0000a720


	//----- nvinfo : EIATTR_MAX_THREADS
	.align		4
.L_555:
        /*009c*/ 	.byte	0x04, 0x05
        /*009e*/ 	.short	(.L_557 - .L_556)
.L_556:
        /*00a0*/ 	.word	0x000001a0
        /*00a4*/ 	.word	0x00000001
        /*00a8*/ 	.word	0x00000001


	//----- nvinfo : EIATTR_CRS_STACK_SIZE
	.align		4
.L_557:
        /*00ac*/ 	.byte	0x04, 0x1e
        /*00ae*/ 	.short	(.L_559 - .L_558)
.L_558:
        /*00b0*/ 	.word	0x00000000


	//----- nvinfo : EIATTR_CBANK_PARAM_SIZE
	.align		4
.L_559:
        /*00b4*/ 	.byte	0x03, 0x19
        /*00b6*/ 	.short	0x00b8


	//----- nvinfo : EIATTR_PARAM_CBANK
	.align		4
        /*00b8*/ 	.byte	0x04, 0x0a
        /*00ba*/ 	.short	(.L_561 - .L_560)
	.align		4
.L_560:
        /*00bc*/ 	.word	index@(.nv.constant0._Z35group_norm_nhwc_bwd_one_pass_kernelI11Bf16IOFp32WLi512ELi26ELi416EEv26Group_norm_nhwc_bwd_params)
        /*00c0*/ 	.short	0x0210
        /*00c2*/ 	.short	0x00b8


	//----- nvinfo : EIATTR_SW_WAR
	.align		4
.L_561:
        /*00c4*/ 	.byte	0x04, 0x36
        /*00c6*/ 	.short	(.L_563 - .L_562)
.L_562:
        /*00c8*/ 	.word	0x00000008
.L_563:


//--------------------- .nv.info._Z35group_norm_nhwc_bwd_one_pass_kernelI11Bf16IOBf16WLi64ELi26ELi416EEv26Group_norm_nhwc_bwd_params --------------------------
	.section	.nv.info._Z35group_norm_nhwc_bwd_one_pass_kernelI11Bf16IOBf16WLi64ELi26ELi416EEv26Group_norm_nhwc_bwd_params,"",@"SHT_CUDA_INFO"
	.sectionflags	@""
	.align	4


	//----- nvinfo : EIATTR_CUDA_API_VERSION
	.align		4
        /*0000*/ 	.byte	0x04, 0x37
        /*0002*/ 	.short	(.L_565 - .L_564)
.L_564:
        /*0004*/ 	.word	0x00000082


	//----- nvinfo : EIATTR_KPARAM_INFO
	.align		4
.L_565:
        /*0008*/ 	.byte	0x04, 0x17
        /*000a*/ 	.short	(.L_567 - .L_566)
.L_566:
        /*000c*/ 	.word	0x00000000
        /*0010*/ 	.short	0x0000
        /*0012*/ 	.short	0x0000
        /*0014*/ 	.byte	0x00, 0xf0, 0xe1, 0x02


	//----- nvinfo : EIATTR_SPARSE_MMA_MASK
	.align		4
.L_567:
        /*0018*/ 	.byte	0x03, 0x50
        /*001a*/ 	.short	0x0000


	//----- nvinfo : EIATTR_MAXREG_COUNT
	.align		4
        /*001c*/ 	.byte	0x03, 0x1b
        /*001e*/ 	.short	0x0080


	//----- nvinfo : EIATTR_NUM_BARRIERS
	.align		4
        /*0020*/ 	.byte	0x02, 0x4c
        /*0022*/ 	.byte	0x01
	.zero		1


	//----- nvinfo : EIATTR_MERCURY_ISA_VERSION
	.align		4
        /*0024*/ 	.byte	0x03, 0x5f
        /*0026*/ 	.short	0x0101


	//----- nvinfo : EIATTR_INT_WARP_WIDE_INSTR_OFFSETS
	.align		4
        /*0028*/ 	.byte	0x04, 0x31
        /*002a*/ 	.short	(.L_569 - .L_568)


	//   ....[0]....
.L_568:
        /*002c*/ 	.word	0x00002030


	//   ....[1]....
        /*0030*/ 	.word	0x000039c0


	//----- nvinfo : EIATTR_COOP_GROUP_MASK_REGIDS
	.align		4
.L_569:
        /*0034*/ 	.byte	0x04, 0x29
        /*0036*/ 	.short	(.L_571 - .L_570)


	//   ....[0]....
.L_570:
        /*0038*/ 	.word	0xffffffff


	//   ....[1]....
        /*003c*/ 	.word	0xffffffff


	//   ....[2]....
        /*0040*/ 	.word	0xffffffff


	//   ....[3]....
        /*0044*/ 	.word	0xffffffff


	//   ....[4]....
        /*0048*/ 	.word	0xffffffff


	//   ....[5]....
        /*004c*/ 	.word	0xffffffff


	//   ....[6]....
        /*0050*/ 	.word	0xffffffff


	//   ....[7]....
        /*0054*/ 	.word	0xffffffff


	//   ....[8]....
        /*0058*/ 	.word	0xffffffff


	//   ....[9]....
        /*005c*/ 	.word	0xffffffff


	//----- nvinfo : EIATTR_COOP_GROUP_INSTR_OFFSETS
	.align		4
.L_571:
        /*0060*/ 	.byte	0x04, 0x28
        /*0062*/ 	.short	(.L_573 - .L_572)


	//   ....[0]....
.L_572:
        /*0064*/ 	.word	0x00000f60


	//   ....[1]....
        /*0068*/ 	.word	0x00000fa0


	//   ....[2]....
        /*006c*/ 	.word	0x00001000


	//   ....[3]....
        /*0070*/ 	.word	0x00001020


	//   ....[4]....
        /*0074*/ 	.word	0x00001050


	//   ....[5]....
        /*0078*/ 	.word	0x00001070


	//   ....[6]....
        /*007c*/ 	.word	0x000010a0


	//   ....[7]....
        /*0080*/ 	.word	0x000010c0


	//   ....[8]....
        /*0084*/ 	.word	0x000010f0


	//   ....[9]....
        /*0088*/ 	.word	0x00001110


	//----- nvinfo : EIATTR_EXIT_INSTR_OFFSETS
	.align		4
.L_573:
        /*008c*/ 	.byte	0x04, 0x1c
        /*008e*/ 	.short	(.L_575 - .L_574)


	//   ....[0]....
.L_574:
        /*0090*/ 	.word	0x00003ab0


	//   ....[1]....
        /*0094*/ 	.word	0x00003bf0


	//   ....[2]....
        /*0098*/ 	.word	0x00003e50


	//----- nvinfo : EIATTR_MAX_THREADS
	.align		4
.L_575:
        /*009c*/ 	.byte	0x04, 0x05
        /*009e*/ 	.short	(.L_577 - .L_576)
.L_576:
        /*00a0*/ 	.word	0x000001a0
        /*00a4*/ 	.word	0x00000001
        /*00a8*/ 	.word	0x00000001


	//----- nvinfo : EIATTR_CRS_STACK_SIZE
	.align		4
.L_577:
        /*00ac*/ 	.byte	0x04, 0x1e
        /*00ae*/ 	.short	(.L_579 - .L_578)
.L_578:
        /*00b0*/ 	.word	0x00000000


	//----- nvinfo : EIATTR_CBANK_PARAM_SIZE
	.align		4
.L_579:
        /*00b4*/ 	.byte	0x03, 0x19
        /*00b6*/ 	.short	0x00b8


	//----- nvinfo : EIATTR_PARAM_CBANK
	.align		4
        /*00b8*/ 	.byte	0x04, 0x0a
        /*00ba*/ 	.short	(.L_581 - .L_580)
	.align		4
.L_580:
        /*00bc*/ 	.word	index@(.nv.constant0._Z35group_norm_nhwc_bwd_one_pass_kernelI11Bf16IOBf16WLi64ELi26ELi416EEv26Group_norm_nhwc_bwd_params)
        /*00c0*/ 	.short	0x0210
        /*00c2*/ 	.short	0x00b8


	//----- nvinfo : EIATTR_SW_WAR
	.align		4
.L_581:
        /*00c4*/ 	.byte	0x04, 0x36
        /*00c6*/ 	.short	(.L_583 - .L_582)
.L_582:
        /*00c8*/ 	.word	0x00000008
.L_583:


//--------------------- .nv.info._Z35group_norm_nhwc_bwd_one_pass_kernelI11Bf16IOBf16WLi128ELi26ELi416EEv26Group_norm_nhwc_bwd_params --------------------------
	.section	.nv.info._Z35group_norm_nhwc_bwd_one_pass_kernelI11Bf16IOBf16WLi128ELi26ELi416EEv26Group_norm_nhwc_bwd_params,"",@"SHT_CUDA_INFO"
	.sectionflags	@""
	.align	4


	//----- nvinfo : EIATTR_CUDA_API_VERSION
	.align		4
        /*0000*/ 	.byte	0x04, 0x37
        /*0002*/ 	.short	(.L_585 - .L_584)
.L_584:
        /*0004*/ 	.word	0x00000082


	//----- nvinfo : EIATTR_KPARAM_INFO
	.align		4
.L_585:
        /*0008*/ 	.byte	0x04, 0x17
        /*000a*/ 	.short	(.L_587 - .L_586)
.L_586:
        /*000c*/ 	.word	0x00000000
        /*0010*/ 	.short	0x0000
        /*0012*/ 	.short	0x0000
        /*0014*/ 	.byte	0x00, 0xf0, 0xe1, 0x02


	//----- nvinfo : EIATTR_SPARSE_MMA_MASK
	.align		4
.L_587:
        /*0018*/ 	.byte	0x03, 0x50
        /*001a*/ 	.short	0x0000


	//----- nvinfo : EIATTR_MAXREG_COUNT
	.align		4
        /*001c*/ 	.byte	0x03, 0x1b
        /*001e*/ 	.short	0x0080


	//----- nvinfo : EIATTR_NUM_BARRIERS
	.align		4
        /*0020*/ 	.byte	0x02, 0x4c
        /*0022*/ 	.byte	0x01
	.zero		1


	//----- nvinfo : EIATTR_MERCURY_ISA_VERSION
	.align		4
        /*0024*/ 	.byte	0x03, 0x5f
        /*0026*/ 	.short	0x0101


	//----- nvinfo : EIATTR_INT_WARP_WIDE_INSTR_OFFSETS
	.align		4
        /*0028*/ 	.byte	0x04, 0x31
        /*002a*/ 	.short	(.L_589 - .L_588)


	//   ....[0]....
.L_588:
        /*002c*/ 	.word	0x000028e0


	//   ....[1]....
        /*0030*/ 	.word	0x000048c0


	//----- nvinfo : EIATTR_COOP_GROUP_MASK_REGIDS
	.align		4
.L_589:
        /*0034*/ 	.byte	0x04, 0x29
        /*0036*/ 	.short	(.L_591 - .L_590)


	//   ....[0]....
.L_590:
        /*0038*/ 	.word	0xffffffff


	//   ....[1]....
        /*003c*/ 	.word	0xffffffff


	//   ....[2]....
        /*0040*/ 	.word	0xffffffff


	//   ....[3]....
        /*0044*/ 	.word	0xffffffff


	//   ....[4]....
        /*0048*/ 	.word	0xffffffff


	//   ....[5]....
        /*004c*/ 	.word	0xffffffff


	//   ....[6]....
        /*0050*/ 	.word	0xffffffff


	//   ....[7]....
        /*0054*/ 	.word	0xffffffff


	//   ....[8]....
        /*0058*/ 	.word	0xffffffff


	//   ....[9]....
        /*005c*/ 	.word	0xffffffff


	//----- nvinfo : EIATTR_COOP_GROUP_INSTR_OFFSETS
	.align		4
.L_591:
        /*0060*/ 	.byte	0x04, 0x28
        /*0062*/ 	.short	(.L_593 - .L_592)


	//   ....[0]....
.L_592:
        /*0064*/ 	.word	0x00001790


	//   ....[1]....
        /*0068*/ 	.word	0x000017d0


	//   ....[2]....
        /*006c*/ 	.word	0x00001890


	//   ....[3]....
        /*0070*/ 	.word	0x000018b0


	//   ....[4]....
        /*0074*/ 	.word	0x000018e0


	//   ....[5]....
        /*0078*/ 	.word	0x00001900


	//   ....[6]....
        /*007c*/ 	.word	0x00001930


	//   ....[7]....
        /*0080*/ 	.word	0x00001950


	//   ....[8]....
        /*0084*/ 	.word	0x00001980


	//   ....[9]....
        /*0088*/ 	.word	0x000019a0


	//----- nvinfo : EIATTR_EXIT_INSTR_OFFSETS
	.align		4
.L_593:
        /*008c*/ 	.byte	0x04, 0x1c
        /*008e*/ 	.short	(.L_595 - .L_594)


	//   ....[0]....
.L_594:
        /*0090*/ 	.word	0x00004950


	//   ....[1]....
        /*0094*/ 	.word	0x00004a90


	//   ....[2]....
        /*0098*/ 	.word	0x00004cf0


	//----- nvinfo : EIATTR_MAX_THREADS
	.align		4
.L_595:
        /*009c*/ 	.byte	0x04, 0x05
        /*009e*/ 	.short	(.L_597 - .L_596)
.L_596:
        /*00a0*/ 	.word	0x000001a0
        /*00a4*/ 	.word	0x00000001
        /*00a8*/ 	.word	0x00000001


	//----- nvinfo : EIATTR_CRS_STACK_SIZE
	.align		4
.L_597:
        /*00ac*/ 	.byte	0x04, 0x1e
        /*00ae*/ 	.short	(.L_599 - .L_598)
.L_598:
        /*00b0*/ 	.word	0x00000000


	//----- nvinfo : EIATTR_CBANK_PARAM_SIZE
	.align		4
.L_599:
        /*00b4*/ 	.byte	0x03, 0x19
        /*00b6*/ 	.short	0x00b8


	//----- nvinfo : EIATTR_PARAM_CBANK
	.align		4
        /*00b8*/ 	.byte	0x04, 0x0a
        /*00ba*/ 	.short	(.L_601 - .L_600)
	.align		4
.L_600:
        /*00bc*/ 	.word	index@(.nv.constant0._Z35group_norm_nhwc_bwd_one_pass_kernelI11Bf16IOBf16WLi128ELi26ELi416EEv26Group_norm_nhwc_bwd_params)
        /*00c0*/ 	.short	0x0210
        /*00c2*/ 	.short	0x00b8


	//----- nvinfo : EIATTR_SW_WAR
	.align		4
.L_601:
        /*00c4*/ 	.byte	0x04, 0x36
        /*00c6*/ 	.short	(.L_603 - .L_602)
.L_602:
        /*00c8*/ 	.word	0x00000008
.L_603:


//--------------------- .nv.info._Z35group_norm_nhwc_bwd_one_pass_kernelI11Bf16IOBf16WLi256ELi26ELi416EEv26Group_norm_nhwc_bwd_params --------------------------
	.section	.nv.info._Z35group_norm_nhwc_bwd_one_pass_kernelI11Bf16IOBf16WLi256ELi26ELi416EEv26Group_norm_nhwc_bwd_params,"",@"SHT_CUDA_INFO"
	.sectionflags	@""
	.align	4


	//----- nvinfo : EIATTR_CUDA_API_VERSION
	.align		4
        /*0000*/ 	.byte	0x04, 0x37
        /*0002*/ 	.short	(.L_605 - .L_604)
.L_604:
        /*0004*/ 	.word	0x00000082


	//----- nvinfo : EIATTR_KPARAM_INFO
	.align		4
.L_605:
        /*0008*/ 	.byte	0x04, 0x17
        /*000a*/ 	.short	(.L_607 - .L_606)
.L_606:
        /*000c*/ 	.word	0x00000000
        /*0010*/ 	.short	0x0000
        /*0012*/ 	.short	0x0000
        /*0014*/ 	.byte	0x00, 0xf0, 0xe1, 0x02


	//----- nvinfo : EIATTR_SPARSE_MMA_MASK
	.align		4
.L_607:
        /*0018*/ 	.byte	0x03, 0x50
        /*001a*/ 	.short	0x0000


	//----- nvinfo : EIATTR_MAXREG_COUNT
	.align		4
        /*001c*/ 	.byte	0x03, 0x1b
        /*001e*/ 	.short	0x0080


	//----- nvinfo : EIATTR_NUM_BARRIERS
	.align		4
        /*0020*/ 	.byte	0x02, 0x4c
        /*0022*/ 	.byte	0x01
	.zero		1


	//----- nvinfo : EIATTR_MERCURY_ISA_VERSION
	.align		4
        /*0024*/ 	.byte	0x03, 0x5f
        /*0026*/ 	.short	0x0101


	//----- nvinfo : EIATTR_INT_WARP_WIDE_INSTR_OFFSETS
	.align		4
        /*0028*/ 	.byte	0x04, 0x31
        /*002a*/ 	.short	(.L_609 - .L_608)


	//   ....[0]....
.L_608:
        /*002c*/ 	.word	0x00003900


	//   ....[1]....
        /*0030*/ 	.word	0x00006750


	//----- nvinfo : EIATTR_COOP_GROUP_MASK_REGIDS
	.align		4
.L_609:
        /*0034*/ 	.byte	0x04, 0x29
        /*0036*/ 	.short	(.L_611 - .L_610)


	//   ....[0]....
.L_610:
        /*0038*/ 	.word	0xffffffff


	//   ....[1]....
        /*003c*/ 	.word	0xffffffff


	//   ....[2]....
        /*0040*/ 	.word	0xffffffff


	//   ....[3]....
        /*0044*/ 	.word	0xffffffff


	//   ....[4]....
        /*0048*/ 	.word	0xffffffff


	//   ....[5]....
        /*004c*/ 	.word	0xffffffff


	//   ....[6]....
        /*0050*/ 	.word	0xffffffff


	//   ....[7]....
        /*0054*/ 	.word	0xffffffff


	//   ....[8]....
        /*0058*/ 	.word	0xffffffff


	//   ....[9]....
        /*005c*/ 	.word	0xffffffff


	//----- nvinfo : EIATTR_COOP_GROUP_INSTR_OFFSETS
	.align		4
.L_611:
        /*0060*/ 	.byte	0x04, 0x28
        /*0062*/ 	.short	(.L_613 - .L_612)


	//   ....[0]....
.L_612:
        /*0064*/ 	.word	0x000026f0


	//   ....[1]....
        /*0068*/ 	.word	0x00002730


	//   ....[2]....
        /*006c*/ 	.word	0x00002880


	//   ....[3]....
        /*0070*/ 	.word	0x000028a0


	//   ....[4]....
        /*0074*/ 	.word	0x000028d0


	//   ....[5]....
        /*0078*/ 	.word	0x000028f0


	//   ....[6]....
        /*007c*/ 	.word	0x00002920


	//   ....[7]....
        /*0080*/ 	.word	0x00002940


	//   ....[8]....
        /*0084*/ 	.word	0x00002970


	//   ....[9]....
        /*0088*/ 	.word	0x00002990


	//----- nvinfo : EIATTR_EXIT_INSTR_OFFSETS
	.align		4
.L_613:
        /*008c*/ 	.byte	0x04, 0x1c
        /*008e*/ 	.short	(.L_615 - .L_614)


	//   ....[0]....
.L_614:
        /*0090*/ 	.word	0x000067e0


	//   ....[1]....
        /*0094*/ 	.word	0x00006920


	//   ....[2]....
        /*0098*/ 	.word	0x00006b80


	//----- nvinfo : EIATTR_MAX_THREADS
	.align		4
.L_615:
        /*009c*/ 	.byte	0x04, 0x05
        /*009e*/ 	.short	(.L_617 - .L_616)
.L_616:
        /*00a0*/ 	.word	0x000001a0
        /*00a4*/ 	.word	0x00000001
        /*00a8*/ 	.word	0x00000001


	//----- nvinfo : EIATTR_CRS_STACK_SIZE
	.align		4
.L_617:
        /*00ac*/ 	.byte	0x04, 0x1e
        /*00ae*/ 	.short	(.L_619 - .L_618)
.L_618:
        /*00b0*/ 	.word	0x00000000


	//----- nvinfo : EIATTR_CBANK_PARAM_SIZE
	.align		4
.L_619:
        /*00b4*/ 	.byte	0x03, 0x19
        /*00b6*/ 	.short	0x00b8


	//----- nvinfo : EIATTR_PARAM_CBANK
	.align		4
        /*00b8*/ 	.byte	0x04, 0x0a
        /*00ba*/ 	.short	(.L_621 - .L_620)
	.align		4
.L_620:
        /*00bc*/ 	.word	index@(.nv.constant0._Z35group_norm_nhwc_bwd_one_pass_kernelI11Bf16IOBf16WLi256ELi26ELi416EEv26Group_norm_nhwc_bwd_params)
        /*00c0*/ 	.short	0x0210
        /*00c2*/ 	.short	0x00b8


	//----- nvinfo : EIATTR_SW_WAR
	.align		4
.L_621:
        /*00c4*/ 	.byte	0x04, 0x36
        /*00c6*/ 	.short	(.L_623 - .L_622)
.L_622:
        /*00c8*/ 	.word	0x00000008
.L_623:


//--------------------- .nv.info._Z35group_norm_nhwc_bwd_one_pass_kernelI11Bf16IOBf16WLi512ELi26ELi416EEv26Group_norm_nhwc_bwd_params --------------------------
	.section	.nv.info._Z35group_norm_nhwc_bwd_one_pass_kernelI11Bf16IOBf16WLi512ELi26ELi416EEv26Group_norm_nhwc_bwd_params,"",@"SHT_CUDA_INFO"
	.sectionflags	@""
	.align	4


	//----- nvinfo : EIATTR_CUDA_API_VERSION
	.align		4
        /*0000*/ 	.byte	0x04, 0x37
        /*0002*/ 	.short	(.L_625 - .L_624)
.L_624:
        /*0004*/ 	.word	0x00000082


	//----- nvinfo : EIATTR_KPARAM_INFO
	.align		4
.L_625:
        /*0008*/ 	.byte	0x04, 0x17
        /*000a*/ 	.short	(.L_627 - .L_626)
.L_626:
        /*000c*/ 	.word	0x00000000
        /*0010*/ 	.short	0x0000
        /*0012*/ 	.short	0x0000
        /*0014*/ 	.byte	0x00, 0xf0, 0xe1, 0x02


	//----- nvinfo : EIATTR_SPARSE_MMA_MASK
	.align		4
.L_627:
        /*0018*/ 	.byte	0x03, 0x50
        /*001a*/ 	.short	0x0000


	//----- nvinfo : EIATTR_MAXREG_COUNT
	.align		4
        /*001c*/ 	.byte	0x03, 0x1b
        /*001e*/ 	.short	0x0080


	//----- nvinfo : EIATTR_NUM_BARRIERS
	.align		4
        /*0020*/ 	.byte	0x02, 0x4c
        /*0022*/ 	.byte	0x01
	.zero		1


	//----- nvinfo : EIATTR_MERCURY_ISA_VERSION
	.align		4
        /*0024*/ 	.byte	0x03, 0x5f
        /*0026*/ 	.short	0x0101


	//----- nvinfo : EIATTR_INT_WARP_WIDE_INSTR_OFFSETS
	.align		4
        /*0028*/ 	.byte	0x04, 0x31
        /*002a*/ 	.short	(.L_629 - .L_628)


	//   ....[0]....
.L_628:
        /*002c*/ 	.word	0x00005bf0


	//   ....[1]....
        /*0030*/ 	.word	0x0000a380


	//----- nvinfo : EIATTR_COOP_GROUP_MASK_REGIDS
	.align		4
.L_629:
        /*0034*/ 	.byte	0x04, 0x29
        /*0036*/ 	.short	(.L_631 - .L_630)


	//   ....[0]....
.L_630:
        /*0038*/ 	.word	0xffffffff


	//   ....[1]....
        /*003c*/ 	.word	0xffffffff


	//   ....[2]....
        /*0040*/ 	.word	0xffffffff


	//   ....[3]....
        /*0044*/ 	.word	0xffffffff


	//   ....[4]....
        /*0048*/ 	.word	0xffffffff


	//   ....[5]....
        /*004c*/ 	.word	0xffffffff


	//   ....[6]....
        /*0050*/ 	.word	0xffffffff


	//   ....[7]....
        /*0054*/ 	.word	0xffffffff


	//   ....[8]....
        /*0058*/ 	.word	0xffffffff


	//   ....[9]....
        /*005c*/ 	.word	0xffffffff


	//----- nvinfo : EIATTR_COOP_GROUP_INSTR_OFFSETS
	.align		4
.L_631:
        /*0060*/ 	.byte	0x04, 0x28
        /*0062*/ 	.short	(.L_633 - .L_632)


	//   ....[0]....
.L_632:
        /*0064*/ 	.word	0x000046d0


	//   ....[1]....
        /*0068*/ 	.word	0x00004710


	//   ....[2]....
        /*006c*/ 	.word	0x000048a0


	//   ....[3]....
        /*0070*/ 	.word	0x000048e0


	//   ....[4]....
        /*0074*/ 	.word	0x00004a70


	//   ....[5]....
        /*0078*/ 	.word	0x00004ab0


	//   ....[6]....
        /*007c*/ 	.word	0x00004af0


	//   ....[7]....
        /*0080*/ 	.word	0x00004b10


	//   ....[8]....
        /*0084*/ 	.word	0x00004b40


	//   ....[9]....
        /*0088*/ 	.word	0x00004b60


	//----- nvinfo : EIATTR_EXIT_INSTR_OFFSETS
	.align		4
.L_633:
        /*008c*/ 	.byte	0x04, 0x1c
        /*008e*/ 	.short	(.L_635 - .L_634)


	//   ....[0]....
.L_634:
        /*0090*/ 	.word	0x0000a410


	//   ....[1]....
        /*0094*/ 	.word	0x0000a550


	//   ....[2]....
        /*0098*/ 	.word	0x0000a7b0


	//----- nvinfo : EIATTR_MAX_THREADS
	.align		4
.L_635:
        /*009c*/ 	.byte	0x04, 0x05
        /*009e*/ 	.short	(.L_637 - .L_636)
.L_636:
        /*00a0*/ 	.word	0x000001a0
        /*00a4*/ 	.word	0x00000001
        /*00a8*/ 	.word	0x00000001


	//----- nvinfo : EIATTR_CRS_STACK_SIZE
	.align		4
.L_637:
        /*00ac*/ 	.byte	0x04, 0x1e
        /*00ae*/ 	.short	(.L_639 - .L_638)
.L_638:
        /*00b0*/ 	.word	0x00000000


	//----- nvinfo : EIATTR_CBANK_PARAM_SIZE
	.align		4
.L_639:
        /*00b4*/ 	.byte	0x03, 0x19
        /*00b6*/ 	.short	0x00b8


	//----- nvinfo : EIATTR_PARAM_CBANK
	.align		4
        /*00b8*/ 	.byte	0x04, 0x0a
        /*00ba*/ 	.short	(.L_641 - .L_640)
	.align		4
.L_640:
        /*00bc*/ 	.word	index@(.nv.constant0._Z35group_norm_nhwc_bwd_one_pass_kernelI11Bf16IOBf16WLi512ELi26ELi416EEv26Group_norm_nhwc_bwd_params)
        /*00c0*/ 	.short	0x0210
        /*00c2*/ 	.short	0x00b8


	//----- nvinfo : EIATTR_SW_WAR
	.align		4
.L_641:
        /*00c4*/ 	.byte	0x04, 0x36
        /*00c6*/ 	.short	(.L_643 - .L_642)
.L_642:
        /*00c8*/ 	.word	0x00000008
.L_643:


//--------------------- .nv.info._Z35group_norm_nhwc_bwd_one_pass_kernelI11Bf16IOFp16WLi64ELi26ELi416EEv26Group_norm_nhwc_bwd_params --------------------------
	.section	.nv.info._Z35group_norm_nhwc_bwd_one_pass_kernelI11Bf16IOFp16WLi64ELi26ELi416EEv26Group_norm_nhwc_bwd_params,"",@"SHT_CUDA_INFO"
	.sectionflags	@""
	.align	4


	//----- nvinfo : EIATTR_CUDA_API_VERSION
	.align		4
        /*0000*/ 	.byte	0x04, 0x37
        /*0002*/ 	.short	(.L_645 - .L_644)
.L_644:
        /*0004*/ 	.word	0x00000082


	//----- nvinfo : EIATTR_KPARAM_INFO
	.align		4
.L_645:
        /*0008*/ 	.byte	0x04, 0x17
        /*000a*/ 	.short	(.L_647 - .L_646)
.L_646:
        /*000c*/ 	.word	0x00000000
        /*0010*/ 	.short	0x0000
        /*0012*/ 	.short	0x0000
        /*0014*/ 	.byte	0x00, 0xf0, 0xe1, 0x02


	//----- nvinfo : EIATTR_SPARSE_MMA_MASK
	.align		4
.L_647:
        /*0018*/ 	.byte	0x03, 0x50
        /*001a*/ 	.short	0x0000


	//----- nvinfo : EIATTR_MAXREG_COUNT
	.align		4
        /*001c*/ 	.byte	0x03, 0x1b
        /*001e*/ 	.short	0x0080


	//----- nvinfo : EIATTR_NUM_BARRIERS
	.align		4
        /*0020*/ 	.byte	0x02, 0x4c
        /*0022*/ 	.byte	0x01
	.zero		1


	//----- nvinfo : EIATTR_MERCURY_ISA_VERSION
	.align		4
        /*0024*/ 	.byte	0x03, 0x5f
        /*0026*/ 	.short	0x0101


	//----- nvinfo : EIATTR_INT_WARP_WIDE_INSTR_OFFSETS
	.align		4
        /*0028*/ 	.byte	0x04, 0x31
        /*002a*/ 	.short	(.L_649 - .L_648)


	//   ....[0]....
.L_648:
        /*002c*/ 	.word	0x00002030


	//   ....[1]....
        /*0030*/ 	.word	0x000039c0


	//----- nvinfo : EIATTR_COOP_GROUP_MASK_REGIDS
	.align		4
.L_649:
        /*0034*/ 	.byte	0x04, 0x29
        /*0036*/ 	.short	(.L_651 - .L_650)


	//   ....[0]....
.L_650:
        /*0038*/ 	.word	0xffffffff


	//   ....[1]....
        /*003c*/ 	.word	0xffffffff


	//   ....[2]....
        /*0040*/ 	.word	0xffffffff


	//   ....[3]....
        /*0044*/ 	.word	0xffffffff


	//   ....[4]....
        /*0048*/ 	.word	0xffffffff


	//   ....[5]....
        /*004c*/ 	.word	0xffffffff


	//   ....[6]....
        /*0050*/ 	.word	0xffffffff


	//   ....[7]....
        /*0054*/ 	.word	0xffffffff


	//   ....[8]....
        /*0058*/ 	.word	0xffffffff


	//   ....[9]....
        /*005c*/ 	.word	0xffffffff


	//----- nvinfo : EIATTR_COOP_GROUP_INSTR_OFFSETS
	.align		4
.L_651:
        /*0060*/ 	.byte	0x04, 0x28
        /*0062*/ 	.short	(.L_653 - .L_652)


	//   ....[0]....
.L_652:
        /*0064*/ 	.word	0x00000f60


	//   ....[1]....
        /*0068*/ 	.word	0x00000fa0


	//   ....[2]....
        /*006c*/ 	.word	0x00001000


	//   ....[3]....
        /*0070*/ 	.word	0x00001020


	//   ....[4]....
        /*0074*/ 	.word	0x00001050


	//   ....[5]....
        /*0078*/ 	.word	0x00001070


	//   ....[6]....
        /*007c*/ 	.word	0x000010a0


	//   ....[7]....
        /*0080*/ 	.word	0x000010c0


	//   ....[8]....
        /*0084*/ 	.word	0x000010f0


	//   ....[9]....
        /*0088*/ 	.word	0x00001110


	//----- nvinfo : EIATTR_EXIT_INSTR_OFFSETS
	.align		4
.L_653:
        /*008c*/ 	.byte	0x04, 0x1c
        /*008e*/ 	.short	(.L_655 - .L_654)


	//   ....[0]....
.L_654:
        /*0090*/ 	.word	0x00003ab0


	//   ....[1]....
        /*0094*/ 	.word	0x00003bf0


	//   ....[2]....
        /*0098*/ 	.word	0x00003e50


	//----- nvinfo : EIATTR_MAX_THREADS
	.align		4
.L_655:
        /*009c*/ 	.byte	0x04, 0x05
        /*009e*/ 	.short	(.L_657 - .L_656)
.L_656:
        /*00a0*/ 	.word	0x000001a0
        /*00a4*/ 	.word	0x00000001
        /*00a8*/ 	.word	0x00000001


	//----- nvinfo : EIATTR_CRS_STACK_SIZE
	.align		4
.L_657:
        /*00ac*/ 	.byte	0x04, 0x1e
        /*00ae*/ 	.short	(.L_659 - .L_658)
.L_658:
        /*00b0*/ 	.word	0x00000000


	//----- nvinfo : EIATTR_CBANK_PARAM_SIZE
	.align		4
.L_659:
        /*00b4*/ 	.byte	0x03, 0x19
        /*00b6*/ 	.short	0x00b8


	//----- nvinfo : EIATTR_PARAM_CBANK
	.align		4
        /*00b8*/ 	.byte	0x04, 0x0a
        /*00ba*/ 	.short	(.L_661 - .L_660)
	.align		4
.L_660:
        /*00bc*/ 	.word	index@(.nv.constant0._Z35group_norm_nhwc_bwd_one_pass_kernelI11Bf16IOFp16WLi64ELi26ELi416EEv26Group_norm_nhwc_bwd_params)
        /*00c0*/ 	.short	0x0210
        /*00c2*/ 	.short	0x00b8


	//----- nvinfo : EIATTR_SW_WAR
	.align		4
.L_661:
        /*00c4*/ 	.byte	0x04, 0x36
        /*00c6*/ 	.short	(.L_663 - .L_662)
.L_662:
        /*00c8*/ 	.word	0x00000008
.L_663:


//--------------------- .nv.info._Z35group_norm_nhwc_bwd_one_pass_kernelI11Bf16IOFp16WLi128ELi26ELi416EEv26Group_norm_nhwc_bwd_params --------------------------
	.section	.nv.info._Z35group_norm_nhwc_bwd_one_pass_kernelI11Bf16IOFp16WLi128ELi26ELi416EEv26Group_norm_nhwc_bwd_params,"",@"SHT_CUDA_INFO"
	.sectionflags	@""
	.align	4


	//----- nvinfo : EIATTR_CUDA_API_VERSION
	.align		4
        /*0000*/ 	.byte	0x04, 0x37
        /*0002*/ 	.short	(.L_665 - .L_664)
.L_664:
        /*0004*/ 	.word	0x00000082


	//----- nvinfo : EIATTR_KPARAM_INFO
	.align		4
.L_665:
        /*0008*/ 	.byte	0x04, 0x17
        /*000a*/ 	.short	(.L_667 - .L_666)
.L_666:
        /*000c*/ 	.word	0x00000000
        /*0010*/ 	.short	0x0000
        /*0012*/ 	.short	0x0000
        /*0014*/ 	.byte	0x00, 0xf0, 0xe1, 0x02


	//----- nvinfo : EIATTR_SPARSE_MMA_MASK
	.align		4
.L_667:
        /*0018*/ 	.byte	0x03, 0x50
        /*001a*/ 	.short	0x0000


	//----- nvinfo : EIATTR_MAXREG_COUNT
	.align		4
        /*001c*/ 	.byte	0x03, 0x1b
        /*001e*/ 	.short	0x0080


	//----- nvinfo : EIATTR_NUM_BARRIERS
	.align		4
        /*0020*/ 	.byte	0x02, 0x4c
        /*0022*/ 	.byte	0x01
	.zero		1


	//----- nvinfo : EIATTR_MERCURY_ISA_VERSION
	.align		4
        /*0024*/ 	.byte	0x03, 0x5f
        /*0026*/ 	.short	0x0101


	//----- nvinfo : EIATTR_INT_WARP_WIDE_INSTR_OFFSETS
	.align		4
        /*0028*/ 	.byte	0x04, 0x31
        /*002a*/ 	.short	(.L_669 - .L_668)


	//   ....[0]....
.L_668:
        /*002c*/ 	.word	0x000028e0


	//   ....[1]....
        /*0030*/ 	.word	0x000048c0


	//----- nvinfo : EIATTR_COOP_GROUP_MASK_REGIDS
	.align		4
.L_669:
        /*0034*/ 	.byte	0x04, 0x29
        /*0036*/ 	.short	(.L_671 - .L_670)


	//   ....[0]....
.L_670:
        /*0038*/ 	.word	0xffffffff


	//   ....[1]....
        /*003c*/ 	.word	0xffffffff


	//   ....[2]....
        /*0040*/ 	.word	0xffffffff


	//   ....[3]....
        /*0044*/ 	.word	0xffffffff


	//   ....[4]....
        /*0048*/ 	.word	0xffffffff


	//   ....[5]....
        /*004c*/ 	.word	0xffffffff


	//   ....[6]....
        /*0050*/ 	.word	0xffffffff


	//   ....[7]....
        /*0054*/ 	.word	0xffffffff


	//   ....[8]....
        /*0058*/ 	.word	0xffffffff


	//   ....[9]....
        /*005c*/ 	.word	0xffffffff


	//----- nvinfo : EIATTR_COOP_GROUP_INSTR_OFFSETS
	.align		4
.L_671:
        /*0060*/ 	.byte	0x04, 0x28
        /*0062*/ 	.short	(.L_673 - .L_672)


	//   ....[0]....
.L_672:
        /*0064*/ 	.word	0x00001790


	//   ....[1]....
        /*0068*/ 	.word	0x000017d0


	//   ....[2]....
        /*006c*/ 	.word	0x00001890


	//   ....[3]....
        /*0070*/ 	.word	0x000018b0


	//   ....[4]....
        /*0074*/ 	.word	0x000018e0


	//   ....[5]....
        /*0078*/ 	.word	0x00001900


	//   ....[6]....
        /*007c*/ 	.word	0x00001930


	//   ....[7]....
        /*0080*/ 	.word	0x00001950


	//   ....[8]....
        /*0084*/ 	.word	0x00001980


	//   ....[9]....
        /*0088*/ 	.word	0x000019a0


	//----- nvinfo : EIATTR_EXIT_INSTR_OFFSETS
	.align		4
.L_673:
        /*008c*/ 	.byte	0x04, 0x1c
        /*008e*/ 	.short	(.L_675 - .L_674)


	//   ....[0]....
.L_674:
        /*0090*/ 	.word	0x00004950


	//   ....[1]....
        /*0094*/ 	.word	0x00004a90


	//   ....[2]....
        /*0098*/ 	.word	0x00004cf0


	//----- nvinfo : EIATTR_MAX_THREADS
	.align		4
.L_675:
        /*009c*/ 	.byte	0x04, 0x05
        /*009e*/ 	.short	(.L_677 - .L_676)
.L_676:
        /*00a0*/ 	.word	0x000001a0
        /*00a4*/ 	.word	0x00000001
        /*00a8*/ 	.word	0x00000001


	//----- nvinfo : EIATTR_CRS_STACK_SIZE
	.align		4
.L_677:
        /*00ac*/ 	.byte	0x04, 0x1e
        /*00ae*/ 	.short	(.L_679 - .L_678)
.L_678:
        /*00b0*/ 	.word	0x00000000


	//----- nvinfo : EIATTR_CBANK_PARAM_SIZE
	.align		4
.L_679:
        /*00b4*/ 	.byte	0x03, 0x19
        /*00b6*/ 	.short	0x00b8


	//----- nvinfo : EIATTR_PARAM_CBANK
	.align		4
        /*00b8*/ 	.byte	0x04, 0x0a
        /*00ba*/ 	.short	(.L_681 - .L_680)
	.align		4
.L_680:
        /*00bc*/ 	.word	index@(.nv.constant0._Z35group_norm_nhwc_bwd_one_pass_kernelI11Bf16IOFp16WLi128ELi26ELi416EEv26Group_norm_nhwc_bwd_params)
        /*00c0*/ 	.short	0x0210
        /*00c2*/ 	.short	0x00b8


	//----- nvinfo : EIATTR_SW_WAR
	.align		4
.L_681:
        /*00c4*/ 	.byte	0x04, 0x36
        /*00c6*/ 	.short	(.L_683 - .L_682)
.L_682:
        /*00c8*/ 	.word	0x00000008
.L_683:


//--------------------- .nv.info._Z35group_norm_nhwc_bwd_one_pass_kernelI11Bf16IOFp16WLi256ELi26ELi416EEv26Group_norm_nhwc_bwd_params --------------------------
	.section	.nv.info._Z35group_norm_nhwc_bwd_one_pass_kernelI11Bf16IOFp16WLi256ELi26ELi416EEv26Group_norm_nhwc_bwd_params,"",@"SHT_CUDA_INFO"
	.sectionflags	@""
	.align	4


	//----- nvinfo : EIATTR_CUDA_API_VERSION
	.align		4
        /*0000*/ 	.byte	0x04, 0x37
        /*0002*/ 	.short	(.L_685 - .L_684)
.L_684:
        /*0004*/ 	.word	0x00000082


	//----- nvinfo : EIATTR_KPARAM_INFO
	.align		4
.L_685:
        /*0008*/ 	.byte	0x04, 0x17
        /*000a*/ 	.short	(.L_687 - .L_686)
.L_686:
        /*000c*/ 	.word	0x00000000
        /*0010*/ 	.short	0x0000
        /*0012*/ 	.short	0x0000
        /*0014*/ 	.byte	0x00, 0xf0, 0xe1, 0x02


	//----- nvinfo : EIATTR_SPARSE_MMA_MASK
	.align		4
.L_687:
        /*0018*/ 	.byte	0x03, 0x50
        /*001a*/ 	.short	0x0000


	//----- nvinfo : EIATTR_MAXREG_COUNT
	.align		4
        /*001c*/ 	.byte	0x03, 0x1b
        /*001e*/ 	.short	0x0080


	//----- nvinfo : EIATTR_NUM_BARRIERS
	.align		4
        /*0020*/ 	.byte	0x02, 0x4c
        /*0022*/ 	.byte	0x01
	.zero		1


	//----- nvinfo : EIATTR_MERCURY_ISA_VERSION
	.align		4
        /*0024*/ 	.byte	0x03, 0x5f
        /*0026*/ 	.short	0x0101


	//----- nvinfo : EIATTR_INT_WARP_WIDE_INSTR_OFFSETS
	.align		4
        /*0028*/ 	.byte	0x04, 0x31
        /*002a*/ 	.short	(.L_689 - .L_688)


	//   ....[0]....
.L_688:
        /*002c*/ 	.word	0x00003900


	//   ....[1]....
        /*0030*/ 	.word	0x00006750


	//----- nvinfo : EIATTR_COOP_GROUP_MASK_REGIDS
	.align		4
.L_689:
        /*0034*/ 	.byte	0x04, 0x29
        /*0036*/ 	.short	(.L_691 - .L_690)


	//   ....[0]....
.L_690:
        /*0038*/ 	.word	0xffffffff


	//   ....[1]....
        /*003c*/ 	.word	0xffffffff


	//   ....[2]....
        /*0040*/ 	.word	0xffffffff


	//   ....[3]....
        /*0044*/ 	.word	0xffffffff


	//   ....[4]....
        /*0048*/ 	.word	0xffffffff


	//   ....[5]....
        /*004c*/ 	.word	0xffffffff


	//   ....[6]....
        /*0050*/ 	.word	0xffffffff


	//   ....[7]....
        /*0054*/ 	.word	0xffffffff


	//   ....[8]....
        /*0058*/ 	.word	0xffffffff


	//   ....[9]....
        /*005c*/ 	.word	0xffffffff


	//----- nvinfo : EIATTR_COOP_GROUP_INSTR_OFFSETS
	.align		4
.L_691:
        /*0060*/ 	.byte	0x04, 0x28
        /*0062*/ 	.short	(.L_693 - .L_692)


	//   ....[0]....
.L_692:
        /*0064*/ 	.word	0x000026f0


	//   ....[1]....
        /*0068*/ 	.word	0x00002730


	//   ....[2]....
        /*006c*/ 	.word	0x00002880


	//   ....[3]....
        /*0070*/ 	.word	0x000028a0


	//   ....[4]....
        /*0074*/ 	.word	0x000028d0


	//   ....[5]....
        /*0078*/ 	.word	0x000028f0


	//   ....[6]....
        /*007c*/ 	.word	0x00002920


	//   ....[7]....
        /*0080*/ 	.word	0x00002940


	//   ....[8]....
        /*0084*/ 	.word	0x00002970


	//   ....[9]....
        /*0088*/ 	.word	0x00002990


	//----- nvinfo : EIATTR_EXIT_INSTR_OFFSETS
	.align		4
.L_693:
        /*008c*/ 	.byte	0x04, 0x1c
        /*008e*/ 	.short	(.L_695 - .L_694)


	//   ....[0]....
.L_694:
        /*0090*/ 	.word	0x000067e0


	//   ....[1]....
        /*0094*/ 	.word	0x00006920


	//   ....[2]....
        /*0098*/ 	.word	0x00006b80


	//----- nvinfo : EIATTR_MAX_THREADS
	.align		4
.L_695:
        /*009c*/ 	.byte	0x04, 0x05
        /*009e*/ 	.short	(.L_697 - .L_696)
.L_696:
        /*00a0*/ 	.word	0x000001a0
        /*00a4*/ 	.word	0x00000001
        /*00a8*/ 	.word	0x00000001


	//----- nvinfo : EIATTR_CRS_STACK_SIZE
	.align		4
.L_697:
        /*00ac*/ 	.byte	0x04, 0x1e
        /*00ae*/ 	.short	(.L_699 - .L_698)
.L_698:
        /*00b0*/ 	.word	0x00000000


	//----- nvinfo : EIATTR_CBANK_PARAM_SIZE
	.align		4
.L_699:
        /*00b4*/ 	.byte	0x03, 0x19
        /*00b6*/ 	.short	0x00b8


	//----- nvinfo : EIATTR_PARAM_CBANK
	.align		4
        /*00b8*/ 	.byte	0x04, 0x0a
        /*00ba*/ 	.short	(.L_701 - .L_700)
	.align		4
.L_700:
        /*00bc*/ 	.word	index@(.nv.constant0._Z35group_norm_nhwc_bwd_one_pass_kernelI11Bf16IOFp16WLi256ELi26ELi416EEv26Group_norm_nhwc_bwd_params)
        /*00c0*/ 	.short	0x0210
        /*00c2*/ 	.short	0x00b8


	//----- nvinfo : EIATTR_SW_WAR
	.align		4
.L_701:
        /*00c4*/ 	.byte	0x04, 0x36
        /*00c6*/ 	.short	(.L_703 - .L_702)
.L_702:
        /*00c8*/ 	.word	0x00000008
.L_703:


//--------------------- .nv.info._Z35group_norm_nhwc_bwd_one_pass_kernelI11Bf16IOFp16WLi512ELi26ELi416EEv26Group_norm_nhwc_bwd_params --------------------------
	.section	.nv.info._Z35group_norm_nhwc_bwd_one_pass_kernelI11Bf16IOFp16WLi512ELi26ELi416EEv26Group_norm_nhwc_bwd_params,"",@"SHT_CUDA_INFO"
	.sectionflags	@""
	.align	4


	//----- nvinfo : EIATTR_CUDA_API_VERSION
	.align		4
        /*0000*/ 	.byte	0x04, 0x37
        /*0002*/ 	.short	(.L_705 - .L_704)
.L_704:
        /*0004*/ 	.word	0x00000082


	//----- nvinfo : EIATTR_KPARAM_INFO
	.align		4
.L_705:
        /*0008*/ 	.byte	0x04, 0x17
        /*000a*/ 	.short	(.L_707 - .L_706)
.L_706:
        /*000c*/ 	.word	0x00000000
        /*0010*/ 	.short	0x0000
        /*0012*/ 	.short	0x0000
        /*0014*/ 	.byte	0x00, 0xf0, 0xe1, 0x02


	//----- nvinfo : EIATTR_SPARSE_MMA_MASK
	.align		4
.L_707:
        /*0018*/ 	.byte	0x03, 0x50
        /*001a*/ 	.short	0x0000


	//----- nvinfo : EIATTR_MAXREG_COUNT
	.align		4
        /*001c*/ 	.byte	0x03, 0x1b
        /*001e*/ 	.short	0x0080


	//----- nvinfo : EIATTR_NUM_BARRIERS
	.align		4
        /*0020*/ 	.byte	0x02, 0x4c
        /*0022*/ 	.byte	0x01
	.zero		1


	//----- nvinfo : EIATTR_MERCURY_ISA_VERSION
	.align		4
        /*0024*/ 	.byte	0x03, 0x5f
        /*0026*/ 	.short	0x0101


	//----- nvinfo : EIATTR_INT_WARP_WIDE_INSTR_OFFSETS
	.align		4
        /*0028*/ 	.byte	0x04, 0x31
        /*002a*/ 	.short	(.L_709 - .L_708)


	//   ....[0]....
.L_708:
        /*002c*/ 	.word	0x00005bf0


	//   ....[1]....
        /*0030*/ 	.word	0x0000a380


	//----- nvinfo : EIATTR_COOP_GROUP_MASK_REGIDS
	.align		4
.L_709:
        /*0034*/ 	.byte	0x04, 0x29
        /*0036*/ 	.short	(.L_711 - .L_710)


	//   ....[0]....
.L_710:
        /*0038*/ 	.word	0xffffffff


	//   ....[1]....
        /*003c*/ 	.word	0xffffffff


	//   ....[2]....
        /*0040*/ 	.word	0xffffffff


	//   ....[3]....
        /*0044*/ 	.word	0xffffffff


	//   ....[4]....
        /*0048*/ 	.word	0xffffffff


	//   ....[5]....
        /*004c*/ 	.word	0xffffffff


	//   ....[6]....
        /*0050*/ 	.word	0xffffffff


	//   ....[7]....
        /*0054*/ 	.word	0xffffffff


	//   ....[8]....
        /*0058*/ 	.word	0xffffffff


	//   ....[9]....
        /*005c*/ 	.word	0xffffffff


	//----- nvinfo : EIATTR_COOP_GROUP_INSTR_OFFSETS
	.align		4
.L_711:
        /*0060*/ 	.byte	0x04, 0x28
        /*0062*/ 	.short	(.L_713 - .L_712)


	//   ....[0]....
.L_712:
        /*0064*/ 	.word	0x000046d0


	//   ....[1]....
        /*0068*/ 	.word	0x00004710


	//   ....[2]....
        /*006c*/ 	.word	0x000048a0


	//   ....[3]....
        /*0070*/ 	.word	0x000048e0


	//   ....[4]....
        /*0074*/ 	.word	0x00004a70


	//   ....[5]....
        /*0078*/ 	.word	0x00004ab0


	//   ....[6]....
        /*007c*/ 	.word	0x00004af0


	//   ....[7]....
        /*0080*/ 	.word	0x00004b10


	//   ....[8]....
        /*0084*/ 	.word	0x00004b40


	//   ....[9]....
        /*0088*/ 	.word	0x00004b60


	//----- nvinfo : EIATTR_EXIT_INSTR_OFFSETS
	.align		4
.L_713:
        /*008c*/ 	.byte	0x04, 0x1c
        /*008e*/ 	.short	(.L_715 - .L_714)


	//   ....[0]....
.L_714:
        /*0090*/ 	.word	0x0000a410


	//   ....[1]....
        /*0094*/ 	.word	0x0000a550


	//   ....[2]....
        /*0098*/ 	.word	0x0000a7b0


	//----- nvinfo : EIATTR_MAX_THREADS
	.align		4
.L_715:
        /*009c*/ 	.byte	0x04, 0x05
        /*009e*/ 	.short	(.L_717 - .L_716)
.L_716:
        /*00a0*/ 	.word	0x000001a0
        /*00a4*/ 	.word	0x00000001
        /*00a8*/ 	.word	0x00000001


	//----- nvinfo : EIATTR_CRS_STACK_SIZE
	.align		4
.L_717:
        /*00ac*/ 	.byte	0x04, 0x1e
        /*00ae*/ 	.short	(.L_719 - .L_718)
.L_718:
        /*00b0*/ 	.word	0x00000000


	//----- nvinfo : EIATTR_CBANK_PARAM_SIZE
	.align		4
.L_719:
        /*00b4*/ 	.byte	0x03, 0x19
        /*00b6*/ 	.short	0x00b8


	//----- nvinfo : EIATTR_PARAM_CBANK
	.align		4
        /*00b8*/ 	.byte	0x04, 0x0a
        /*00ba*/ 	.short	(.L_721 - .L_720)
	.align		4
.L_720:
        /*00bc*/ 	.word	index@(.nv.constant0._Z35group_norm_nhwc_bwd_one_pass_kernelI11Bf16IOFp16WLi512ELi26ELi416EEv26Group_norm_nhwc_bwd_params)
        /*00c0*/ 	.short	0x0210
        /*00c2*/ 	.short	0x00b8


	//----- nvinfo : EIATTR_SW_WAR
	.align		4
.L_721:
        /*00c4*/ 	.byte	0x04, 0x36
        /*00c6*/ 	.short	(.L_723 - .L_722)
.L_722:
        /*00c8*/ 	.word	0x00000008
.L_723:


//--------------------- .nv.info._Z35group_norm_nhwc_bwd_one_pass_kernelI11Fp16IOFp32WLi64ELi26ELi416EEv26Group_norm_nhwc_bwd_params --------------------------
	.section	.nv.info._Z35group_norm_nhwc_bwd_one_pass_kernelI11Fp16IOFp32WLi64ELi26ELi416EEv26Group_norm_nhwc_bwd_params,"",@"SHT_CUDA_INFO"
	.sectionflags	@""
	.align	4


	//----- nvinfo : EIATTR_CUDA_API_VERSION
	.align		4
        /*0000*/ 	.byte	0x04, 0x37
        /*0002*/ 	.short	(.L_725 - .L_724)
.L_724:
        /*0004*/ 	.word	0x00000082


	//----- nvinfo : EIATTR_KPARAM_INFO
	.align		4
.L_725:
        /*0008*/ 	.byte	0x04, 0x17
        /*000a*/ 	.short	(.L_727 - .L_726)
.L_726:
        /*000c*/ 	.word	0x00000000
        /*0010*/ 	.short	0x0000
        /*0012*/ 	.short	0x0000
        /*0014*/ 	.byte	0x00, 0xf0, 0xe1, 0x02


	//----- nvinfo : EIATTR_SPARSE_MMA_MASK
	.align		4
.L_727:
        /*0018*/ 	.byte	0x03, 0x50
        /*001a*/ 	.short	0x0000


	//----- nvinfo : EIATTR_MAXREG_COUNT
	.align		4
        /*001c*/ 	.byte	0x03, 0x1b
        /*001e*/ 	.short	0x0080


	//----- nvinfo : EIATTR_NUM_BARRIERS
	.align		4
        /*0020*/ 	.byte	0x02, 0x4c
        /*0022*/ 	.byte	0x01
	.zero		1


	//----- nvinfo : EIATTR_MERCURY_ISA_VERSION
	.align		4
        /*0024*/ 	.byte	0x03, 0x5f
        /*0026*/ 	.short	0x0101


	//----- nvinfo : EIATTR_INT_WARP_WIDE_INSTR_OFFSETS
	.align		4
        /*0028*/ 	.byte	0x04, 0x31
        /*002a*/ 	.short	(.L_729 - .L_728)


	//   ....[0]....
.L_728:
        /*002c*/ 	.word	0x00001f90


	//   ....[1]....
        /*0030*/ 	.word	0x000038e0


	//----- nvinfo : EIATTR_COOP_GROUP_MASK_REGIDS
	.align		4
.L_729:
        /*0034*/ 	.byte	0x04, 0x29
        /*0036*/ 	.short	(.L_731 - .L_730)


	//   ....[0]....
.L_730:
        /*0038*/ 	.word	0xffffffff


	//   ....[1]....
        /*003c*/ 	.word	0xffffffff


	//   ....[2]....
        /*0040*/ 	.word	0xffffffff


	//   ....[3]....
        /*0044*/ 	.word	0xffffffff


	//   ....[4]....
        /*0048*/ 	.word	0xffffffff


	//   ....[5]....
        /*004c*/ 	.word	0xffffffff


	//   ....[6]....
        /*0050*/ 	.word	0xffffffff


	//   ....[7]....
        /*0054*/ 	.word	0xffffffff


	//   ....[8]....
        /*0058*/ 	.word	0xffffffff


	//   ....[9]....
        /*005c*/ 	.word	0xffffffff


	//----- nvinfo : EIATTR_COOP_GROUP_INSTR_OFFSETS
	.align		4
.L_731:
        /*0060*/ 	.byte	0x04, 0x28
        /*0062*/ 	.short	(.L_733 - .L_732)


	//   ....[0]....
.L_732:
        /*0064*/ 	.word	0x00000ec0


	//   ....[1]....
        /*0068*/ 	.word	0x00000f00


	//   ....[2]....
        /*006c*/ 	.word	0x00000f50


	//   ....[3]....
        /*0070*/ 	.word	0x00000f70


	//   ....[4]....
        /*0074*/ 	.word	0x00000fa0


	//   ....[5]....
        /*0078*/ 	.word	0x00000fc0


	//   ....[6]....
        /*007c*/ 	.word	0x00000ff0


	//   ....[7]....
        /*0080*/ 	.word	0x00001010


	//   ....[8]....
        /*0084*/ 	.word	0x00001040


	//   ....[9]....
        /*0088*/ 	.word	0x00001060


	//----- nvinfo : EIATTR_EXIT_INSTR_OFFSETS
	.align		4
.L_733:
        /*008c*/ 	.byte	0x04, 0x1c
        /*008e*/ 	.short	(.L_735 - .L_734)


	//   ....[0]....
.L_734:
        /*0090*/ 	.word	0x000039d0


	//   ....[1]....
        /*0094*/ 	.word	0x00003b10


	//   ....[2]....
        /*0098*/ 	.word	0x00003d50


	//----- nvinfo : EIATTR_MAX_THREADS
	.align		4
.L_735:
        /*009c*/ 	.byte	0x04, 0x05
        /*009e*/ 	.short	(.L_737 - .L_736)
.L_736:
        /*00a0*/ 	.word	0x000001a0
        /*00a4*/ 	.word	0x00000001
        /*00a8*/ 	.word	0x00000001


	//----- nvinfo : EIATTR_CRS_STACK_SIZE
	.align		4
.L_737:
        /*00ac*/ 	.byte	0x04, 0x1e
        /*00ae*/ 	.short	(.L_739 - .L_738)
.L_738:
        /*00b0*/ 	.word	0x00000000


	//----- nvinfo : EIATTR_CBANK_PARAM_SIZE
	.align		4
.L_739:
        /*00b4*/ 	.byte	0x03, 0x19
        /*00b6*/ 	.short	0x00b8


	//----- nvinfo : EIATTR_PARAM_CBANK
	.align		4
        /*00b8*/ 	.byte	0x04, 0x0a
        /*00ba*/ 	.short	(.L_741 - .L_740)
	.align		4
.L_740:
        /*00bc*/ 	.word	index@(.nv.constant0._Z35group_norm_nhwc_bwd_one_pass_kernelI11Fp16IOFp32WLi64ELi26ELi416EEv26Group_norm_nhwc_bwd_params)
        /*00c0*/ 	.short	0x0210
        /*00c2*/ 	.short	0x00b8


	//----- nvinfo : EIATTR_SW_WAR
	.align		4
.L_741:
        /*00c4*/ 	.byte	0x04, 0x36
        /*00c6*/ 	.short	(.L_743 - .L_742)
.L_742:
        /*00c8*/ 	.word	0x00000008
.L_743:


//--------------------- .nv.info._Z35group_norm_nhwc_bwd_one_pass_kernelI11Fp16IOFp32WLi128ELi26ELi416EEv26Group_norm_nhwc_bwd_params --------------------------
	.section	.nv.info._Z35group_norm_nhwc_bwd_one_pass_kernelI11Fp16IOFp32WLi128ELi26ELi416EEv26Group_norm_nhwc_bwd_params,"",@"SHT_CUDA_INFO"
	.sectionflags	@""
	.align	4


	//----- nvinfo : EIATTR_CUDA_API_VERSION
	.align		4
        /*0000*/ 	.byte	0x04, 0x37
        /*0002*/ 	.short	(.L_745 - .L_744)
.L_744:
        /*0004*/ 	.word	0x00000082


	//----- nvinfo : EIATTR_KPARAM_INFO
	.align		4
.L_745:
        /*0008*/ 	.byte	0x04, 0x17
        /*000a*/ 	.short	(.L_747 - .L_746)
.L_746:
        /*000c*/ 	.word	0x00000000
        /*0010*/ 	.short	0x0000
        /*0012*/ 	.short	0x0000
        /*0014*/ 	.byte	0x00, 0xf0, 0xe1, 0x02


	//----- nvinfo : EIATTR_SPARSE_MMA_MASK
	.align		4
.L_747:
        /*0018*/ 	.byte	0x03, 0x50
        /*001a*/ 	.short	0x0000


	//----- nvinfo : EIATTR_MAXREG_COUNT
	.align		4
        /*001c*/ 	.byte	0x03, 0x1b
        /*001e*/ 	.short	0x0080


	//----- nvinfo : EIATTR_NUM_BARRIERS
	.align		4
        /*0020*/ 	.byte	0x02, 0x4c
        /*0022*/ 	.byte	0x01
	.zero		1


	//----- nvinfo : EIATTR_MERCURY_ISA_VERSION
	.align		4
        /*0024*/ 	.byte	0x03, 0x5f
        /*0026*/ 	.short	0x0101


	//----- nvinfo : EIATTR_INT_WARP_WIDE_INSTR_OFFSETS
	.align		4
        /*0028*/ 	.byte	0x04, 0x31
        /*002a*/ 	.short	(.L_749 - .L_748)


	//   ....[0]....
.L_748:
        /*002c*/ 	.word	0x000026f0


	//   ....[1]....
        /*0030*/ 	.word	0x000046c0


	//----- nvinfo : EIATTR_COOP_GROUP_MASK_REGIDS
	.align		4
.L_749:
        /*0034*/ 	.byte	0x04, 0x29
        /*0036*/ 	.short	(.L_751 - .L_750)


	//   ....[0]....
.L_750:
        /*0038*/ 	.word	0xffffffff


	//   ....[1]....
        /*003c*/ 	.word	0xffffffff


	//   ....[2]....
        /*0040*/ 	.word	0xffffffff


	//   ....[3]....
        /*0044*/ 	.word	0xffffffff


	//   ....[4]....
        /*0048*/ 	.word	0xffffffff


	//   ....[5]....
        /*004c*/ 	.word	0xffffffff


	//   ....[6]....
        /*0050*/ 	.word	0xffffffff


	//   ....[7]....
        /*0054*/ 	.word	0xffffffff


	//   ....[8]....
        /*0058*/ 	.word	0xffffffff


	//   ....[9]....
        /*005c*/ 	.word	0xffffffff


	//----- nvinfo : EIATTR_COOP_GROUP_INSTR_OFFSETS
	.align		4
.L_751:
        /*0060*/ 	.byte	0x04, 0x28
        /*0062*/ 	.short	(.L_753 - .L_752)


	//   ....[0]....
.L_752:
        /*0064*/ 	.word	0x000016d0


	//   ....[1]....
        /*0068*/ 	.word	0x00001710


	//   ....[2]....
        /*006c*/ 	.word	0x00001760


	//   ....[3]....
        /*0070*/ 	.word	0x00001780


	//   ....[4]....
        /*0074*/ 	.word	0x000017b0


	//   ....[5]....
        /*0078*/ 	.word	0x000017d0


	//   ....[6]....
        /*007c*/ 	.word	0x00001800


	//   ....[7]....
        /*0080*/ 	.word	0x00001820


	//   ....[8]....
        /*0084*/ 	.word	0x00001850


	//   ....[9]....
        /*0088*/ 	.word	0x00001870


	//----- nvinfo : EIATTR_EXIT_INSTR_OFFSETS
	.align		4
.L_753:
        /*008c*/ 	.byte	0x04, 0x1c
        /*008e*/ 	.short	(.L_755 - .L_754)


	//   ....[0]....
.L_754:
        /*0090*/ 	.word	0x00004750


	//   ....[1]....
        /*0094*/ 	.word	0x00004890


	//   ....[2]....
        /*0098*/ 	.word	0x00004ad0


	//----- nvinfo : EIATTR_MAX_THREADS
	.align		4
.L_755:
        /*009c*/ 	.byte	0x04, 0x05
        /*009e*/ 	.short	(.L_757 - .L_756)
.L_756:
        /*00a0*/ 	.word	0x000001a0
        /*00a4*/ 	.word	0x00000001
        /*00a8*/ 	.word	0x00000001


	//----- nvinfo : EIATTR_CRS_STACK_SIZE
	.align		4
.L_757:
        /*00ac*/ 	.byte	0x04, 0x1e
        /*00ae*/ 	.short	(.L_759 - .L_758)
.L_758:
        /*00b0*/ 	.word	0x00000000


	//----- nvinfo : EIATTR_CBANK_PARAM_SIZE
	.align		4
.L_759:
        /*00b4*/ 	.byte	0x03, 0x19
        /*00b6*/ 	.short	0x00b8


	//----- nvinfo : EIATTR_PARAM_CBANK
	.align		4
        /*00b8*/ 	.byte	0x04, 0x0a
        /*00ba*/ 	.short	(.L_761 - .L_760)
	.align		4
.L_760:
        /*00bc*/ 	.word	index@(.nv.constant0._Z35group_norm_nhwc_bwd_one_pass_kernelI11Fp16IOFp32WLi128ELi26ELi416EEv26Group_norm_nhwc_bwd_params)
        /*00c0*/ 	.short	0x0210
        /*00c2*/ 	.short	0x00b8


	//----- nvinfo : EIATTR_SW_WAR
	.align		4
.L_761:
        /*00c4*/ 	.byte	0x04, 0x36
        /*00c6*/ 	.short	(.L_763 - .L_762)
.L_762:
        /*00c8*/ 	.word	0x00000008
.L_763:


//--------------------- .nv.info._Z35group_norm_nhwc_bwd_one_pass_kernelI11Fp16IOFp32WLi256ELi26ELi416EEv26Group_norm_nhwc_bwd_params --------------------------
	.section	.nv.info._Z35group_norm_nhwc_bwd_one_pass_kernelI11Fp16IOFp32WLi256ELi26ELi416EEv26Group_norm_nhwc_bwd_params,"",@"SHT_CUDA_INFO"
	.sectionflags	@""
	.align	4


	//----- nvinfo : EIATTR_CUDA_API_VERSION
	.align		4
        /*0000*/ 	.byte	0x04, 0x37
        /*0002*/ 	.short	(.L_765 - .L_764)
.L_764:
        /*0004*/ 	.word	0x00000082


	//----- nvinfo : EIATTR_KPARAM_INFO
	.align		4
.L_765:
        /*0008*/ 	.byte	0x04, 0x17
        /*000a*/ 	.short	(.L_767 - .L_766)
.L_766:
        /*000c*/ 	.word	0x00000000
        /*0010*/ 	.short	0x0000
        /*0012*/ 	.short	0x0000
        /*0014*/ 	.byte	0x00, 0xf0, 0xe1, 0x02


	//----- nvinfo : EIATTR_SPARSE_MMA_MASK
	.align		4
.L_767:
        /*0018*/ 	.byte	0x03, 0x50
        /*001a*/ 	.short	0x0000


	//----- nvinfo : EIATTR_MAXREG_COUNT
	.align		4
        /*001c*/ 	.byte	0x03, 0x1b
        /*001e*/ 	.short	0x0080


	//----- nvinfo : EIATTR_NUM_BARRIERS
	.align		4
        /*0020*/ 	.byte	0x02, 0x4c
        /*0022*/ 	.byte	0x01
	.zero		1


	//----- nvinfo : EIATTR_MERCURY_ISA_VERSION
	.align		4
        /*0024*/ 	.byte	0x03, 0x5f
        /*0026*/ 	.short	0x0101


	//----- nvinfo : EIATTR_INT_WARP_WIDE_INSTR_OFFSETS
	.align		4
        /*0028*/ 	.byte	0x04, 0x31
        /*002a*/ 	.short	(.L_769 - .L_768)


	//   ....[0]....
.L_768:
        /*002c*/ 	.word	0x000036c0


	//   ....[1]....
        /*0030*/ 	.word	0x000063b0


	//----- nvinfo : EIATTR_COOP_GROUP_MASK_REGIDS
	.align		4
.L_769:
        /*0034*/ 	.byte	0x04, 0x29
        /*0036*/ 	.short	(.L_771 - .L_770)


	//   ....[0]....
.L_770:
        /*0038*/ 	.word	0xffffffff


	//   ....[1]....
        /*003c*/ 	.word	0xffffffff


	//   ....[2]....
        /*0040*/ 	.word	0xffffffff


	//   ....[3]....
        /*0044*/ 	.word	0xffffffff


	//   ....[4]....
        /*0048*/ 	.word	0xffffffff


	//   ....[5]....
        /*004c*/ 	.word	0xffffffff


	//   ....[6]....
        /*0050*/ 	.word	0xffffffff


	//   ....[7]....
        /*0054*/ 	.word	0xffffffff


	//   ....[8]....
        /*0058*/ 	.word	0xffffffff


	//   ....[9]....
        /*005c*/ 	.word	0xffffffff


	//----- nvinfo : EIATTR_COOP_GROUP_INSTR_OFFSETS
	.align		4
.L_771:
        /*0060*/ 	.byte	0x04, 0x28
        /*0062*/ 	.short	(.L_773 - .L_772)


	//   ....[0]....
.L_772:
        /*0064*/ 	.word	0x000025a0


	//   ....[1]....
        /*0068*/ 	.word	0x000025e0


	//   ....[2]....
        /*006c*/ 	.word	0x000026a0


	//   ....[3]....
        /*0070*/ 	.word	0x000026c0


	//   ....[4]....
        /*0074*/ 	.word	0x000026f0


	//   ....[5]....
        /*0078*/ 	.word	0x00002710


	//   ....[6]....
        /*007c*/ 	.word	0x00002740


	//   ....[7]....
        /*0080*/ 	.word	0x00002760


	//   ....[8]....
        /*0084*/ 	.word	0x00002790


	//   ....[9]....
        /*0088*/ 	.word	0x000027b0


	//----- nvinfo : EIATTR_EXIT_INSTR_OFFSETS
	.align		4
.L_773:
        /*008c*/ 	.byte	0x04, 0x1c
        /*008e*/ 	.short	(.L_775 - .L_774)


	//   ....[0]....
.L_774:
        /*0090*/ 	.word	0x00006440


	//   ....[1]....
        /*0094*/ 	.word	0x00006580


	//   ....[2]....
        /*0098*/ 	.word	0x000067c0


	//----- nvinfo : EIATTR_MAX_THREADS
	.align		4
.L_775:
        /*009c*/ 	.byte	0x04, 0x05
        /*009e*/ 	.short	(.L_777 - .L_776)
.L_776:
        /*00a0*/ 	.word	0x000001a0
        /*00a4*/ 	.word	0x00000001
        /*00a8*/ 	.word	0x00000001


	//----- nvinfo : EIATTR_CRS_STACK_SIZE
	.align		4
.L_777:
        /*00ac*/ 	.byte	0x04, 0x1e
        /*00ae*/ 	.short	(.L_779 - .L_778)
.L_778:
        /*00b0*/ 	.word	0x00000000


	//----- nvinfo : EIATTR_CBANK_PARAM_SIZE
	.align		4
.L_779:
        /*00b4*/ 	.byte	0x03, 0x19
        /*00b6*/ 	.short	0x00b8


	//----- nvinfo : EIATTR_PARAM_CBANK
	.align		4
        /*00b8*/ 	.byte	0x04, 0x0a
        /*00ba*/ 	.short	(.L_781 - .L_780)
	.align		4
.L_780:
        /*00bc*/ 	.word	index@(.nv.constant0._Z35group_norm_nhwc_bwd_one_pass_kernelI11Fp16IOFp32WLi256ELi26ELi416EEv26Group_norm_nhwc_bwd_params)
        /*00c0*/ 	.short	0x0210
        /*00c2*/ 	.short	0x00b8


	//----- nvinfo : EIATTR_SW_WAR
	.align		4
.L_781:
        /*00c4*/ 	.byte	0x04, 0x36
        /*00c6*/ 	.short	(.L_783 - .L_782)
.L_782:
        /*00c8*/ 	.word	0x00000008
.L_783:


//--------------------- .nv.info._Z35group_norm_nhwc_bwd_one_pass_kernelI11Fp16IOFp32WLi512ELi26ELi416EEv26Group_norm_nhwc_bwd_params --------------------------
	.section	.nv.info._Z35group_norm_nhwc_bwd_one_pass_kernelI11Fp16IOFp32WLi512ELi26ELi416EEv26Group_norm_nhwc_bwd_params,"",@"SHT_CUDA_INFO"
	.sectionflags	@""
	.align	4


	//----- nvinfo : EIATTR_CUDA_API_VERSION
	.align		4
        /*0000*/ 	.byte	0x04, 0x37
        /*0002*/ 	.short	(.L_785 - .L_784)
.L_784:
        /*0004*/ 	.word	0x00000082


	//----- nvinfo : EIATTR_KPARAM_INFO
	.align		4
.L_785:
        /*0008*/ 	.byte	0x04, 0x17
        /*000a*/ 	.short	(.L_787 - .L_786)
.L_786:
        /*000c*/ 	.word	0x00000000
        /*0010*/ 	.short	0x0000
        /*0012*/ 	.short	0x0000
        /*0014*/ 	.byte	0x00, 0xf0, 0xe1, 0x02


	//----- nvinfo : EIATTR_SPARSE_MMA_MASK
	.align		4
.L_787:
        /*0018*/ 	.byte	0x03, 0x50
        /*001a*/ 	.short	0x0000


	//----- nvinfo : EIATTR_MAXREG_COUNT
	.align		4
        /*001c*/ 	.byte	0x03, 0x1b
        /*001e*/ 	.short	0x0080


	//----- nvinfo : EIATTR_NUM_BARRIERS
	.align		4
        /*0020*/ 	.byte	0x02, 0x4c
        /*0022*/ 	.byte	0x01
	.zero		1


	//----- nvinfo : EIATTR_MERCURY_ISA_VERSION
	.align		4
        /*0024*/ 	.byte	0x03, 0x5f
        /*0026*/ 	.short	0x0101


	//----- nvinfo : EIATTR_INT_WARP_WIDE_INSTR_OFFSETS
	.align		4
        /*0028*/ 	.byte	0x04, 0x31
        /*002a*/ 	.short	(.L_789 - .L_788)


	//   ....[0]....
.L_788:
        /*002c*/ 	.word	0x000056c0


	//   ....[1]....
        /*0030*/ 	.word	0x00009ce0


	//----- nvinfo : EIATTR_COOP_GROUP_MASK_REGIDS
	.align		4
.L_789:
        /*0034*/ 	.byte	0x04, 0x29
        /*0036*/ 	.short	(.L_791 - .L_790)


	//   ....[0]....
.L_790:
        /*0038*/ 	.word	0xffffffff


	//   ....[1]....
        /*003c*/ 	.word	0xffffffff


	//   ....[2]....
        /*0040*/ 	.word	0xffffffff


	//   ....[3]....
        /*0044*/ 	.word	0xffffffff


	//   ....[4]....
        /*0048*/ 	.word	0xffffffff


	//   ....[5]....
        /*004c*/ 	.word	0xffffffff


	//   ....[6]....
        /*0050*/ 	.word	0xffffffff


	//   ....[7]....
        /*0054*/ 	.word	0xffffffff


	//   ....[8]....
        /*0058*/ 	.word	0xffffffff


	//   ....[9]....
        /*005c*/ 	.word	0xffffffff


	//----- nvinfo : EIATTR_COOP_GROUP_INSTR_OFFSETS
	.align		4
.L_791:
        /*0060*/ 	.byte	0x04, 0x28
        /*0062*/ 	.short	(.L_793 - .L_792)


	//   ....[0]....
.L_792:
        /*0064*/ 	.word	0x00004520


	//   ....[1]....
        /*0068*/ 	.word	0x00004560


	//   ....[2]....
        /*006c*/ 	.word	0x000046f0


	//   ....[3]....
        /*0070*/ 	.word	0x00004710


	//   ....[4]....
        /*0074*/ 	.word	0x00004760


	//   ....[5]....
        /*0078*/ 	.word	0x00004780


	//   ....[6]....
        /*007c*/ 	.word	0x000047b0


	//   ....[7]....
        /*0080*/ 	.word	0x000047d0


	//   ....[8]....
        /*0084*/ 	.word	0x00004800


	//   ....[9]....
        /*0088*/ 	.word	0x00004820


	//----- nvinfo : EIATTR_EXIT_INSTR_OFFSETS
	.align		4
.L_793:
        /*008c*/ 	.byte	0x04, 0x1c
        /*008e*/ 	.short	(.L_795 - .L_794)


	//   ....[0]....
.L_794:
        /*0090*/ 	.word	0x00009d70


	//   ....[1]....
        /*0094*/ 	.word	0x00009eb0


	//   ....[2]....
        /*0098*/ 	.word	0x0000a0f0


	//----- nvinfo : EIATTR_MAX_THREADS
	.align		4
.L_795:
        /*009c*/ 	.byte	0x04, 0x05
        /*009e*/ 	.short	(.L_797 - .L_796)
.L_796:
        /*00a0*/ 	.word	0x000001a0
        /*00a4*/ 	.word	0x00000001
        /*00a8*/ 	.word	0x00000001


	//----- nvinfo : EIATTR_CRS_STACK_SIZE
	.align		4
.L_797:
        /*00ac*/ 	.byte	0x04, 0x1e
        /*00ae*/ 	.short	(.L_799 - .L_798)
.L_798:
        /*00b0*/ 	.word	0x00000000


	//----- nvinfo : EIATTR_CBANK_PARAM_SIZE
	.align		4
.L_799:
        /*00b4*/ 	.byte	0x03, 0x19
        /*00b6*/ 	.short	0x00b8


	//----- nvinfo : EIATTR_PARAM_CBANK
	.align		4
        /*00b8*/ 	.byte	0x04, 0x0a
        /*00ba*/ 	.short	(.L_801 - .L_800)
	.align		4
.L_800:
        /*00bc*/ 	.word	index@(.nv.constant0._Z35group_norm_nhwc_bwd_one_pass_kernelI11Fp16IOFp32WLi512ELi26ELi416EEv26Group_norm_nhwc_bwd_params)
        /*00c0*/ 	.short	0x0210
        /*00c2*/ 	.short	0x00b8


	//----- nvinfo : EIATTR_SW_WAR
	.align		4
.L_801:
        /*00c4*/ 	.byte	0x04, 0x36
        /*00c6*/ 	.short	(.L_803 - .L_802)
.L_802:
        /*00c8*/ 	.word	0x00000008
.L_803:


//--------------------- .nv.info._Z35group_norm_nhwc_bwd_one_pass_kernelI11Fp16IOBf16WLi64ELi26ELi416EEv26Group_norm_nhwc_bwd_params --------------------------
	.section	.nv.info._Z35group_norm_nhwc_bwd_one_pass_kernelI11Fp16IOBf16WLi64ELi26ELi416EEv26Group_norm_nhwc_bwd_params,"",@"SHT_CUDA_INFO"
	.sectionflags	@""
	.align	4


	//----- nvinfo : EIATTR_CUDA_API_VERSION
	.align		4
        /*0000*/ 	.byte	0x04, 0x37
        /*0002*/ 	.short	(.L_805 - .L_804)
.L_804:
        /*0004*/ 	.word	0x00000082


	//----- nvinfo : EIATTR_KPARAM_INFO
	.align		4
.L_805:
        /*0008*/ 	.byte	0x04, 0x17
        /*000a*/ 	.short	(.L_807 - .L_806)
.L_806:
        /*000c*/ 	.word	0x00000000
        /*0010*/ 	.short	0x0000
        /*0012*/ 	.short	0x0000
        /*0014*/ 	.byte	0x00, 0xf0, 0xe1, 0x02


	//----- nvinfo : EIATTR_SPARSE_MMA_MASK
	.align		4
.L_807:
        /*0018*/ 	.byte	0x03, 0x50
        /*001a*/ 	.short	0x0000


	//----- nvinfo : EIATTR_MAXREG_COUNT
	.align		4
        /*001c*/ 	.byte	0x03, 0x1b
        /*001e*/ 	.short	0x0080


	//----- nvinfo : EIATTR_NUM_BARRIERS
	.align		4
        /*0020*/ 	.byte	0x02, 0x4c
        /*0022*/ 	.byte	0x01
	.zero		1


	//----- nvinfo : EIATTR_MERCURY_ISA_VERSION
	.align		4
        /*0024*/ 	.byte	0x03, 0x5f
        /*0026*/ 	.short	0x0101


	//----- nvinfo : EIATTR_INT_WARP_WIDE_INSTR_OFFSETS
	.align		4
        /*0028*/ 	.byte	0x04, 0x31
        /*002a*/ 	.short	(.L_809 - .L_808)


	//   ....[0]....
.L_808:
        /*002c*/ 	.word	0x00001ff0


	//   ....[1]....
        /*0030*/ 	.word	0x00003940


	//----- nvinfo : EIATTR_COOP_GROUP_MASK_REGIDS
	.align		4
.L_809:
        /*0034*/ 	.byte	0x04, 0x29
        /*0036*/ 	.short	(.L_811 - .L_810)


	//   ....[0]....
.L_810:
        /*0038*/ 	.word	0xffffffff


	//   ....[1]....
        /*003c*/ 	.word	0xffffffff


	//   ....[2]....
        /*0040*/ 	.word	0xffffffff


	//   ....[3]....
        /*0044*/ 	.word	0xffffffff


	//   ....[4]....
        /*0048*/ 	.word	0xffffffff


	//   ....[5]....
        /*004c*/ 	.word	0xffffffff


	//   ....[6]....
        /*0050*/ 	.word	0xffffffff


	//   ....[7]....
        /*0054*/ 	.word	0xffffffff


	//   ....[8]....
        /*0058*/ 	.word	0xffffffff


	//   ....[9]....
        /*005c*/ 	.word	0xffffffff


	//----- nvinfo : EIATTR_COOP_GROUP_INSTR_OFFSETS
	.align		4
.L_811:
        /*0060*/ 	.byte	0x04, 0x28
        /*0062*/ 	.short	(.L_813 - .L_812)


	//   ....[0]....
.L_812:
        /*0064*/ 	.word	0x00000f20


	//   ....[1]....
        /*0068*/ 	.word	0x00000f60


	//   ....[2]....
        /*006c*/ 	.word	0x00000fc0


	//   ....[3]....
        /*0070*/ 	.word	0x00000fe0


	//   ....[4]....
        /*0074*/ 	.word	0x00001010


	//   ....[5]....
        /*0078*/ 	.word	0x00001030


	//   ....[6]....
        /*007c*/ 	.word	0x00001060


	//   ....[7]....
        /*0080*/ 	.word	0x00001080


	//   ....[8]....
        /*0084*/ 	.word	0x000010b0


	//   ....[9]....
        /*0088*/ 	.word	0x000010d0


	//----- nvinfo : EIATTR_EXIT_INSTR_OFFSETS
	.align		4
.L_813:
        /*008c*/ 	.byte	0x04, 0x1c
        /*008e*/ 	.short	(.L_815 - .L_814)


	//   ....[0]....
.L_814:
        /*0090*/ 	.word	0x00003a30


	//   ....[1]....
        /*0094*/ 	.word	0x00003b70


	//   ....[2]....
        /*0098*/ 	.word	0x00003dd0


	//----- nvinfo : EIATTR_MAX_THREADS
	.align		4
.L_815:
        /*009c*/ 	.byte	0x04, 0x05
        /*009e*/ 	.short	(.L_817 - .L_816)
.L_816:
        /*00a0*/ 	.word	0x000001a0
        /*00a4*/ 	.word	0x00000001
        /*00a8*/ 	.word	0x00000001


	//----- nvinfo : EIATTR_CRS_STACK_SIZE
	.align		4
.L_817:
        /*00ac*/ 	.byte	0x04, 0x1e
        /*00ae*/ 	.short	(.L_819 - .L_818)
.L_818:
        /*00b0*/ 	.word	0x00000000


	//----- nvinfo : EIATTR_CBANK_PARAM_SIZE
	.align		4
.L_819:
        /*00b4*/ 	.byte	0x03, 0x19
        /*00b6*/ 	.short	0x00b8


	//----- nvinfo : EIATTR_PARAM_CBANK
	.align		4
        /*00b8*/ 	.byte	0x04, 0x0a
        /*00ba*/ 	.short	(.L_821 - .L_820)
	.align		4
.L_820:
        /*00bc*/ 	.word	index@(.nv.constant0._Z35group_norm_nhwc_bwd_one_pass_kernelI11Fp16IOBf16WLi64ELi26ELi416EEv26Group_norm_nhwc_bwd_params)
        /*00c0*/ 	.short	0x0210
        /*00c2*/ 	.short	0x00b8


	//----- nvinfo : EIATTR_SW_WAR
	.align		4
.L_821:
        /*00c4*/ 	.byte	0x04, 0x36
        /*00c6*/ 	.short	(.L_823 - .L_822)
.L_822:
        /*00c8*/ 	.word	0x00000008
.L_823:


//--------------------- .nv.info._Z35group_norm_nhwc_bwd_one_pass_kernelI11Fp16IOBf16WLi128ELi26ELi416EEv26Group_norm_nhwc_bwd_params --------------------------
	.section	.nv.info._Z35group_norm_nhwc_bwd_one_pass_kernelI11Fp16IOBf16WLi128ELi26ELi416EEv26Group_norm_nhwc_bwd_params,"",@"SHT_CUDA_INFO"
	.sectionflags	@""
	.align	4


	//----- nvinfo : EIATTR_CUDA_API_VERSION
	.align		4
        /*0000*/ 	.byte	0x04, 0x37
        /*0002*/ 	.short	(.L_825 - .L_824)
.L_824:
        /*0004*/ 	.word	0x00000082


	//----- nvinfo : EIATTR_KPARAM_INFO
	.align		4
.L_825:
        /*0008*/ 	.byte	0x04, 0x17
        /*000a*/ 	.short	(.L_827 - .L_826)
.L_826:
        /*000c*/ 	.word	0x00000000
        /*0010*/ 	.short	0x0000
        /*0012*/ 	.short	0x0000
        /*0014*/ 	.byte	0x00, 0xf0, 0xe1, 0x02


	//----- nvinfo : EIATTR_SPARSE_MMA_MASK
	.align		4
.L_827:
        /*0018*/ 	.byte	0x03, 0x50
        /*001a*/ 	.short	0x0000


	//----- nvinfo : EIATTR_MAXREG_COUNT
	.align		4
        /*001c*/ 	.byte	0x03, 0x1b
        /*001e*/ 	.short	0x0080


	//----- nvinfo : EIATTR_NUM_BARRIERS
	.align		4
        /*0020*/ 	.byte	0x02, 0x4c
        /*0022*/ 	.byte	0x01
	.zero		1


	//----- nvinfo : EIATTR_MERCURY_ISA_VERSION
	.align		4
        /*0024*/ 	.byte	0x03, 0x5f
        /*0026*/ 	.short	0x0101


	//----- nvinfo : EIATTR_INT_WARP_WIDE_INSTR_OFFSETS
	.align		4
        /*0028*/ 	.byte	0x04, 0x31
        /*002a*/ 	.short	(.L_829 - .L_828)


	//   ....[0]....
.L_828:
        /*002c*/ 	.word	0x00002790


	//   ....[1]....
        /*0030*/ 	.word	0x00004760


	//----- nvinfo : EIATTR_COOP_GROUP_MASK_REGIDS
	.align		4
.L_829:
        /*0034*/ 	.byte	0x04, 0x29
        /*0036*/ 	.short	(.L_831 - .L_830)


	//   ....[0]....
.L_830:
        /*0038*/ 	.word	0xffffffff


	//   ....[1]....
        /*003c*/ 	.word	0xffffffff


	//   ....[2]....
        /*0040*/ 	.word	0xffffffff


	//   ....[3]....
        /*0044*/ 	.word	0xffffffff


	//   ....[4]....
        /*0048*/ 	.word	0xffffffff


	//   ....[5]....
        /*004c*/ 	.word	0xffffffff


	//   ....[6]....
        /*0050*/ 	.word	0xffffffff


	//   ....[7]....
        /*0054*/ 	.word	0xffffffff


	//   ....[8]....
        /*0058*/ 	.word	0xffffffff


	//   ....[9]....
        /*005c*/ 	.word	0xffffffff


	//----- nvinfo : EIATTR_COOP_GROUP_INSTR_OFFSETS
	.align		4
.L_831:
        /*0060*/ 	.byte	0x04, 0x28
        /*0062*/ 	.short	(.L_833 - .L_832)


	//   ....[0]....
.L_832:
        /*0064*/ 	.word	0x00001760


	//   ....[1]....
        /*0068*/ 	.word	0x00001790


	//   ....[2]....
        /*006c*/ 	.word	0x000017c0


	//   ....[3]....
        /*0070*/ 	.word	0x000017e0


	//   ....[4]....
        /*0074*/ 	.word	0x00001810


	//   ....[5]....
        /*0078*/ 	.word	0x00001830


	//   ....[6]....
        /*007c*/ 	.word	0x00001860


	//   ....[7]....
        /*0080*/ 	.word	0x00001880


	//   ....[8]....
        /*0084*/ 	.word	0x000018b0


	//   ....[9]....
        /*0088*/ 	.word	0x000018d0


	//----- nvinfo : EIATTR_EXIT_INSTR_OFFSETS
	.align		4
.L_833:
        /*008c*/ 	.byte	0x04, 0x1c
        /*008e*/ 	.short	(.L_835 - .L_834)


	//   ....[0]....
.L_834:
        /*0090*/ 	.word	0x000047f0


	//   ....[1]....
        /*0094*/ 	.word	0x00004930


	//   ....[2]....
        /*0098*/ 	.word	0x00004b90


	//----- nvinfo : EIATTR_MAX_THREADS
	.align		4
.L_835:
        /*009c*/ 	.byte	0x04, 0x05
        /*009e*/ 	.short	(.L_837 - .L_836)
.L_836:
        /*00a0*/ 	.word	0x000001a0
        /*00a4*/ 	.word	0x00000001
        /*00a8*/ 	.word	0x00000001


	//----- nvinfo : EIATTR_CRS_STACK_SIZE
	.align		4
.L_837:
        /*00ac*/ 	.byte	0x04, 0x1e
        /*00ae*/ 	.short	(.L_839 - .L_838)
.L_838:
        /*00b0*/ 	.word	0x00000000


	//----- nvinfo : EIATTR_CBANK_PARAM_SIZE
	.align		4
.L_839:
        /*00b4*/ 	.byte	0x03, 0x19
        /*00b6*/ 	.short	0x00b8


	//----- nvinfo : EIATTR_PARAM_CBANK
	.align		4
        /*00b8*/ 	.byte	0x04, 0x0a
        /*00ba*/ 	.short	(.L_841 - .L_840)
	.align		4
.L_840:
        /*00bc*/ 	.word	index@(.nv.constant0._Z35group_norm_nhwc_bwd_one_pass_kernelI11Fp16IOBf16WLi128ELi26ELi416EEv26Group_norm_nhwc_bwd_params)
        /*00c0*/ 	.short	0x0210
        /*00c2*/ 	.short	0x00b8


	//----- nvinfo : EIATTR_SW_WAR
	.align		4
.L_841:
        /*00c4*/ 	.byte	0x04, 0x36
        /*00c6*/ 	.short	(.L_843 - .L_842)
.L_842:
        /*00c8*/ 	.word	0x00000008
.L_843:


//--------------------- .nv.info._Z35group_norm_nhwc_bwd_one_pass_kernelI11Fp16IOBf16WLi256ELi26ELi416EEv26Group_norm_nhwc_bwd_params --------------------------
	.section	.nv.info._Z35group_norm_nhwc_bwd_one_pass_kernelI11Fp16IOBf16WLi256ELi26ELi416EEv26Group_norm_nhwc_bwd_params,"",@"SHT_CUDA_INFO"
	.sectionflags	@""
	.align	4


	//----- nvinfo : EIATTR_CUDA_API_VERSION
	.align		4
        /*0000*/ 	.byte	0x04, 0x37
        /*0002*/ 	.short	(.L_845 - .L_844)
.L_844:
        /*0004*/ 	.word	0x00000082


	//----- nvinfo : EIATTR_KPARAM_INFO
	.align		4
.L_845:
        /*0008*/ 	.byte	0x04, 0x17
        /*000a*/ 	.short	(.L_847 - .L_846)
.L_846:
        /*000c*/ 	.word	0x00000000
        /*0010*/ 	.short	0x0000
        /*0012*/ 	.short	0x0000
        /*0014*/ 	.byte	0x00, 0xf0, 0xe1, 0x02


	//----- nvinfo : EIATTR_SPARSE_MMA_MASK
	.align		4
.L_847:
        /*0018*/ 	.byte	0x03, 0x50
        /*001a*/ 	.short	0x0000


	//----- nvinfo : EIATTR_MAXREG_COUNT
	.align		4
        /*001c*/ 	.byte	0x03, 0x1b
        /*001e*/ 	.short	0x0080


	//----- nvinfo : EIATTR_NUM_BARRIERS
	.align		4
        /*0020*/ 	.byte	0x02, 0x4c
        /*0022*/ 	.byte	0x01
	.zero		1


	//----- nvinfo : EIATTR_MERCURY_ISA_VERSION
	.align		4
        /*0024*/ 	.byte	0x03, 0x5f
        /*0026*/ 	.short	0x0101


	//----- nvinfo : EIATTR_INT_WARP_WIDE_INSTR_OFFSETS
	.align		4
        /*0028*/ 	.byte	0x04, 0x31
        /*002a*/ 	.short	(.L_849 - .L_848)


	//   ....[0]....
.L_848:
        /*002c*/ 	.word	0x00003740


	//   ....[1]....
        /*0030*/ 	.word	0x00006430


	//----- nvinfo : EIATTR_COOP_GROUP_MASK_REGIDS
	.align		4
.L_849:
        /*0034*/ 	.byte	0x04, 0x29
        /*0036*/ 	.short	(.L_851 - .L_850)


	//   ....[0]....
.L_850:
        /*0038*/ 	.word	0xffffffff


	//   ....[1]....
        /*003c*/ 	.word	0xffffffff


	//   ....[2]....
        /*0040*/ 	.word	0xffffffff


	//   ....[3]....
        /*0044*/ 	.word	0xffffffff


	//   ....[4]....
        /*0048*/ 	.word	0xffffffff


	//   ....[5]....
        /*004c*/ 	.word	0xffffffff


	//   ....[6]....
        /*0050*/ 	.word	0xffffffff


	//   ....[7]....
        /*0054*/ 	.word	0xffffffff


	//   ....[8]....
        /*0058*/ 	.word	0xffffffff


	//   ....[9]....
        /*005c*/ 	.word	0xffffffff


	//----- nvinfo : EIATTR_COOP_GROUP_INSTR_OFFSETS
	.align		4
.L_851:
        /*0060*/ 	.byte	0x04, 0x28
        /*0062*/ 	.short	(.L_853 - .L_852)


	//   ....[0]....
.L_852:
        /*0064*/ 	.word	0x00002620


	//   ....[1]....
        /*0068*/ 	.word	0x00002660


	//   ....[2]....
        /*006c*/ 	.word	0x00002710


	//   ....[3]....
        /*0070*/ 	.word	0x00002730


	//   ....[4]....
        /*0074*/ 	.word	0x00002760


	//   ....[5]....
        /*0078*/ 	.word	0x00002780


	//   ....[6]....
        /*007c*/ 	.word	0x000027b0


	//   ....[7]....
        /*0080*/ 	.word	0x000027d0


	//   ....[8]....
        /*0084*/ 	.word	0x00002800


	//   ....[9]....
        /*0088*/ 	.word	0x00002820


	//----- nvinfo : EIATTR_EXIT_INSTR_OFFSETS
	.align		4
.L_853:
        /*008c*/ 	.byte	0x04, 0x1c
        /*008e*/ 	.short	(.L_855 - .L_854)


	//   ....[0]....
.L_854:
        /*0090*/ 	.word	0x000064c0


	//   ....[1]....
        /*0094*/ 	.word	0x00006600


	//   ....[2]....
        /*0098*/ 	.word	0x00006860


	//----- nvinfo : EIATTR_MAX_THREADS
	.align		4
.L_855:
        /*009c*/ 	.byte	0x04, 0x05
        /*009e*/ 	.short	(.L_857 - .L_856)
.L_856:
        /*00a0*/ 	.word	0x000001a0
        /*00a4*/ 	.word	0x00000001
        /*00a8*/ 	.word	0x00000001


	//----- nvinfo : EIATTR_CRS_STACK_SIZE
	.align		4
.L_857:
        /*00ac*/ 	.byte	0x04, 0x1e
        /*00ae*/ 	.short	(.L_859 - .L_858)
.L_858:
        /*00b0*/ 	.word	0x00000000


	//----- nvinfo : EIATTR_CBANK_PARAM_SIZE
	.align		4
.L_859:
        /*00b4*/ 	.byte	0x03, 0x19
        /*00b6*/ 	.short	0x00b8


	//----- nvinfo : EIATTR_PARAM_CBANK
	.align		4
        /*00b8*/ 	.byte	0x04, 0x0a
        /*00ba*/ 	.short	(.L_861 - .L_860)
	.align		4
.L_860:
        /*00bc*/ 	.word	index@(.nv.constant0._Z35group_norm_nhwc_bwd_one_pass_kernelI11Fp16IOBf16WLi256ELi26ELi416EEv26Group_norm_nhwc_bwd_params)
        /*00c0*/ 	.short	0x0210
        /*00c2*/ 	.short	0x00b8


	//----- nvinfo : EIATTR_SW_WAR
	.align		4
.L_861:
        /*00c4*/ 	.byte	0x04, 0x36
        /*00c6*/ 	.short	(.L_863 - .L_862)
.L_862:
        /*00c8*/ 	.word	0x00000008
.L_863:


//--------------------- .nv.info._Z35group_norm_nhwc_bwd_one_pass_kernelI11Fp16IOBf16WLi512ELi26ELi416EEv26Group_norm_nhwc_bwd_params --------------------------
	.section	.nv.info._Z35group_norm_nhwc_bwd_one_pass_kernelI11Fp16IOBf16WLi512ELi26ELi416EEv26Group_norm_nhwc_bwd_params,"",@"SHT_CUDA_INFO"
	.sectionflags	@""
	.align	4


	//----- nvinfo : EIATTR_CUDA_API_VERSION
	.align		4
        /*0000*/ 	.byte	0x04, 0x37
        /*0002*/ 	.short	(.L_865 - .L_864)
.L_864:
        /*0004*/ 	.word	0x00000082


	//----- nvinfo : EIATTR_KPARAM_INFO
	.align		4
.L_865:
        /*0008*/ 	.byte	0x04, 0x17
        /*000a*/ 	.short	(.L_867 - .L_866)
.L_866:
        /*000c*/ 	.word	0x00000000
        /*0010*/ 	.short	0x0000
        /*0012*/ 	.short	0x0000
        /*0014*/ 	.byte	0x00, 0xf0, 0xe1, 0x02


	//----- nvinfo : EIATTR_SPARSE_MMA_MASK
	.align		4
.L_867:
        /*0018*/ 	.byte	0x03, 0x50
        /*001a*/ 	.short	0x0000


	//----- nvinfo : EIATTR_MAXREG_COUNT
	.align		4
        /*001c*/ 	.byte	0x03, 0x1b
        /*001e*/ 	.short	0x0080


	//----- nvinfo : EIATTR_NUM_BARRIERS
	.align		4
        /*0020*/ 	.byte	0x02, 0x4c
        /*0022*/ 	.byte	0x01
	.zero		1


	//----- nvinfo : EIATTR_MERCURY_ISA_VERSION
	.align		4
        /*0024*/ 	.byte	0x03, 0x5f
        /*0026*/ 	.short	0x0101


	//----- nvinfo : EIATTR_INT_WARP_WIDE_INSTR_OFFSETS
	.align		4
        /*0028*/ 	.byte	0x04, 0x31
        /*002a*/ 	.short	(.L_869 - .L_868)


	//   ....[0]....
.L_868:
        /*002c*/ 	.word	0x00005700


	//   ....[1]....
        /*0030*/ 	.word	0x00009d20


	//----- nvinfo : EIATTR_COOP_GROUP_MASK_REGIDS
	.align		4
.L_869:
        /*0034*/ 	.byte	0x04, 0x29
        /*0036*/ 	.short	(.L_871 - .L_870)


	//   ....[0]....
.L_870:
        /*0038*/ 	.word	0xffffffff


	//   ....[1]....
        /*003c*/ 	.word	0xffffffff


	//   ....[2]....
        /*0040*/ 	.word	0xffffffff


	//   ....[3]....
        /*0044*/ 	.word	0xffffffff


	//   ....[4]....
        /*0048*/ 	.word	0xffffffff


	//   ....[5]....
        /*004c*/ 	.word	0xffffffff


	//   ....[6]....
        /*0050*/ 	.word	0xffffffff


	//   ....[7]....
        /*0054*/ 	.word	0xffffffff


	//   ....[8]....
        /*0058*/ 	.word	0xffffffff


	//   ....[9]....
        /*005c*/ 	.word	0xffffffff


	//----- nvinfo : EIATTR_COOP_GROUP_INSTR_OFFSETS
	.align		4
.L_871:
        /*0060*/ 	.byte	0x04, 0x28
        /*0062*/ 	.short	(.L_873 - .L_872)


	//   ....[0]....
.L_872:
        /*0064*/ 	.word	0x00004560


	//   ....[1]....
        /*0068*/ 	.word	0x000045a0


	//   ....[2]....
        /*006c*/ 	.word	0x00004730


	//   ....[3]....
        /*0070*/ 	.word	0x00004770


	//   ....[4]....
        /*0074*/ 	.word	0x000047c0


	//   ....[5]....
        /*0078*/ 	.word	0x000047e0


	//   ....[6]....
        /*007c*/ 	.word	0x00004810


	//   ....[7]....
        /*0080*/ 	.word	0x00004830


	//   ....[8]....
        /*0084*/ 	.word	0x00004860


	//   ....[9]....
        /*0088*/ 	.word	0x00004880


	//----- nvinfo : EIATTR_EXIT_INSTR_OFFSETS
	.align		4
.L_873:
        /*008c*/ 	.byte	0x04, 0x1c
        /*008e*/ 	.short	(.L_875 - .L_874)


	//   ....[0]....
.L_874:
        /*0090*/ 	.word	0x00009db0


	//   ....[1]....
        /*0094*/ 	.word	0x00009ef0


	//   ....[2]....
        /*0098*/ 	.word	0x0000a150


	//----- nvinfo : EIATTR_MAX_THREADS
	.align		4
.L_875:
        /*009c*/ 	.byte	0x04, 0x05
        /*009e*/ 	.short	(.L_877 - .L_876)
.L_876:
        /*00a0*/ 	.word	0x000001a0
        /*00a4*/ 	.word	0x00000001
        /*00a8*/ 	.word	0x00000001


	//----- nvinfo : EIATTR_CRS_STACK_SIZE
	.align		4
.L_877:
        /*00ac*/ 	.byte	0x04, 0x1e
        /*00ae*/ 	.short	(.L_879 - .L_878)
.L_878:
        /*00b0*/ 	.word	0x00000000


	//----- nvinfo : EIATTR_CBANK_PARAM_SIZE
	.align		4
.L_879:
        /*00b4*/ 	.byte	0x03, 0x19
        /*00b6*/ 	.short	0x00b8


	//----- nvinfo : EIATTR_PARAM_CBANK
	.align		4
        /*00b8*/ 	.byte	0x04, 0x0a
        /*00ba*/ 	.short	(.L_881 - .L_880)
	.align		4
.L_880:
        /*00bc*/ 	.word	index@(.nv.constant0._Z35group_norm_nhwc_bwd_one_pass_kernelI11Fp16IOBf16WLi512ELi26ELi416EEv26Group_norm_nhwc_bwd_params)
        /*00c0*/ 	.short	0x0210
        /*00c2*/ 	.short	0x00b8


	//----- nvinfo : EIATTR_SW_WAR
	.align		4
.L_881:
        /*00c4*/ 	.byte	0x04, 0x36
        /*00c6*/ 	.short	(.L_883 - .L_882)
.L_882:
        /*00c8*/ 	.word	0x00000008
.L_883:


//--------------------- .nv.info._Z35group_norm_nhwc_bwd_one_pass_kernelI11Fp16IOFp16WLi64ELi26ELi416EEv26Group_norm_nhwc_bwd_params --------------------------
	.section	.nv.info._Z35group_norm_nhwc_bwd_one_pass_kernelI11Fp16IOFp16WLi64ELi26ELi416EEv26Group_norm_nhwc_bwd_params,"",@"SHT_CUDA_INFO"
	.sectionflags	@""
	.align	4


	//----- nvinfo : EIATTR_CUDA_API_VERSION
	.align		4
        /*0000*/ 	.byte	0x04, 0x37
        /*0002*/ 	.short	(.L_885 - .L_884)
.L_884:
        /*0004*/ 	.word	0x00000082


	//----- nvinfo : EIATTR_KPARAM_INFO
	.align		4
.L_885:
        /*0008*/ 	.byte	0x04, 0x17
        /*000a*/ 	.short	(.L_887 - .L_886)
.L_886:
        /*000c*/ 	.word	0x00000000
        /*0010*/ 	.short	0x0000
        /*0012*/ 	.short	0x0000
        /*0014*/ 	.byte	0x00, 0xf0, 0xe1, 0x02


	//----- nvinfo : EIATTR_SPARSE_MMA_MASK
	.align		4
.L_887:
        /*0018*/ 	.byte	0x03, 0x50
        /*001a*/ 	.short	0x0000


	//----- nvinfo : EIATTR_MAXREG_COUNT
	.align		4
        /*001c*/ 	.byte	0x03, 0x1b
        /*001e*/ 	.short	0x0080


	//----- nvinfo : EIATTR_NUM_BARRIERS
	.align		4
        /*0020*/ 	.byte	0x02, 0x4c
        /*0022*/ 	.byte	0x01
	.zero		1


	//----- nvinfo : EIATTR_MERCURY_ISA_VERSION
	.align		4
        /*0024*/ 	.byte	0x03, 0x5f
        /*0026*/ 	.short	0x0101


	//----- nvinfo : EIATTR_INT_WARP_WIDE_INSTR_OFFSETS
	.align		4
        /*0028*/ 	.byte	0x04, 0x31
        /*002a*/ 	.short	(.L_889 - .L_888)


	//   ....[0]....
.L_888:
        /*002c*/ 	.word	0x00001ff0


	//   ....[1]....
        /*0030*/ 	.word	0x00003940


	//----- nvinfo : EIATTR_COOP_GROUP_MASK_REGIDS
	.align		4
.L_889:
        /*0034*/ 	.byte	0x04, 0x29
        /*0036*/ 	.short	(.L_891 - .L_890)


	//   ....[0]....
.L_890:
        /*0038*/ 	.word	0xffffffff


	//   ....[1]....
        /*003c*/ 	.word	0xffffffff


	//   ....[2]....
        /*0040*/ 	.word	0xffffffff


	//   ....[3]....
        /*0044*/ 	.word	0xffffffff


	//   ....[4]....
        /*0048*/ 	.word	0xffffffff


	//   ....[5]....
        /*004c*/ 	.word	0xffffffff


	//   ....[6]....
        /*0050*/ 	.word	0xffffffff


	//   ....[7]....
        /*0054*/ 	.word	0xffffffff


	//   ....[8]....
        /*0058*/ 	.word	0xffffffff


	//   ....[9]....
        /*005c*/ 	.word	0xffffffff


	//----- nvinfo : EIATTR_COOP_GROUP_INSTR_OFFSETS
	.align		4
.L_891:
        /*0060*/ 	.byte	0x04, 0x28
        /*0062*/ 	.short	(.L_893 - .L_892)


	//   ....[0]....
.L_892:
        /*0064*/ 	.word	0x00000f20


	//   ....[1]....
        /*0068*/ 	.word	0x00000f60


	//   ....[2]....
        /*006c*/ 	.word	0x00000fc0


	//   ....[3]....
        /*0070*/ 	.word	0x00000fe0


	//   ....[4]....
        /*0074*/ 	.word	0x00001010


	//   ....[5]....
        /*0078*/ 	.word	0x00001030


	//   ....[6]....
        /*007c*/ 	.word	0x00001060


	//   ....[7]....
        /*0080*/ 	.word	0x00001080


	//   ....[8]....
        /*0084*/ 	.word	0x000010b0


	//   ....[9]....
        /*0088*/ 	.word	0x000010d0


	//----- nvinfo : EIATTR_EXIT_INSTR_OFFSETS
	.align		4
.L_893:
        /*008c*/ 	.byte	0x04, 0x1c
        /*008e*/ 	.short	(.L_895 - .L_894)


	//   ....[0]....
.L_894:
        /*0090*/ 	.word	0x00003a30


	//   ....[1]....
        /*0094*/ 	.word	0x00003b70


	//   ....[2]....
        /*0098*/ 	.word	0x00003dd0


	//----- nvinfo : EIATTR_MAX_THREADS
	.align		4
.L_895:
        /*009c*/ 	.byte	0x04, 0x05
        /*009e*/ 	.short	(.L_897 - .L_896)
.L_896:
        /*00a0*/ 	.word	0x000001a0
        /*00a4*/ 	.word	0x00000001
        /*00a8*/ 	.word	0x00000001


	//----- nvinfo : EIATTR_CRS_STACK_SIZE
	.align		4
.L_897:
        /*00ac*/ 	.byte	0x04, 0x1e
        /*00ae*/ 	.short	(.L_899 - .L_898)
.L_898:
        /*00b0*/ 	.word	0x00000000


	//----- nvinfo : EIATTR_CBANK_PARAM_SIZE
	.align		4
.L_899:
        /*00b4*/ 	.byte	0x03, 0x19
        /*00b6*/ 	.short	0x00b8


	//----- nvinfo : EIATTR_PARAM_CBANK
	.align		4
        /*00b8*/ 	.byte	0x04, 0x0a
        /*00ba*/ 	.short	(.L_901 - .L_900)
	.align		4
.L_900:
        /*00bc*/ 	.word	index@(.nv.constant0._Z35group_norm_nhwc_bwd_one_pass_kernelI11Fp16IOFp16WLi64ELi26ELi416EEv26Group_norm_nhwc_bwd_params)
        /*00c0*/ 	.short	0x0210
        /*00c2*/ 	.short	0x00b8


	//----- nvinfo : EIATTR_SW_WAR
	.align		4
.L_901:
        /*00c4*/ 	.byte	0x04, 0x36
        /*00c6*/ 	.short	(.L_903 - .L_902)
.L_902:
        /*00c8*/ 	.word	0x00000008
.L_903:


//--------------------- .nv.info._Z35group_norm_nhwc_bwd_one_pass_kernelI11Fp16IOFp16WLi128ELi26ELi416EEv26Group_norm_nhwc_bwd_params --------------------------
	.section	.nv.info._Z35group_norm_nhwc_bwd_one_pass_kernelI11Fp16IOFp16WLi128ELi26ELi416EEv26Group_norm_nhwc_bwd_params,"",@"SHT_CUDA_INFO"
	.sectionflags	@""
	.align	4


	//----- nvinfo : EIATTR_CUDA_API_VERSION
	.align		4
        /*0000*/ 	.byte	0x04, 0x37
        /*0002*/ 	.short	(.L_905 - .L_904)
.L_904:
        /*0004*/ 	.word	0x00000082


	//----- nvinfo : EIATTR_KPARAM_INFO
	.align		4
.L_905:
        /*0008*/ 	.byte	0x04, 0x17
        /*000a*/ 	.short	(.L_907 - .L_906)
.L_906:
        /*000c*/ 	.word	0x00000000
        /*0010*/ 	.short	0x0000
        /*0012*/ 	.short	0x0000
        /*0014*/ 	.byte	0x00, 0xf0, 0xe1, 0x02


	//----- nvinfo : EIATTR_SPARSE_MMA_MASK
	.align		4
.L_907:
        /*0018*/ 	.byte	0x03, 0x50
        /*001a*/ 	.short	0x0000


	//----- nvinfo : EIATTR_MAXREG_COUNT
	.align		4
        /*001c*/ 	.byte	0x03, 0x1b
        /*001e*/ 	.short	0x0080


	//----- nvinfo : EIATTR_NUM_BARRIERS
	.align		4
        /*0020*/ 	.byte	0x02, 0x4c
        /*0022*/ 	.byte	0x01
	.zero		1


	//----- nvinfo : EIATTR_MERCURY_ISA_VERSION
	.align		4
        /*0024*/ 	.byte	0x03, 0x5f
        /*0026*/ 	.short	0x0101


	//----- nvinfo : EIATTR_INT_WARP_WIDE_INSTR_OFFSETS
	.align		4
        /*0028*/ 	.byte	0x04, 0x31
        /*002a*/ 	.short	(.L_909 - .L_908)


	//   ....[0]....
.L_908:
        /*002c*/ 	.word	0x00002790


	//   ....[1]....
        /*0030*/ 	.word	0x00004760


	//----- nvinfo : EIATTR_COOP_GROUP_MASK_REGIDS
	.align		4
.L_909:
        /*0034*/ 	.byte	0x04, 0x29
        /*0036*/ 	.short	(.L_911 - .L_910)


	//   ....[0]....
.L_910:
        /*0038*/ 	.word	0xffffffff


	//   ....[1]....
        /*003c*/ 	.word	0xffffffff


	//   ....[2]....
        /*0040*/ 	.word	0xffffffff


	//   ....[3]....
        /*0044*/ 	.word	0xffffffff


	//   ....[4]....
        /*0048*/ 	.word	0xffffffff


	//   ....[5]....
        /*004c*/ 	.word	0xffffffff


	//   ....[6]....
        /*0050*/ 	.word	0xffffffff


	//   ....[7]....
        /*0054*/ 	.word	0xffffffff


	//   ....[8]....
        /*0058*/ 	.word	0xffffffff


	//   ....[9]....
        /*005c*/ 	.word	0xffffffff


	//----- nvinfo : EIATTR_COOP_GROUP_INSTR_OFFSETS
	.align		4
.L_911:
        /*0060*/ 	.byte	0x04, 0x28
        /*0062*/ 	.short	(.L_913 - .L_912)


	//   ....[0]....
.L_912:
        /*0064*/ 	.word	0x00001760


	//   ....[1]....
        /*0068*/ 	.word	0x00001790


	//   ....[2]....
        /*006c*/ 	.word	0x000017c0


	//   ....[3]....
        /*0070*/ 	.word	0x000017e0


	//   ....[4]....
        /*0074*/ 	.word	0x00001810


	//   ....[5]....
        /*0078*/ 	.word	0x00001830


	//   ....[6]....
        /*007c*/ 	.word	0x00001860


	//   ....[7]....
        /*0080*/ 	.word	0x00001880


	//   ....[8]....
        /*0084*/ 	.word	0x000018b0


	//   ....[9]....
        /*0088*/ 	.word	0x000018d0


	//----- nvinfo : EIATTR_EXIT_INSTR_OFFSETS
	.align		4
.L_913:
        /*008c*/ 	.byte	0x04, 0x1c
        /*008e*/ 	.short	(.L_915 - .L_914)


	//   ....[0]....
.L_914:
        /*0090*/ 	.word	0x000047f0


	//   ....[1]....
        /*0094*/ 	.word	0x00004930


	//   ....[2]....
        /*0098*/ 	.word	0x00004b90


	//----- nvinfo : EIATTR_MAX_THREADS
	.align		4
.L_915:
        /*009c*/ 	.byte	0x04, 0x05
        /*009e*/ 	.short	(.L_917 - .L_916)
.L_916:
        /*00a0*/ 	.word	0x000001a0
        /*00a4*/ 	.word	0x00000001
        /*00a8*/ 	.word	0x00000001


	//----- nvinfo : EIATTR_CRS_STACK_SIZE
	.align		4
.L_917:
        /*00ac*/ 	.byte	0x04, 0x1e
        /*00ae*/ 	.short	(.L_919 - .L_918)
.L_918:
        /*00b0*/ 	.word	0x00000000


	//----- nvinfo : EIATTR_CBANK_PARAM_SIZE
	.align		4
.L_919:
        /*00b4*/ 	.byte	0x03, 0x19
        /*00b6*/ 	.short	0x00b8


	//----- nvinfo : EIATTR_PARAM_CBANK
	.align		4
        /*00b8*/ 	.byte	0x04, 0x0a
        /*00ba*/ 	.short	(.L_921 - .L_920)
	.align		4
.L_920:
        /*00bc*/ 	.word	index@(.nv.constant0._Z35group_norm_nhwc_bwd_one_pass_kernelI11Fp16IOFp16WLi128ELi26ELi416EEv26Group_norm_nhwc_bwd_params)
        /*00c0*/ 	.short	0x0210
        /*00c2*/ 	.short	0x00b8


	//----- nvinfo : EIATTR_SW_WAR
	.align		4
.L_921:
        /*00c4*/ 	.byte	0x04, 0x36
        /*00c6*/ 	.short	(.L_923 - .L_922)
.L_922:
        /*00c8*/ 	.word	0x00000008
.L_923:


//--------------------- .nv.info._Z35group_norm_nhwc_bwd_one_pass_kernelI11Fp16IOFp16WLi256ELi26ELi416EEv26Group_norm_nhwc_bwd_params --------------------------
	.section	.nv.info._Z35group_norm_nhwc_bwd_one_pass_kernelI11Fp16IOFp16WLi256ELi26ELi416EEv26Group_norm_nhwc_bwd_params,"",@"SHT_CUDA_INFO"
	.sectionflags	@""
	.align	4


	//----- nvinfo : EIATTR_CUDA_API_VERSION
	.align		4
        /*0000*/ 	.byte	0x04, 0x37
        /*0002*/ 	.short	(.L_925 - .L_924)
.L_924:
        /*0004*/ 	.word	0x00000082


	//----- nvinfo : EIATTR_KPARAM_INFO
	.align		4
.L_925:
        /*0008*/ 	.byte	0x04, 0x17
        /*000a*/ 	.short	(.L_927 - .L_926)
.L_926:
        /*000c*/ 	.word	0x00000000
        /*0010*/ 	.short	0x0000
        /*0012*/ 	.short	0x0000
        /*0014*/ 	.byte	0x00, 0xf0, 0xe1, 0x02


	//----- nvinfo : EIATTR_SPARSE_MMA_MASK
	.align		4
.L_927:
        /*0018*/ 	.byte	0x03, 0x50
        /*001a*/ 	.short	0x0000


	//----- nvinfo : EIATTR_MAXREG_COUNT
	.align		4
        /*001c*/ 	.byte	0x03, 0x1b
        /*001e*/ 	.short	0x0080


	//----- nvinfo : EIATTR_NUM_BARRIERS
	.align		4
        /*0020*/ 	.byte	0x02, 0x4c
        /*0022*/ 	.byte	0x01
	.zero		1


	//----- nvinfo : EIATTR_MERCURY_ISA_VERSION
	.align		4
        /*0024*/ 	.byte	0x03, 0x5f
        /*0026*/ 	.short	0x0101


	//----- nvinfo : EIATTR_INT_WARP_WIDE_INSTR_OFFSETS
	.align		4
        /*0028*/ 	.byte	0x04, 0x31
        /*002a*/ 	.short	(.L_929 - .L_928)


	//   ....[0]....
.L_928:
        /*002c*/ 	.word	0x00003740


	//   ....[1]....
        /*0030*/ 	.word	0x00006430


	//----- nvinfo : EIATTR_COOP_GROUP_MASK_REGIDS
	.align		4
.L_929:
        /*0034*/ 	.byte	0x04, 0x29
        /*0036*/ 	.short	(.L_931 - .L_930)


	//   ....[0]....
.L_930:
        /*0038*/ 	.word	0xffffffff


	//   ....[1]....
        /*003c*/ 	.word	0xffffffff


	//   ....[2]....
        /*0040*/ 	.word	0xffffffff


	//   ....[3]....
        /*0044*/ 	.word	0xffffffff


	//   ....[4]....
        /*0048*/ 	.word	0xffffffff


	//   ....[5]....
        /*004c*/ 	.word	0xffffffff


	//   ....[6]....
        /*0050*/ 	.word	0xffffffff


	//   ....[7]....
        /*0054*/ 	.word	0xffffffff


	//   ....[8]....
        /*0058*/ 	.word	0xffffffff


	//   ....[9]....
        /*005c*/ 	.word	0xffffffff


	//----- nvinfo : EIATTR_COOP_GROUP_INSTR_OFFSETS
	.align		4
.L_931:
        /*0060*/ 	.byte	0x04, 0x28
        /*0062*/ 	.short	(.L_933 - .L_932)


	//   ....[0]....
.L_932:
        /*0064*/ 	.word	0x00002620


	//   ....[1]....
        /*0068*/ 	.word	0x00002660


	//   ....[2]....
        /*006c*/ 	.word	0x00002710


	//   ....[3]....
        /*0070*/ 	.word	0x00002730


	//   ....[4]....
        /*0074*/ 	.word	0x00002760


	//   ....[5]....
        /*0078*/ 	.word	0x00002780


	//   ....[6]....
        /*007c*/ 	.word	0x000027b0


	//   ....[7]....
        /*0080*/ 	.word	0x000027d0


	//   ....[8]....
        /*0084*/ 	.word	0x00002800


	//   ....[9]....
        /*0088*/ 	.word	0x00002820


	//----- nvinfo : EIATTR_EXIT_INSTR_OFFSETS
	.align		4
.L_933:
        /*008c*/ 	.byte	0x04, 0x1c
        /*008e*/ 	.short	(.L_935 - .L_934)


	//   ....[0]....
.L_934:
        /*0090*/ 	.word	0x000064c0


	//   ....[1]....
        /*0094*/ 	.word	0x00006600


	//   ....[2]....
        /*0098*/ 	.word	0x00006860


	//----- nvinfo : EIATTR_MAX_THREADS
	.align		4
.L_935:
        /*009c*/ 	.byte	0x04, 0x05
        /*009e*/ 	.short	(.L_937 - .L_936)
.L_936:
        /*00a0*/ 	.word	0x000001a0
        /*00a4*/ 	.word	0x00000001
        /*00a8*/ 	.word	0x00000001


	//----- nvinfo : EIATTR_CRS_STACK_SIZE
	.align		4
.L_937:
        /*00ac*/ 	.byte	0x04, 0x1e
        /*00ae*/ 	.short	(.L_939 - .L_938)
.L_938:
        /*00b0*/ 	.word	0x00000000


	//----- nvinfo : EIATTR_CBANK_PARAM_SIZE
	.align		4
.L_939:
        /*00b4*/ 	.byte	0x03, 0x19
        /*00b6*/ 	.short	0x00b8


	//----- nvinfo : EIATTR_PARAM_CBANK
	.align		4
        /*00b8*/ 	.byte	0x04, 0x0a
        /*00ba*/ 	.short	(.L_941 - .L_940)
	.align		4
.L_940:
        /*00bc*/ 	.word	index@(.nv.constant0._Z35group_norm_nhwc_bwd_one_pass_kernelI11Fp16IOFp16WLi256ELi26ELi416EEv26Group_norm_nhwc_bwd_params)
        /*00c0*/ 	.short	0x0210
        /*00c2*/ 	.short	0x00b8


	//----- nvinfo : EIATTR_SW_WAR
	.align		4
.L_941:
        /*00c4*/ 	.byte	0x04, 0x36
        /*00c6*/ 	.short	(.L_943 - .L_942)
.L_942:
        /*00c8*/ 	.word	0x00000008
.L_943:


//--------------------- .nv.info._Z35group_norm_nhwc_bwd_one_pass_kernelI11Fp16IOFp16WLi512ELi26ELi416EEv26Group_norm_nhwc_bwd_params --------------------------
	.section	.nv.info._Z35group_norm_nhwc_bwd_one_pass_kernelI11Fp16IOFp16WLi512ELi26ELi416EEv26Group_norm_nhwc_bwd_params,"",@"SHT_CUDA_INFO"
	.sectionflags	@""
	.align	4


	//----- nvinfo : EIATTR_CUDA_API_VERSION
	.align		4
        /*0000*/ 	.byte	0x04, 0x37
        /*0002*/ 	.short	(.L_945 - .L_944)
.L_944:
        /*0004*/ 	.word	0x00000082


	//----- nvinfo : EIATTR_KPARAM_INFO
	.align		4
.L_945:
        /*0008*/ 	.byte	0x04, 0x17
        /*000a*/ 	.short	(.L_947 - .L_946)
.L_946:
        /*000c*/ 	.word	0x00000000
        /*0010*/ 	.short	0x0000
        /*0012*/ 	.short	0x0000
        /*0014*/ 	.byte	0x00, 0xf0, 0xe1, 0x02


	//----- nvinfo : EIATTR_SPARSE_MMA_MASK
	.align		4
.L_947:
        /*0018*/ 	.byte	0x03, 0x50
        /*001a*/ 	.short	0x0000


	//----- nvinfo : EIATTR_MAXREG_COUNT
	.align		4
        /*001c*/ 	.byte	0x03, 0x1b
        /*001e*/ 	.short	0x0080


	//----- nvinfo : EIATTR_NUM_BARRIERS
	.align		4
        /*0020*/ 	.byte	0x02, 0x4c
        /*0022*/ 	.byte	0x01
	.zero		1


	//----- nvinfo : EIATTR_MERCURY_ISA_VERSION
	.align		4
        /*0024*/ 	.byte	0x03, 0x5f
        /*0026*/ 	.short	0x0101


	//----- nvinfo : EIATTR_INT_WARP_WIDE_INSTR_OFFSETS
	.align		4
        /*0028*/ 	.byte	0x04, 0x31
        /*002a*/ 	.short	(.L_949 - .L_948)


	//   ....[0]....
.L_948:
        /*002c*/ 	.word	0x00005700


	//   ....[1]....
        /*0030*/ 	.word	0x00009d20


	//----- nvinfo : EIATTR_COOP_GROUP_MASK_REGIDS
	.align		4
.L_949:
        /*0034*/ 	.byte	0x04, 0x29
        /*0036*/ 	.short	(.L_951 - .L_950)


	//   ....[0]....
.L_950:
        /*0038*/ 	.word	0xffffffff


	//   ....[1]....
        /*003c*/ 	.word	0xffffffff


	//   ....[2]....
        /*0040*/ 	.word	0xffffffff


	//   ....[3]....
        /*0044*/ 	.word	0xffffffff


	//   ....[4]....
        /*0048*/ 	.word	0xffffffff


	//   ....[5]....
        /*004c*/ 	.word	0xffffffff


	//   ....[6]....
        /*0050*/ 	.word	0xffffffff


	//   ....[7]....
        /*0054*/ 	.word	0xffffffff


	//   ....[8]....
        /*0058*/ 	.word	0xffffffff


	//   ....[9]....
        /*005c*/ 	.word	0xffffffff


	//----- nvinfo : EIATTR_COOP_GROUP_INSTR_OFFSETS
	.align		4
.L_951:
        /*0060*/ 	.byte	0x04, 0x28
        /*0062*/ 	.short	(.L_953 - .L_952)


	//   ....[0]....
.L_952:
        /*0064*/ 	.word	0x00004560


	//   ....[1]....
        /*0068*/ 	.word	0x000045a0


	//   ....[2]....
        /*006c*/ 	.word	0x00004730


	//   ....[3]....
        /*0070*/ 	.word	0x00004770


	//   ....[4]....
        /*0074*/ 	.word	0x000047c0


	//   ....[5]....
        /*0078*/ 	.word	0x000047e0


	//   ....[6]....
        /*007c*/ 	.word	0x00004810


	//   ....[7]....
        /*0080*/ 	.word	0x00004830


	//   ....[8]....
        /*0084*/ 	.word	0x00004860


	//   ....[9]....
        /*0088*/ 	.word	0x00004880


	//----- nvinfo : EIATTR_EXIT_INSTR_OFFSETS
	.align		4
.L_953:
        /*008c*/ 	.byte	0x04, 0x1c
        /*008e*/ 	.short	(.L_955 - .L_954)


	//   ....[0]....
.L_954:
        /*0090*/ 	.word	0x00009db0


	//   ....[1]....
        /*0094*/ 	.word	0x00009ef0


	//   ....[2]....
        /*0098*/ 	.word	0x0000a150


	//----- nvinfo : EIATTR_MAX_THREADS
	.align		4
.L_955:
        /*009c*/ 	.byte	0x04, 0x05
        /*009e*/ 	.short	(.L_957 - .L_956)
.L_956:
        /*00a0*/ 	.word	0x000001a0
        /*00a4*/ 	.word	0x00000001
        /*00a8*/ 	.word	0x00000001


	//----- nvinfo : EIATTR_CRS_STACK_SIZE
	.align		4
.L_957:
        /*00ac*/ 	.byte	0x04, 0x1e
        /*00ae*/ 	.short	(.L_959 - .L_958)
.L_958:
        /*00b0*/ 	.word	0x00000000


	//----- nvinfo : EIATTR_CBANK_PARAM_SIZE
	.align		4
.L_959:
        /*00b4*/ 	.byte	0x03, 0x19
        /*00b6*/ 	.short	0x00b8


	//----- nvinfo : EIATTR_PARAM_CBANK
	.align		4
        /*00b8*/ 	.byte	0x04, 0x0a
        /*00ba*/ 	.short	(.L_961 - .L_960)
	.align		4
.L_960:
        /*00bc*/ 	.word	index@(.nv.constant0._Z35group_norm_nhwc_bwd_one_pass_kernelI11Fp16IOFp16WLi512ELi26ELi416EEv26Group_norm_nhwc_bwd_params)
        /*00c0*/ 	.short	0x0210
        /*00c2*/ 	.short	0x00b8


	//----- nvinfo : EIATTR_SW_WAR
	.align		4
.L_961:
        /*00c4*/ 	.byte	0x04, 0x36
        /*00c6*/ 	.short	(.L_963 - .L_962)
.L_962:
        /*00c8*/ 	.word	0x00000008
.L_963:


//--------------------- .nv.info._Z35group_norm_nhwc_bwd_one_pass_kernelI11Fp32IOFp32WLi64ELi26ELi416EEv26Group_norm_nhwc_bwd_params --------------------------
	.section	.nv.info._Z35group_norm_nhwc_bwd_one_pass_kernelI11Fp32IOFp32WLi64ELi26ELi416EEv26Group_norm_nhwc_bwd_params,"",@"SHT_CUDA_INFO"
	.sectionflags	@""
	.align	4


	//----- nvinfo : EIATTR_CUDA_API_VERSION
	.align		4
        /*0000*/ 	.byte	0x04, 0x37
        /*0002*/ 	.short	(.L_965 - .L_964)
.L_964:
        /*0004*/ 	.word	0x00000082


	//----- nvinfo : EIATTR_KPARAM_INFO
	.align		4
.L_965:
        /*0008*/ 	.byte	0x04, 0x17
        /*000a*/ 	.short	(.L_967 - .L_966)
.L_966:
        /*000c*/ 	.word	0x00000000
        /*0010*/ 	.short	0x0000
        /*0012*/ 	.short	0x0000
        /*0014*/ 	.byte	0x00, 0xf0, 0xe1, 0x02


	//----- nvinfo : EIATTR_SPARSE_MMA_MASK
	.align		4
.L_967:
        /*0018*/ 	.byte	0x03, 0x50
        /*001a*/ 	.short	0x0000


	//----- nvinfo : EIATTR_MAXREG_COUNT
	.align		4
        /*001c*/ 	.byte	0x03, 0x1b
        /*001e*/ 	.short	0x0080


	//----- nvinfo : EIATTR_NUM_BARRIERS
	.align		4
        /*0020*/ 	.byte	0x02, 0x4c
        /*0022*/ 	.byte	0x01
	.zero		1


	//----- nvinfo : EIATTR_MERCURY_ISA_VERSION
	.align		4
        /*0024*/ 	.byte	0x03, 0x5f
        /*0026*/ 	.short	0x0101


	//----- nvinfo : EIATTR_INT_WARP_WIDE_INSTR_OFFSETS
	.align		4
        /*0028*/ 	.byte	0x04, 0x31
        /*002a*/ 	.short	(.L_969 - .L_968)


	//   ....[0]....
.L_968:
        /*002c*/ 	.word	0x00001f70


	//   ....[1]....
        /*0030*/ 	.word	0x000037c0


	//----- nvinfo : EIATTR_COOP_GROUP_MASK_REGIDS
	.align		4
.L_969:
        /*0034*/ 	.byte	0x04, 0x29
        /*0036*/ 	.short	(.L_971 - .L_970)


	//   ....[0]....
.L_970:
        /*0038*/ 	.word	0xffffffff


	//   ....[1]....
        /*003c*/ 	.word	0xffffffff


	//   ....[2]....
        /*0040*/ 	.word	0xffffffff


	//   ....[3]....
        /*0044*/ 	.word	0xffffffff


	//   ....[4]....
        /*0048*/ 	.word	0xffffffff


	//   ....[5]....
        /*004c*/ 	.word	0xffffffff


	//   ....[6]....
        /*0050*/ 	.word	0xffffffff


	//   ....[7]....
        /*0054*/ 	.word	0xffffffff


	//   ....[8]....
        /*0058*/ 	.word	0xffffffff


	//   ....[9]....
        /*005c*/ 	.word	0xffffffff


	//----- nvinfo : EIATTR_COOP_GROUP_INSTR_OFFSETS
	.align		4
.L_971:
        /*0060*/ 	.byte	0x04, 0x28
        /*0062*/ 	.short	(.L_973 - .L_972)


	//   ....[0]....
.L_972:
        /*0064*/ 	.word	0x00000e90


	//   ....[1]....
        /*0068*/ 	.word	0x00000ed0


	//   ....[2]....
        /*006c*/ 	.word	0x00000f30


	//   ....[3]....
        /*0070*/ 	.word	0x00000f50


	//   ....[4]....
        /*0074*/ 	.word	0x00000f80


	//   ....[5]....
        /*0078*/ 	.word	0x00000fa0


	//   ....[6]....
        /*007c*/ 	.word	0x00000fd0


	//   ....[7]....
        /*0080*/ 	.word	0x00000ff0


	//   ....[8]....
        /*0084*/ 	.word	0x00001020


	//   ....[9]....
        /*0088*/ 	.word	0x00001040


	//----- nvinfo : EIATTR_EXIT_INSTR_OFFSETS
	.align		4
.L_973:
        /*008c*/ 	.byte	0x04, 0x1c
        /*008e*/ 	.short	(.L_975 - .L_974)


	//   ....[0]....
.L_974:
        /*0090*/ 	.word	0x000038b0


	//   ....[1]....
        /*0094*/ 	.word	0x000039f0


	//   ....[2]....
        /*0098*/ 	.word	0x00003c30


	//----- nvinfo : EIATTR_MAX_THREADS
	.align		4
.L_975:
        /*009c*/ 	.byte	0x04, 0x05
        /*009e*/ 	.short	(.L_977 - .L_976)
.L_976:
        /*00a0*/ 	.word	0x000001a0
        /*00a4*/ 	.word	0x00000001
        /*00a8*/ 	.word	0x00000001


	//----- nvinfo : EIATTR_CRS_STACK_SIZE
	.align		4
.L_977:
        /*00ac*/ 	.byte	0x04, 0x1e
        /*00ae*/ 	.short	(.L_979 - .L_978)
.L_978:
        /*00b0*/ 	.word	0x00000000


	//----- nvinfo : EIATTR_CBANK_PARAM_SIZE
	.align		4
.L_979:
        /*00b4*/ 	.byte	0x03, 0x19
        /*00b6*/ 	.short	0x00b8


	//----- nvinfo : EIATTR_PARAM_CBANK
	.align		4
        /*00b8*/ 	.byte	0x04, 0x0a
        /*00ba*/ 	.short	(.L_981 - .L_980)
	.align		4
.L_980:
        /*00bc*/ 	.word	index@(.nv.constant0._Z35group_norm_nhwc_bwd_one_pass_kernelI11Fp32IOFp32WLi64ELi26ELi416EEv26Group_norm_nhwc_bwd_params)
        /*00c0*/ 	.short	0x0210
        /*00c2*/ 	.short	0x00b8


	//----- nvinfo : EIATTR_SW_WAR
	.align		4
.L_981:
        /*00c4*/ 	.byte	0x04, 0x36
        /*00c6*/ 	.short	(.L_983 - .L_982)
.L_982:
        /*00c8*/ 	.word	0x00000008
.L_983:


//--------------------- .nv.info._Z35group_norm_nhwc_bwd_one_pass_kernelI11Fp32IOFp32WLi128ELi26ELi416EEv26Group_norm_nhwc_bwd_params --------------------------
	.section	.nv.info._Z35group_norm_nhwc_bwd_one_pass_kernelI11Fp32IOFp32WLi128ELi26ELi416EEv26Group_norm_nhwc_bwd_params,"",@"SHT_CUDA_INFO"
	.sectionflags	@""
	.align	4


	//----- nvinfo : EIATTR_CUDA_API_VERSION
	.align		4
        /*0000*/ 	.byte	0x04, 0x37
        /*0002*/ 	.short	(.L_985 - .L_984)
.L_984:
        /*0004*/ 	.word	0x00000082


	//----- nvinfo : EIATTR_KPARAM_INFO
	.align		4
.L_985:
        /*0008*/ 	.byte	0x04, 0x17
        /*000a*/ 	.short	(.L_987 - .L_986)
.L_986:
        /*000c*/ 	.word	0x00000000
        /*0010*/ 	.short	0x0000
        /*0012*/ 	.short	0x0000
        /*0014*/ 	.byte	0x00, 0xf0, 0xe1, 0x02


	//----- nvinfo : EIATTR_SPARSE_MMA_MASK
	.align		4
.L_987:
        /*0018*/ 	.byte	0x03, 0x50
        /*001a*/ 	.short	0x0000


	//----- nvinfo : EIATTR_MAXREG_COUNT
	.align		4
        /*001c*/ 	.byte	0x03, 0x1b
        /*001e*/ 	.short	0x0080


	//----- nvinfo : EIATTR_NUM_BARRIERS
	.align		4
        /*0020*/ 	.byte	0x02, 0x4c
        /*0022*/ 	.byte	0x01
	.zero		1


	//----- nvinfo : EIATTR_MERCURY_ISA_VERSION
	.align		4
        /*0024*/ 	.byte	0x03, 0x5f
        /*0026*/ 	.short	0x0101


	//----- nvinfo : EIATTR_INT_WARP_WIDE_INSTR_OFFSETS
	.align		4
        /*0028*/ 	.byte	0x04, 0x31
        /*002a*/ 	.short	(.L_989 - .L_988)


	//   ....[0]....
.L_988:
        /*002c*/ 	.word	0x000026a0


	//   ....[1]....
        /*0030*/ 	.word	0x00004440


	//----- nvinfo : EIATTR_COOP_GROUP_MASK_REGIDS
	.align		4
.L_989:
        /*0034*/ 	.byte	0x04, 0x29
        /*0036*/ 	.short	(.L_991 - .L_990)


	//   ....[0]....
.L_990:
        /*0038*/ 	.word	0xffffffff


	//   ....[1]....
        /*003c*/ 	.word	0xffffffff


	//   ....[2]....
        /*0040*/ 	.word	0xffffffff


	//   ....[3]....
        /*0044*/ 	.word	0xffffffff


	//   ....[4]....
        /*0048*/ 	.word	0xffffffff


	//   ....[5]....
        /*004c*/ 	.word	0xffffffff


	//   ....[6]....
        /*0050*/ 	.word	0xffffffff


	//   ....[7]....
        /*0054*/ 	.word	0xffffffff


	//   ....[8]....
        /*0058*/ 	.word	0xffffffff


	//   ....[9]....
        /*005c*/ 	.word	0xffffffff


	//----- nvinfo : EIATTR_COOP_GROUP_INSTR_OFFSETS
	.align		4
.L_991:
        /*0060*/ 	.byte	0x04, 0x28
        /*0062*/ 	.short	(.L_993 - .L_992)


	//   ....[0]....
.L_992:
        /*0064*/ 	.word	0x000015e0


	//   ....[1]....
        /*0068*/ 	.word	0x00001620


	//   ....[2]....
        /*006c*/ 	.word	0x000016e0


	//   ....[3]....
        /*0070*/ 	.word	0x00001700


	//   ....[4]....
        /*0074*/ 	.word	0x00001730


	//   ....[5]....
        /*0078*/ 	.word	0x00001750


	//   ....[6]....
        /*007c*/ 	.word	0x00001780


	//   ....[7]....
        /*0080*/ 	.word	0x000017a0


	//   ....[8]....
        /*0084*/ 	.word	0x000017d0


	//   ....[9]....
        /*0088*/ 	.word	0x000017f0


	//----- nvinfo : EIATTR_EXIT_INSTR_OFFSETS
	.align		4
.L_993:
        /*008c*/ 	.byte	0x04, 0x1c
        /*008e*/ 	.short	(.L_995 - .L_994)


	//   ....[0]....
.L_994:
        /*0090*/ 	.word	0x000044d0


	//   ....[1]....
        /*0094*/ 	.word	0x00004610


	//   ....[2]....
        /*0098*/ 	.word	0x00004850


	//----- nvinfo : EIATTR_MAX_THREADS
	.align		4
.L_995:
        /*009c*/ 	.byte	0x04, 0x05
        /*009e*/ 	.short	(.L_997 - .L_996)
.L_996:
        /*00a0*/ 	.word	0x000001a0
        /*00a4*/ 	.word	0x00000001
        /*00a8*/ 	.word	0x00000001


	//----- nvinfo : EIATTR_CRS_STACK_SIZE
	.align		4
.L_997:
        /*00ac*/ 	.byte	0x04, 0x1e
        /*00ae*/ 	.short	(.L_999 - .L_998)
.L_998:
        /*00b0*/ 	.word	0x00000000


	//----- nvinfo : EIATTR_CBANK_PARAM_SIZE
	.align		4
.L_999:
        /*00b4*/ 	.byte	0x03, 0x19
        /*00b6*/ 	.short	0x00b8


	//----- nvinfo : EIATTR_PARAM_CBANK
	.align		4
        /*00b8*/ 	.byte	0x04, 0x0a
        /*00ba*/ 	.short	(.L_1001 - .L_1000)
	.align		4
.L_1000:
        /*00bc*/ 	.word	index@(.nv.constant0._Z35group_norm_nhwc_bwd_one_pass_kernelI11Fp32IOFp32WLi128ELi26ELi416EEv26Group_norm_nhwc_bwd_params)
        /*00c0*/ 	.short	0x0210
        /*00c2*/ 	.short	0x00b8


	//----- nvinfo : EIATTR_SW_WAR
	.align		4
.L_1001:
        /*00c4*/ 	.byte	0x04, 0x36
        /*00c6*/ 	.short	(.L_1003 - .L_1002)
.L_1002:
        /*00c8*/ 	.word	0x00000008
.L_1003:


//--------------------- .nv.info._Z35group_norm_nhwc_bwd_one_pass_kernelI11Fp32IOFp32WLi256ELi26ELi416EEv26Group_norm_nhwc_bwd_params --------------------------
	.section	.nv.info._Z35group_norm_nhwc_bwd_one_pass_kernelI11Fp32IOFp32WLi256ELi26ELi416EEv26Group_norm_nhwc_bwd_params,"",@"SHT_CUDA_INFO"
	.sectionflags	@""
	.align	4


	//----- nvinfo : EIATTR_CUDA_API_VERSION
	.align		4
        /*0000*/ 	.byte	0x04, 0x37
        /*0002*/ 	.short	(.L_1005 - .L_1004)
.L_1004:
        /*0004*/ 	.word	0x00000082


	//----- nvinfo : EIATTR_KPARAM_INFO
	.align		4
.L_1005:
        /*0008*/ 	.byte	0x04, 0x17
        /*000a*/ 	.short	(.L_1007 - .L_1006)
.L_1006:
        /*000c*/ 	.word	0x00000000
        /*0010*/ 	.short	0x0000
        /*0012*/ 	.short	0x0000
        /*0014*/ 	.byte	0x00, 0xf0, 0xe1, 0x02


	//----- nvinfo : EIATTR_SPARSE_MMA_MASK
	.align		4
.L_1007:
        /*0018*/ 	.byte	0x03, 0x50
        /*001a*/ 	.short	0x0000


	//----- nvinfo : EIATTR_MAXREG_COUNT
	.align		4
        /*001c*/ 	.byte	0x03, 0x1b
        /*001e*/ 	.short	0x0080


	//----- nvinfo : EIATTR_NUM_BARRIERS
	.align		4
        /*0020*/ 	.byte	0x02, 0x4c
        /*0022*/ 	.byte	0x01
	.zero		1


	//----- nvinfo : EIATTR_MERCURY_ISA_VERSION
	.align		4
        /*0024*/ 	.byte	0x03, 0x5f
        /*0026*/ 	.short	0x0101


	//----- nvinfo : EIATTR_INT_WARP_WIDE_INSTR_OFFSETS
	.align		4
        /*0028*/ 	.byte	0x04, 0x31
        /*002a*/ 	.short	(.L_1009 - .L_1008)


	//   ....[0]....
.L_1008:
        /*002c*/ 	.word	0x00003590


	//   ....[1]....
        /*0030*/ 	.word	0x00005dd0


	//----- nvinfo : EIATTR_COOP_GROUP_MASK_REGIDS
	.align		4
.L_1009:
        /*0034*/ 	.byte	0x04, 0x29
        /*0036*/ 	.short	(.L_1011 - .L_1010)


	//   ....[0]....
.L_1010:
        /*0038*/ 	.word	0xffffffff


	//   ....[1]....
        /*003c*/ 	.word	0xffffffff


	//   ....[2]....
        /*0040*/ 	.word	0xffffffff


	//   ....[3]....
        /*0044*/ 	.word	0xffffffff


	//   ....[4]....
        /*0048*/ 	.word	0xffffffff


	//   ....[5]....
        /*004c*/ 	.word	0xffffffff


	//   ....[6]....
        /*0050*/ 	.word	0xffffffff


	//   ....[7]....
        /*0054*/ 	.word	0xffffffff


	//   ....[8]....
        /*0058*/ 	.word	0xffffffff


	//   ....[9]....
        /*005c*/ 	.word	0xffffffff


	//----- nvinfo : EIATTR_COOP_GROUP_INSTR_OFFSETS
	.align		4
.L_1011:
        /*0060*/ 	.byte	0x04, 0x28
        /*0062*/ 	.short	(.L_1013 - .L_1012)


	//   ....[0]....
.L_1012:
        /*0064*/ 	.word	0x000024b0


	//   ....[1]....
        /*0068*/ 	.word	0x000024f0


	//   ....[2]....
        /*006c*/ 	.word	0x00002580


	//   ....[3]....
        /*0070*/ 	.word	0x00002590


	//   ....[4]....
        /*0074*/ 	.word	0x000025c0


	//   ....[5]....
        /*0078*/ 	.word	0x000025e0


	//   ....[6]....
        /*007c*/ 	.word	0x00002610


	//   ....[7]....
        /*0080*/ 	.word	0x00002630


	//   ....[8]....
        /*0084*/ 	.word	0x00002660


	//   ....[9]....
        /*0088*/ 	.word	0x00002680


	//----- nvinfo : EIATTR_EXIT_INSTR_OFFSETS
	.align		4
.L_1013:
        /*008c*/ 	.byte	0x04, 0x1c
        /*008e*/ 	.short	(.L_1015 - .L_1014)


	//   ....[0]....
.L_1014:
        /*0090*/ 	.word	0x00005ec0


	//   ....[1]....
        /*0094*/ 	.word	0x00006000


	//   ....[2]....
        /*0098*/ 	.word	0x00006240


	//----- nvinfo : EIATTR_MAX_THREADS
	.align		4
.L_1015:
        /*009c*/ 	.byte	0x04, 0x05
        /*009e*/ 	.short	(.L_1017 - .L_1016)
.L_1016:
        /*00a0*/ 	.word	0x000001a0
        /*00a4*/ 	.word	0x00000001
        /*00a8*/ 	.word	0x00000001


	//----- nvinfo : EIATTR_CRS_STACK_SIZE
	.align		4
.L_1017:
        /*00ac*/ 	.byte	0x04, 0x1e
        /*00ae*/ 	.short	(.L_1019 - .L_1018)
.L_1018:
        /*00b0*/ 	.word	0x00000000


	//----- nvinfo : EIATTR_CBANK_PARAM_SIZE
	.align		4
.L_1019:
        /*00b4*/ 	.byte	0x03, 0x19
        /*00b6*/ 	.short	0x00b8


	//----- nvinfo : EIATTR_PARAM_CBANK
	.align		4
        /*00b8*/ 	.byte	0x04, 0x0a
        /*00ba*/ 	.short	(.L_1021 - .L_1020)
	.align		4
.L_1020:
        /*00bc*/ 	.word	index@(.nv.constant0._Z35group_norm_nhwc_bwd_one_pass_kernelI11Fp32IOFp32WLi256ELi26ELi416EEv26Group_norm_nhwc_bwd_params)
        /*00c0*/ 	.short	0x0210
        /*00c2*/ 	.short	0x00b8


	//----- nvinfo : EIATTR_SW_WAR
	.align		4
.L_1021:
        /*00c4*/ 	.byte	0x04, 0x36
        /*00c6*/ 	.short	(.L_1023 - .L_1022)
.L_1022:
        /*00c8*/ 	.word	0x00000008
.L_1023:


//--------------------- .nv.info._Z35group_norm_nhwc_bwd_one_pass_kernelI11Fp32IOFp32WLi512ELi26ELi416EEv26Group_norm_nhwc_bwd_params --------------------------
	.section	.nv.info._Z35group_norm_nhwc_bwd_one_pass_kernelI11Fp32IOFp32WLi512ELi26ELi416EEv26Group_norm_nhwc_bwd_params,"",@"SHT_CUDA_INFO"
	.sectionflags	@""
	.align	4


	//----- nvinfo : EIATTR_CUDA_API_VERSION
	.align		4
        /*0000*/ 	.byte	0x04, 0x37
        /*0002*/ 	.short	(.L_1025 - .L_1024)
.L_1024:
        /*0004*/ 	.word	0x00000082


	//----- nvinfo : EIATTR_KPARAM_INFO
	.align		4
.L_1025:
        /*0008*/ 	.byte	0x04, 0x17
        /*000a*/ 	.short	(.L_1027 - .L_1026)
.L_1026:
        /*000c*/ 	.word	0x00000000
        /*0010*/ 	.short	0x0000
        /*0012*/ 	.short	0x0000
        /*0014*/ 	.byte	0x00, 0xf0, 0xe1, 0x02


	//----- nvinfo : EIATTR_SPARSE_MMA_MASK
	.align		4
.L_1027:
        /*0018*/ 	.byte	0x03, 0x50
        /*001a*/ 	.short	0x0000


	//----- nvinfo : EIATTR_MAXREG_COUNT
	.align		4
        /*001c*/ 	.byte	0x03, 0x1b
        /*001e*/ 	.short	0x0080


	//----- nvinfo : EIATTR_NUM_BARRIERS
	.align		4
        /*0020*/ 	.byte	0x02, 0x4c
        /*0022*/ 	.byte	0x01
	.zero		1


	//----- nvinfo : EIATTR_MERCURY_ISA_VERSION
	.align		4
        /*0024*/ 	.byte	0x03, 0x5f
        /*0026*/ 	.short	0x0101


	//----- nvinfo : EIATTR_INT_WARP_WIDE_INSTR_OFFSETS
	.align		4
        /*0028*/ 	.byte	0x04, 0x31
        /*002a*/ 	.short	(.L_1029 - .L_1028)


	//   ....[0]....
.L_1028:
        /*002c*/ 	.word	0x00005670


	//   ....[1]....
        /*0030*/ 	.word	0x000094f0


	//----- nvinfo : EIATTR_COOP_GROUP_MASK_REGIDS
	.align		4
.L_1029:
        /*0034*/ 	.byte	0x04, 0x29
        /*0036*/ 	.short	(.L_1031 - .L_1030)


	//   ....[0]....
.L_1030:
        /*0038*/ 	.word	0xffffffff


	//   ....[1]....
        /*003c*/ 	.word	0xffffffff


	//   ....[2]....
        /*0040*/ 	.word	0xffffffff


	//   ....[3]....
        /*0044*/ 	.word	0xffffffff


	//   ....[4]....
        /*0048*/ 	.word	0xffffffff


	//   ....[5]....
        /*004c*/ 	.word	0xffffffff


	//   ....[6]....
        /*0050*/ 	.word	0xffffffff


	//   ....[7]....
        /*0054*/ 	.word	0xffffffff


	//   ....[8]....
        /*0058*/ 	.word	0xffffffff


	//   ....[9]....
        /*005c*/ 	.word	0xffffffff


	//----- nvinfo : EIATTR_COOP_GROUP_INSTR_OFFSETS
	.align		4
.L_1031:
        /*0060*/ 	.byte	0x04, 0x28
        /*0062*/ 	.short	(.L_1033 - .L_1032)


	//   ....[0]....
.L_1032:
        /*0064*/ 	.word	0x00004440


	//   ....[1]....
        /*0068*/ 	.word	0x00004480


	//   ....[2]....
        /*006c*/ 	.word	0x000045c0


	//   ....[3]....
        /*0070*/ 	.word	0x000045e0


	//   ....[4]....
        /*0074*/ 	.word	0x00004610


	//   ....[5]....
        /*0078*/ 	.word	0x00004630


	//   ....[6]....
        /*007c*/ 	.word	0x00004660


	//   ....[7]....
        /*0080*/ 	.word	0x00004680


	//   ....[8]....
        /*0084*/ 	.word	0x000046b0


	//   ....[9]....
        /*0088*/ 	.word	0x000046d0


	//----- nvinfo : EIATTR_EXIT_INSTR_OFFSETS
	.align		4
.L_1033:
        /*008c*/ 	.byte	0x04, 0x1c
        /*008e*/ 	.short	(.L_1035 - .L_1034)


	//   ....[0]....
.L_1034:
        /*0090*/ 	.word	0x00009580


	//   ....[1]....
        /*0094*/ 	.word	0x000096c0


	//   ....[2]....
        /*0098*/ 	.word	0x00009900


	//----- nvinfo : EIATTR_MAX_THREADS
	.align		4
.L_1035:
        /*009c*/ 	.byte	0x04, 0x05
        /*009e*/ 	.short	(.L_1037 - .L_1036)
.L_1036:
        /*00a0*/ 	.word	0x000001a0
        /*00a4*/ 	.word	0x00000001
        /*00a8*/ 	.word	0x00000001


	//----- nvinfo : EIATTR_CRS_STACK_SIZE
	.align		4
.L_1037:
        /*00ac*/ 	.byte	0x04, 0x1e
        /*00ae*/ 	.short	(.L_1039 - .L_1038)
.L_1038:
        /*00b0*/ 	.word	0x00000000


	//----- nvinfo : EIATTR_CBANK_PARAM_SIZE
	.align		4
.L_1039:
        /*00b4*/ 	.byte	0x03, 0x19
        /*00b6*/ 	.short	0x00b8


	//----- nvinfo : EIATTR_PARAM_CBANK
	.align		4
        /*00b8*/ 	.byte	0x04, 0x0a
        /*00ba*/ 	.short	(.L_1041 - .L_1040)
	.align		4
.L_1040:
        /*00bc*/ 	.word	index@(.nv.constant0._Z35group_norm_nhwc_bwd_one_pass_kernelI11Fp32IOFp32WLi512ELi26ELi416EEv26Group_norm_nhwc_bwd_params)
        /*00c0*/ 	.short	0x0210
        /*00c2*/ 	.short	0x00b8


	//----- nvinfo : EIATTR_SW_WAR
	.align		4
.L_1041:
        /*00c4*/ 	.byte	0x04, 0x36
        /*00c6*/ 	.short	(.L_1043 - .L_1042)
.L_1042:
        /*00c8*/ 	.word	0x00000008
.L_1043:


//--------------------- .nv.info._Z35group_norm_nhwc_bwd_one_pass_kernelI11Fp32IOBf16WLi64ELi26ELi416EEv26Group_norm_nhwc_bwd_params --------------------------
	.section	.nv.info._Z35group_norm_nhwc_bwd_one_pass_kernelI11Fp32IOBf16WLi64ELi26ELi416EEv26Group_norm_nhwc_bwd_params,"",@"SHT_CUDA_INFO"
	.sectionflags	@""
	.align	4


	//----- nvinfo : EIATTR_CUDA_API_VERSION
	.align		4
        /*0000*/ 	.byte	0x04, 0x37
        /*0002*/ 	.short	(.L_1045 - .L_1044)
.L_1044:
        /*0004*/ 	.word	0x00000082


	//----- nvinfo : EIATTR_KPARAM_INFO
	.align		4
.L_1045:
        /*0008*/ 	.byte	0x04, 0x17
        /*000a*/ 	.short	(.L_1047 - .L_1046)
.L_1046:
        /*000c*/ 	.word	0x00000000
        /*0010*/ 	.short	0x0000
        /*0012*/ 	.short	0x0000
        /*0014*/ 	.byte	0x00, 0xf0, 0xe1, 0x02


	//----- nvinfo : EIATTR_SPARSE_MMA_MASK
	.align		4
.L_1047:
        /*0018*/ 	.byte	0x03, 0x50
        /*001a*/ 	.short	0x0000


	//----- nvinfo : EIATTR_MAXREG_COUNT
	.align		4
        /*001c*/ 	.byte	0x03, 0x1b
        /*001e*/ 	.short	0x0080


	//----- nvinfo : EIATTR_NUM_BARRIERS
	.align		4
        /*0020*/ 	.byte	0x02, 0x4c
        /*0022*/ 	.byte	0x01
	.zero		1


	//----- nvinfo : EIATTR_MERCURY_ISA_VERSION
	.align		4
        /*0024*/ 	.byte	0x03, 0x5f
        /*0026*/ 	.short	0x0101


	//----- nvinfo : EIATTR_INT_WARP_WIDE_INSTR_OFFSETS
	.align		4
        /*0028*/ 	.byte	0x04, 0x31
        /*002a*/ 	.short	(.L_1049 - .L_1048)


	//   ....[0]....
.L_1048:
        /*002c*/ 	.word	0x00001fc0


	//   ....[1]....
        /*0030*/ 	.word	0x00003810


	//----- nvinfo : EIATTR_COOP_GROUP_MASK_REGIDS
	.align		4
.L_1049:
        /*0034*/ 	.byte	0x04, 0x29
        /*0036*/ 	.short	(.L_1051 - .L_1050)


	//   ....[0]....
.L_1050:
        /*0038*/ 	.word	0xffffffff


	//   ....[1]....
        /*003c*/ 	.word	0xffffffff


	//   ....[2]....
        /*0040*/ 	.word	0xffffffff


	//   ....[3]....
        /*0044*/ 	.word	0xffffffff


	//   ....[4]....
        /*0048*/ 	.word	0xffffffff


	//   ....[5]....
        /*004c*/ 	.word	0xffffffff


	//   ....[6]....
        /*0050*/ 	.word	0xffffffff


	//   ....[7]....
        /*0054*/ 	.word	0xffffffff


	//   ....[8]....
        /*0058*/ 	.word	0xffffffff


	//   ....[9]....
        /*005c*/ 	.word	0xffffffff


	//----- nvinfo : EIATTR_COOP_GROUP_INSTR_OFFSETS
	.align		4
.L_1051:
        /*0060*/ 	.byte	0x04, 0x28
        /*0062*/ 	.short	(.L_1053 - .L_1052)


	//   ....[0]....
.L_1052:
        /*0064*/ 	.word	0x00000f00


	//   ....[1]....
        /*0068*/ 	.word	0x00000f40


	//   ....[2]....
        /*006c*/ 	.word	0x00000fa0


	//   ....[3]....
        /*0070*/ 	.word	0x00000fc0


	//   ....[4]....
        /*0074*/ 	.word	0x00000ff0


	//   ....[5]....
        /*0078*/ 	.word	0x00001010


	//   ....[6]....
        /*007c*/ 	.word	0x00001040


	//   ....[7]....
        /*0080*/ 	.word	0x00001060


	//   ....[8]....
        /*0084*/ 	.word	0x00001090


	//   ....[9]....
        /*0088*/ 	.word	0x000010b0


	//----- nvinfo : EIATTR_EXIT_INSTR_OFFSETS
	.align		4
.L_1053:
        /*008c*/ 	.byte	0x04, 0x1c
        /*008e*/ 	.short	(.L_1055 - .L_1054)


	//   ....[0]....
.L_1054:
        /*0090*/ 	.word	0x00003900


	//   ....[1]....
        /*0094*/ 	.word	0x00003a40


	//   ....[2]....
        /*0098*/ 	.word	0x00003ca0


	//----- nvinfo : EIATTR_MAX_THREADS
	.align		4
.L_1055:
        /*009c*/ 	.byte	0x04, 0x05
        /*009e*/ 	.short	(.L_1057 - .L_1056)
.L_1056:
        /*00a0*/ 	.word	0x000001a0
        /*00a4*/ 	.word	0x00000001
        /*00a8*/ 	.word	0x00000001


	//----- nvinfo : EIATTR_CRS_STACK_SIZE
	.align		4
.L_1057:
        /*00ac*/ 	.byte	0x04, 0x1e
        /*00ae*/ 	.short	(.L_1059 - .L_1058)
.L_1058:
        /*00b0*/ 	.word	0x00000000


	//----- nvinfo : EIATTR_CBANK_PARAM_SIZE
	.align		4
.L_1059:
        /*00b4*/ 	.byte	0x03, 0x19
        /*00b6*/ 	.short	0x00b8


	//----- nvinfo : EIATTR_PARAM_CBANK
	.align		4
        /*00b8*/ 	.byte	0x04, 0x0a
        /*00ba*/ 	.short	(.L_1061 - .L_1060)
	.align		4
.L_1060:
        /*00bc*/ 	.word	index@(.nv.constant0._Z35group_norm_nhwc_bwd_one_pass_kernelI11Fp32IOBf16WLi64ELi26ELi416EEv26Group_norm_nhwc_bwd_params)
        /*00c0*/ 	.short	0x0210
        /*00c2*/ 	.short	0x00b8


	//----- nvinfo : EIATTR_SW_WAR
	.align		4
.L_1061:
        /*00c4*/ 	.byte	0x04, 0x36
        /*00c6*/ 	.short	(.L_1063 - .L_1062)
.L_1062:
        /*00c8*/ 	.word	0x00000008
.L_1063:


//--------------------- .nv.info._Z35group_norm_nhwc_bwd_one_pass_kernelI11Fp32IOBf16WLi128ELi26ELi416EEv26Group_norm_nhwc_bwd_params --------------------------
	.section	.nv.info._Z35group_norm_nhwc_bwd_one_pass_kernelI11Fp32IOBf16WLi128ELi26ELi416EEv26Group_norm_nhwc_bwd_params,"",@"SHT_CUDA_INFO"
	.sectionflags	@""
	.align	4


	//----- nvinfo : EIATTR_CUDA_API_VERSION
	.align		4
        /*0000*/ 	.byte	0x04, 0x37
        /*0002*/ 	.short	(.L_1065 - .L_1064)
.L_1064:
        /*0004*/ 	.word	0x00000082


	//----- nvinfo : EIATTR_KPARAM_INFO
	.align		4
.L_1065:
        /*0008*/ 	.byte	0x04, 0x17
        /*000a*/ 	.short	(.L_1067 - .L_1066)
.L_1066:
        /*000c*/ 	.word	0x00000000
        /*0010*/ 	.short	0x0000
        /*0012*/ 	.short	0x0000
        /*0014*/ 	.byte	0x00, 0xf0, 0xe1, 0x02


	//----- nvinfo : EIATTR_SPARSE_MMA_MASK
	.align		4
.L_1067:
        /*0018*/ 	.byte	0x03, 0x50
        /*001a*/ 	.short	0x0000


	//----- nvinfo : EIATTR_MAXREG_COUNT
	.align		4
        /*001c*/ 	.byte	0x03, 0x1b
        /*001e*/ 	.short	0x0080


	//----- nvinfo : EIATTR_NUM_BARRIERS
	.align		4
        /*0020*/ 	.byte	0x02, 0x4c
        /*0022*/ 	.byte	0x01
	.zero		1


	//----- nvinfo : EIATTR_MERCURY_ISA_VERSION
	.align		4
        /*0024*/ 	.byte	0x03, 0x5f
        /*0026*/ 	.short	0x0101


	//----- nvinfo : EIATTR_INT_WARP_WIDE_INSTR_OFFSETS
	.align		4
        /*0028*/ 	.byte	0x04, 0x31
        /*002a*/ 	.short	(.L_1069 - .L_1068)


	//   ....[0]....
.L_1068:
        /*002c*/ 	.word	0x00002730


	//   ....[1]....
        /*0030*/ 	.word	0x000044c0


	//----- nvinfo : EIATTR_COOP_GROUP_MASK_REGIDS
	.align		4
.L_1069:
        /*0034*/ 	.byte	0x04, 0x29
        /*0036*/ 	.short	(.L_1071 - .L_1070)


	//   ....[0]....
.L_1070:
        /*0038*/ 	.word	0xffffffff


	//   ....[1]....
        /*003c*/ 	.word	0xffffffff


	//   ....[2]....
        /*0040*/ 	.word	0xffffffff


	//   ....[3]....
        /*0044*/ 	.word	0xffffffff


	//   ....[4]....
        /*0048*/ 	.word	0xffffffff


	//   ....[5]....
        /*004c*/ 	.word	0xffffffff


	//   ....[6]....
        /*0050*/ 	.word	0xffffffff


	//   ....[7]....
        /*0054*/ 	.word	0xffffffff


	//   ....[8]....
        /*0058*/ 	.word	0xffffffff


	//   ....[9]....
        /*005c*/ 	.word	0xffffffff


	//----- nvinfo : EIATTR_COOP_GROUP_INSTR_OFFSETS
	.align		4
.L_1071:
        /*0060*/ 	.byte	0x04, 0x28
        /*0062*/ 	.short	(.L_1073 - .L_1072)


	//   ....[0]....
.L_1072:
        /*0064*/ 	.word	0x00001670


	//   ....[1]....
        /*0068*/ 	.word	0x000016b0


	//   ....[2]....
        /*006c*/ 	.word	0x00001790


	//   ....[3]....
        /*0070*/ 	.word	0x000017b0


	//   ....[4]....
        /*0074*/ 	.word	0x000017e0


	//   ....[5]....
        /*0078*/ 	.word	0x00001800


	//   ....[6]....
        /*007c*/ 	.word	0x00001830


	//   ....[7]....
        /*0080*/ 	.word	0x00001850


	//   ....[8]....
        /*0084*/ 	.word	0x00001880


	//   ....[9]....
        /*0088*/ 	.word	0x000018a0


	//----- nvinfo : EIATTR_EXIT_INSTR_OFFSETS
	.align		4
.L_1073:
        /*008c*/ 	.byte	0x04, 0x1c
        /*008e*/ 	.short	(.L_1075 - .L_1074)


	//   ....[0]....
.L_1074:
        /*0090*/ 	.word	0x00004550


	//   ....[1]....
        /*0094*/ 	.word	0x00004690


	//   ....[2]....
        /*0098*/ 	.word	0x000048f0


	//----- nvinfo : EIATTR_MAX_THREADS
	.align		4
.L_1075:
        /*009c*/ 	.byte	0x04, 0x05
        /*009e*/ 	.short	(.L_1077 - .L_1076)
.L_1076:
        /*00a0*/ 	.word	0x000001a0
        /*00a4*/ 	.word	0x00000001
        /*00a8*/ 	.word	0x00000001


	//----- nvinfo : EIATTR_CRS_STACK_SIZE
	.align		4
.L_1077:
        /*00ac*/ 	.byte	0x04, 0x1e
        /*00ae*/ 	.short	(.L_1079 - .L_1078)
.L_1078:
        /*00b0*/ 	.word	0x00000000


	//----- nvinfo : EIATTR_CBANK_PARAM_SIZE
	.align		4
.L_1079:
        /*00b4*/ 	.byte	0x03, 0x19
        /*00b6*/ 	.short	0x00b8


	//----- nvinfo : EIATTR_PARAM_CBANK
	.align		4
        /*00b8*/ 	.byte	0x04, 0x0a
        /*00ba*/ 	.short	(.L_1081 - .L_1080)
	.align		4
.L_1080:
        /*00bc*/ 	.word	index@(.nv.constant0._Z35group_norm_nhwc_bwd_one_pass_kernelI11Fp32IOBf16WLi128ELi26ELi416EEv26Group_norm_nhwc_bwd_params)
        /*00c0*/ 	.short	0x0210
        /*00c2*/ 	.short	0x00b8


	//----- nvinfo : EIATTR_SW_WAR
	.align		4
.L_1081:
        /*00c4*/ 	.byte	0x04, 0x36
        /*00c6*/ 	.short	(.L_1083 - .L_1082)
.L_1082:
        /*00c8*/ 	.word	0x00000008
.L_1083:


//--------------------- .nv.info._Z35group_norm_nhwc_bwd_one_pass_kernelI11Fp32IOBf16WLi256ELi26ELi416EEv26Group_norm_nhwc_bwd_params --------------------------
	.section	.nv.info._Z35group_norm_nhwc_bwd_one_pass_kernelI11Fp32IOBf16WLi256ELi26ELi416EEv26Group_norm_nhwc_bwd_params,"",@"SHT_CUDA_INFO"
	.sectionflags	@""
	.align	4


	//----- nvinfo : EIATTR_CUDA_API_VERSION
	.align		4
        /*0000*/ 	.byte	0x04, 0x37
        /*0002*/ 	.short	(.L_1085 - .L_1084)
.L_1084:
        /*0004*/ 	.word	0x00000082


	//----- nvinfo : EIATTR_KPARAM_INFO
	.align		4
.L_1085:
        /*0008*/ 	.byte	0x04, 0x17
        /*000a*/ 	.short	(.L_1087 - .L_1086)
.L_1086:
        /*000c*/ 	.word	0x00000000
        /*0010*/ 	.short	0x0000
        /*0012*/ 	.short	0x0000
        /*0014*/ 	.byte	0x00, 0xf0, 0xe1, 0x02


	//----- nvinfo : EIATTR_SPARSE_MMA_MASK
	.align		4
.L_1087:
        /*0018*/ 	.byte	0x03, 0x50
        /*001a*/ 	.short	0x0000


	//----- nvinfo : EIATTR_MAXREG_COUNT
	.align		4
        /*001c*/ 	.byte	0x03, 0x1b
        /*001e*/ 	.short	0x0080


	//----- nvinfo : EIATTR_NUM_BARRIERS
	.align		4
        /*0020*/ 	.byte	0x02, 0x4c
        /*0022*/ 	.byte	0x01
	.zero		1


	//----- nvinfo : EIATTR_MERCURY_ISA_VERSION
	.align		4
        /*0024*/ 	.byte	0x03, 0x5f
        /*0026*/ 	.short	0x0101


	//----- nvinfo : EIATTR_INT_WARP_WIDE_INSTR_OFFSETS
	.align		4
        /*0028*/ 	.byte	0x04, 0x31
        /*002a*/ 	.short	(.L_1089 - .L_1088)


	//   ....[0]....
.L_1088:
        /*002c*/ 	.word	0x00003610


	//   ....[1]....
        /*0030*/ 	.word	0x00005e50


	//----- nvinfo : EIATTR_COOP_GROUP_MASK_REGIDS
	.align		4
.L_1089:
        /*0034*/ 	.byte	0x04, 0x29
        /*0036*/ 	.short	(.L_1091 - .L_1090)


	//   ....[0]....
.L_1090:
        /*0038*/ 	.word	0xffffffff


	//   ....[1]....
        /*003c*/ 	.word	0xffffffff


	//   ....[2]....
        /*0040*/ 	.word	0xffffffff


	//   ....[3]....
        /*0044*/ 	.word	0xffffffff


	//   ....[4]....
        /*0048*/ 	.word	0xffffffff


	//   ....[5]....
        /*004c*/ 	.word	0xffffffff


	//   ....[6]....
        /*0050*/ 	.word	0xffffffff


	//   ....[7]....
        /*0054*/ 	.word	0xffffffff


	//   ....[8]....
        /*0058*/ 	.word	0xffffffff


	//   ....[9]....
        /*005c*/ 	.word	0xffffffff


	//----- nvinfo : EIATTR_COOP_GROUP_INSTR_OFFSETS
	.align		4
.L_1091:
        /*0060*/ 	.byte	0x04, 0x28
        /*0062*/ 	.short	(.L_1093 - .L_1092)


	//   ....[0]....
.L_1092:
        /*0064*/ 	.word	0x00002550


	//   ....[1]....
        /*0068*/ 	.word	0x00002590


	//   ....[2]....
        /*006c*/ 	.word	0x00002610


	//   ....[3]....
        /*0070*/ 	.word	0x00002620


	//   ....[4]....
        /*0074*/ 	.word	0x00002650


	//   ....[5]....
        /*0078*/ 	.word	0x00002670


	//   ....[6]....
        /*007c*/ 	.word	0x000026a0


	//   ....[7]....
        /*0080*/ 	.word	0x000026c0


	//   ....[8]....
        /*0084*/ 	.word	0x000026f0


	//   ....[9]....
        /*0088*/ 	.word	0x00002710


	//----- nvinfo : EIATTR_EXIT_INSTR_OFFSETS
	.align		4
.L_1093:
        /*008c*/ 	.byte	0x04, 0x1c
        /*008e*/ 	.short	(.L_1095 - .L_1094)


	//   ....[0]....
.L_1094:
        /*0090*/ 	.word	0x00005f40


	//   ....[1]....
        /*0094*/ 	.word	0x00006080


	//   ....[2]....
        /*0098*/ 	.word	0x000062e0


	//----- nvinfo : EIATTR_MAX_THREADS
	.align		4
.L_1095:
        /*009c*/ 	.byte	0x04, 0x05
        /*009e*/ 	.short	(.L_1097 - .L_1096)
.L_1096:
        /*00a0*/ 	.word	0x000001a0
        /*00a4*/ 	.word	0x00000001
        /*00a8*/ 	.word	0x00000001


	//----- nvinfo : EIATTR_CRS_STACK_SIZE
	.align		4
.L_1097:
        /*00ac*/ 	.byte	0x04, 0x1e
        /*00ae*/ 	.short	(.L_1099 - .L_1098)
.L_1098:
        /*00b0*/ 	.word	0x00000000


	//----- nvinfo : EIATTR_CBANK_PARAM_SIZE
	.align		4
.L_1099:
        /*00b4*/ 	.byte	0x03, 0x19
        /*00b6*/ 	.short	0x00b8


	//----- nvinfo : EIATTR_PARAM_CBANK
	.align		4
        /*00b8*/ 	.byte	0x04, 0x0a
        /*00ba*/ 	.short	(.L_1101 - .L_1100)
	.align		4
.L_1100:
        /*00bc*/ 	.word	index@(.nv.constant0._Z35group_norm_nhwc_bwd_one_pass_kernelI11Fp32IOBf16WLi256ELi26ELi416EEv26Group_norm_nhwc_bwd_params)
        /*00c0*/ 	.short	0x0210
        /*00c2*/ 	.short	0x00b8


	//----- nvinfo : EIATTR_SW_WAR
	.align		4
.L_1101:
        /*00c4*/ 	.byte	0x04, 0x36
        /*00c6*/ 	.short	(.L_1103 - .L_1102)
.L_1102:
        /*00c8*/ 	.word	0x00000008
.L_1103:


//--------------------- .nv.info._Z35group_norm_nhwc_bwd_one_pass_kernelI11Fp32IOBf16WLi512ELi26ELi416EEv26Group_norm_nhwc_bwd_params --------------------------
	.section	.nv.info._Z35group_norm_nhwc_bwd_one_pass_kernelI11Fp32IOBf16WLi512ELi26ELi416EEv26Group_norm_nhwc_bwd_params,"",@"SHT_CUDA_INFO"
	.sectionflags	@""
	.align	4


	//----- nvinfo : EIATTR_CUDA_API_VERSION
	.align		4
        /*0000*/ 	.byte	0x04, 0x37
        /*0002*/ 	.short	(.L_1105 - .L_1104)
.L_1104:
        /*0004*/ 	.word	0x00000082


	//----- nvinfo : EIATTR_KPARAM_INFO
	.align		4
.L_1105:
        /*0008*/ 	.byte	0x04, 0x17
        /*000a*/ 	.short	(.L_1107 - .L_1106)
.L_1106:
        /*000c*/ 	.word	0x00000000
        /*0010*/ 	.short	0x0000
        /*0012*/ 	.short	0x0000
        /*0014*/ 	.byte	0x00, 0xf0, 0xe1, 0x02


	//----- nvinfo : EIATTR_SPARSE_MMA_MASK
	.align		4
.L_1107:
        /*0018*/ 	.byte	0x03, 0x50
        /*001a*/ 	.short	0x0000


	//----- nvinfo : EIATTR_MAXREG_COUNT
	.align		4
        /*001c*/ 	.byte	0x03, 0x1b
        /*001e*/ 	.short	0x0080


	//----- nvinfo : EIATTR_NUM_BARRIERS
	.align		4
        /*0020*/ 	.byte	0x02, 0x4c
        /*0022*/ 	.byte	0x01
	.zero		1


	//----- nvinfo : EIATTR_MERCURY_ISA_VERSION
	.align		4
        /*0024*/ 	.byte	0x03, 0x5f
        /*0026*/ 	.short	0x0101


	//----- nvinfo : EIATTR_INT_WARP_WIDE_INSTR_OFFSETS
	.align		4
        /*0028*/ 	.byte	0x04, 0x31
        /*002a*/ 	.short	(.L_1109 - .L_1108)


	//   ....[0]....
.L_1108:
        /*002c*/ 	.word	0x000056b0


	//   ....[1]....
        /*0030*/ 	.word	0x00009530


	//----- nvinfo : EIATTR_COOP_GROUP_MASK_REGIDS
	.align		4
.L_1109:
        /*0034*/ 	.byte	0x04, 0x29
        /*0036*/ 	.short	(.L_1111 - .L_1110)


	//   ....[0]....
.L_1110:
        /*0038*/ 	.word	0xffffffff


	//   ....[1]....
        /*003c*/ 	.word	0xffffffff


	//   ....[2]....
        /*0040*/ 	.word	0xffffffff


	//   ....[3]....
        /*0044*/ 	.word	0xffffffff


	//   ....[4]....
        /*0048*/ 	.word	0xffffffff


	//   ....[5]....
        /*004c*/ 	.word	0xffffffff


	//   ....[6]....
        /*0050*/ 	.word	0xffffffff


	//   ....[7]....
        /*0054*/ 	.word	0xffffffff


	//   ....[8]....
        /*0058*/ 	.word	0xffffffff


	//   ....[9]....
        /*005c*/ 	.word	0xffffffff


	//----- nvinfo : EIATTR_COOP_GROUP_INSTR_OFFSETS
	.align		4
.L_1111:
        /*0060*/ 	.byte	0x04, 0x28
        /*0062*/ 	.short	(.L_1113 - .L_1112)


	//   ....[0]....
.L_1112:
        /*0064*/ 	.word	0x00004480


	//   ....[1]....
        /*0068*/ 	.word	0x000044c0


	//   ....[2]....
        /*006c*/ 	.word	0x00004650


	//   ....[3]....
        /*0070*/ 	.word	0x00004690


	//   ....[4]....
        /*0074*/ 	.word	0x00004720


	//   ....[5]....
        /*0078*/ 	.word	0x00004740


	//   ....[6]....
        /*007c*/ 	.word	0x00004770


	//   ....[7]....
        /*0080*/ 	.word	0x00004790


	//   ....[8]....
        /*0084*/ 	.word	0x000047c0


	//   ....[9]....
        /*0088*/ 	.word	0x000047e0


	//----- nvinfo : EIATTR_EXIT_INSTR_OFFSETS
	.align		4
.L_1113:
        /*008c*/ 	.byte	0x04, 0x1c
        /*008e*/ 	.short	(.L_1115 - .L_1114)


	//   ....[0]....
.L_1114:
        /*0090*/ 	.word	0x000095c0


	//   ....[1]....
        /*0094*/ 	.word	0x00009700


	//   ....[2]....
        /*0098*/ 	.word	0x00009960


	//----- nvinfo : EIATTR_MAX_THREADS
	.align		4
.L_1115:
        /*009c*/ 	.byte	0x04, 0x05
        /*009e*/ 	.short	(.L_1117 - .L_1116)
.L_1116:
        /*00a0*/ 	.word	0x000001a0
        /*00a4*/ 	.word	0x00000001
        /*00a8*/ 	.word	0x00000001


	//----- nvinfo : EIATTR_CRS_STACK_SIZE
	.align		4
.L_1117:
        /*00ac*/ 	.byte	0x04, 0x1e
        /*00ae*/ 	.short	(.L_1119 - .L_1118)
.L_1118:
        /*00b0*/ 	.word	0x00000000


	//----- nvinfo : EIATTR_CBANK_PARAM_SIZE
	.align		4
.L_1119:
        /*00b4*/ 	.byte	0x03, 0x19
        /*00b6*/ 	.short	0x00b8


	//----- nvinfo : EIATTR_PARAM_CBANK
	.align		4
        /*00b8*/ 	.byte	0x04, 0x0a
        /*00ba*/ 	.short	(.L_1121 - .L_1120)
	.align		4
.L_1120:
        /*00bc*/ 	.word	index@(.nv.constant0._Z35group_norm_nhwc_bwd_one_pass_kernelI11Fp32IOBf16WLi512ELi26ELi416EEv26Group_norm_nhwc_bwd_params)
        /*00c0*/ 	.short	0x0210
        /*00c2*/ 	.short	0x00b8


	//----- nvinfo : EIATTR_SW_WAR
	.align		4
.L_1121:
        /*00c4*/ 	.byte	0x04, 0x36
        /*00c6*/ 	.short	(.L_1123 - .L_1122)
.L_1122:
        /*00c8*/ 	.word	0x00000008
.L_1123:


//--------------------- .nv.info._Z35group_norm_nhwc_bwd_one_pass_kernelI11Fp32IOFp16WLi64ELi26ELi416EEv26Group_norm_nhwc_bwd_params --------------------------
	.section	.nv.info._Z35group_norm_nhwc_bwd_one_pass_kernelI11Fp32IOFp16WLi64ELi26ELi416EEv26Group_norm_nhwc_bwd_params,"",@"SHT_CUDA_INFO"
	.sectionflags	@""
	.align	4


	//----- nvinfo : EIATTR_CUDA_API_VERSION
	.align		4
        /*0000*/ 	.byte	0x04, 0x37
        /*0002*/ 	.short	(.L_1125 - .L_1124)
.L_1124:
        /*0004*/ 	.word	0x00000082


	//----- nvinfo : EIATTR_KPARAM_INFO
	.align		4
.L_1125:
        /*0008*/ 	.byte	0x04, 0x17
        /*000a*/ 	.short	(.L_1127 - .L_1126)
.L_1126:
        /*000c*/ 	.word	0x00000000
        /*0010*/ 	.short	0x0000
        /*0012*/ 	.short	0x0000
        /*0014*/ 	.byte	0x00, 0xf0, 0xe1, 0x02


	//----- nvinfo : EIATTR_SPARSE_MMA_MASK
	.align		4
.L_1127:
        /*0018*/ 	.byte	0x03, 0x50
        /*001a*/ 	.short	0x0000


	//----- nvinfo : EIATTR_MAXREG_COUNT
	.align		4
        /*001c*/ 	.byte	0x03, 0x1b
        /*001e*/ 	.short	0x0080


	//----- nvinfo : EIATTR_NUM_BARRIERS
	.align		4
        /*0020*/ 	.byte	0x02, 0x4c
        /*0022*/ 	.byte	0x01
	.zero		1


	//----- nvinfo : EIATTR_MERCURY_ISA_VERSION
	.align		4
        /*0024*/ 	.byte	0x03, 0x5f
        /*0026*/ 	.short	0x0101


	//----- nvinfo : EIATTR_INT_WARP_WIDE_INSTR_OFFSETS
	.align		4
        /*0028*/ 	.byte	0x04, 0x31
        /*002a*/ 	.short	(.L_1129 - .L_1128)


	//   ....[0]....
.L_1128:
        /*002c*/ 	.word	0x00001fc0


	//   ....[1]....
        /*0030*/ 	.word	0x00003810


	//----- nvinfo : EIATTR_COOP_GROUP_MASK_REGIDS
	.align		4
.L_1129:
        /*0034*/ 	.byte	0x04, 0x29
        /*0036*/ 	.short	(.L_1131 - .L_1130)


	//   ....[0]....
.L_1130:
        /*0038*/ 	.word	0xffffffff


	//   ....[1]....
        /*003c*/ 	.word	0xffffffff


	//   ....[2]....
        /*0040*/ 	.word	0xffffffff


	//   ....[3]....
        /*0044*/ 	.word	0xffffffff


	//   ....[4]....
        /*0048*/ 	.word	0xffffffff


	//   ....[5]....
        /*004c*/ 	.word	0xffffffff


	//   ....[6]....
        /*0050*/ 	.word	0xffffffff


	//   ....[7]....
        /*0054*/ 	.word	0xffffffff


	//   ....[8]....
        /*0058*/ 	.word	0xffffffff


	//   ....[9]....
        /*005c*/ 	.word	0xffffffff


	//----- nvinfo : EIATTR_COOP_GROUP_INSTR_OFFSETS
	.align		4
.L_1131:
        /*0060*/ 	.byte	0x04, 0x28
        /*0062*/ 	.short	(.L_1133 - .L_1132)


	//   ....[0]....
.L_1132:
        /*0064*/ 	.word	0x00000f00


	//   ....[1]....
        /*0068*/ 	.word	0x00000f40


	//   ....[2]....
        /*006c*/ 	.word	0x00000fa0


	//   ....[3]....
        /*0070*/ 	.word	0x00000fc0


	//   ....[4]....
        /*0074*/ 	.word	0x00000ff0


	//   ....[5]....
        /*0078*/ 	.word	0x00001010


	//   ....[6]....
        /*007c*/ 	.word	0x00001040


	//   ....[7]....
        /*0080*/ 	.word	0x00001060


	//   ....[8]....
        /*0084*/ 	.word	0x00001090


	//   ....[9]....
        /*0088*/ 	.word	0x000010b0


	//----- nvinfo : EIATTR_EXIT_INSTR_OFFSETS
	.align		4
.L_1133:
        /*008c*/ 	.byte	0x04, 0x1c
        /*008e*/ 	.short	(.L_1135 - .L_1134)


	//   ....[0]....
.L_1134:
        /*0090*/ 	.word	0x00003900


	//   ....[1]....
        /*0094*/ 	.word	0x00003a40


	//   ....[2]....
        /*0098*/ 	.word	0x00003ca0


	//----- nvinfo : EIATTR_MAX_THREADS
	.align		4
.L_1135:
        /*009c*/ 	.byte	0x04, 0x05
        /*009e*/ 	.short	(.L_1137 - .L_1136)
.L_1136:
        /*00a0*/ 	.word	0x000001a0
        /*00a4*/ 	.word	0x00000001
        /*00a8*/ 	.word	0x00000001


	//----- nvinfo : EIATTR_CRS_STACK_SIZE
	.align		4
.L_1137:
        /*00ac*/ 	.byte	0x04, 0x1e
        /*00ae*/ 	.short	(.L_1139 - .L_1138)
.L_1138:
        /*00b0*/ 	.word	0x00000000


	//----- nvinfo : EIATTR_CBANK_PARAM_SIZE
	.align		4
.L_1139:
        /*00b4*/ 	.byte	0x03, 0x19
        /*00b6*/ 	.short	0x00b8


	//----- nvinfo : EIATTR_PARAM_CBANK
	.align		4
        /*00b8*/ 	.byte	0x04, 0x0a
        /*00ba*/ 	.short	(.L_1141 - .L_1140)
	.align		4
.L_1140:
        /*00bc*/ 	.word	index@(.nv.constant0._Z35group_norm_nhwc_bwd_one_pass_kernelI11Fp32IOFp16WLi64ELi26ELi416EEv26Group_norm_nhwc_bwd_params)
        /*00c0*/ 	.short	0x0210
        /*00c2*/ 	.short	0x00b8


	//----- nvinfo : EIATTR_SW_WAR
	.align		4
.L_1141:
        /*00c4*/ 	.byte	0x04, 0x36
        /*00c6*/ 	.short	(.L_1143 - .L_1142)
.L_1142:
        /*00c8*/ 	.word	0x00000008
.L_1143:


//--------------------- .nv.info._Z35group_norm_nhwc_bwd_one_pass_kernelI11Fp32IOFp16WLi128ELi26ELi416EEv26Group_norm_nhwc_bwd_params --------------------------
	.section	.nv.info._Z35group_norm_nhwc_bwd_one_pass_kernelI11Fp32IOFp16WLi128ELi26ELi416EEv26Group_norm_nhwc_bwd_params,"",@"SHT_CUDA_INFO"
	.sectionflags	@""
	.align	4


	//----- nvinfo : EIATTR_CUDA_API_VERSION
	.align		4
        /*0000*/ 	.byte	0x04, 0x37
        /*0002*/ 	.short	(.L_1145 - .L_1144)
.L_1144:
        /*0004*/ 	.word	0x00000082


	//----- nvinfo : EIATTR_KPARAM_INFO
	.align		4
.L_1145:
        /*0008*/ 	.byte	0x04, 0x17
        /*000a*/ 	.short	(.L_1147 - .L_1146)
.L_1146:
        /*000c*/ 	.word	0x00000000
        /*0010*/ 	.short	0x0000
        /*0012*/ 	.short	0x0000
        /*0014*/ 	.byte	0x00, 0xf0, 0xe1, 0x02


	//----- nvinfo : EIATTR_SPARSE_MMA_MASK
	.align		4
.L_1147:
        /*0018*/ 	.byte	0x03, 0x50
        /*001a*/ 	.short	0x0000


	//----- nvinfo : EIATTR_MAXREG_COUNT
	.align		4
        /*001c*/ 	.byte	0x03, 0x1b
        /*001e*/ 	.short	0x0080


	//----- nvinfo : EIATTR_NUM_BARRIERS
	.align		4
        /*0020*/ 	.byte	0x02, 0x4c
        /*0022*/ 	.byte	0x01
	.zero		1


	//----- nvinfo : EIATTR_MERCURY_ISA_VERSION
	.align		4
        /*0024*/ 	.byte	0x03, 0x5f
        /*0026*/ 	.short	0x0101


	//----- nvinfo : EIATTR_INT_WARP_WIDE_INSTR_OFFSETS
	.align		4
        /*0028*/ 	.byte	0x04, 0x31
        /*002a*/ 	.short	(.L_1149 - .L_1148)


	//   ....[0]....
.L_1148:
        /*002c*/ 	.word	0x00002730


	//   ....[1]....
        /*0030*/ 	.word	0x000044c0


	//----- nvinfo : EIATTR_COOP_GROUP_MASK_REGIDS
	.align		4
.L_1149:
        /*0034*/ 	.byte	0x04, 0x29
        /*0036*/ 	.short	(.L_1151 - .L_1150)


	//   ....[0]....
.L_1150:
        /*0038*/ 	.word	0xffffffff


	//   ....[1]....
        /*003c*/ 	.word	0xffffffff


	//   ....[2]....
        /*0040*/ 	.word	0xffffffff


	//   ....[3]....
        /*0044*/ 	.word	0xffffffff


	//   ....[4]....
        /*0048*/ 	.word	0xffffffff


	//   ....[5]....
        /*004c*/ 	.word	0xffffffff


	//   ....[6]....
        /*0050*/ 	.word	0xffffffff


	//   ....[7]....
        /*0054*/ 	.word	0xffffffff


	//   ....[8]....
        /*0058*/ 	.word	0xffffffff


	//   ....[9]....
        /*005c*/ 	.word	0xffffffff


	//----- nvinfo : EIATTR_COOP_GROUP_INSTR_OFFSETS
	.align		4
.L_1151:
        /*0060*/ 	.byte	0x04, 0x28
        /*0062*/ 	.short	(.L_1153 - .L_1152)


	//   ....[0]....
.L_1152:
        /*0064*/ 	.word	0x00001670


	//   ....[1]....
        /*0068*/ 	.word	0x000016b0


	//   ....[2]....
        /*006c*/ 	.word	0x00001790


	//   ....[3]....
        /*0070*/ 	.word	0x000017b0


	//   ....[4]....
        /*0074*/ 	.word	0x000017e0


	//   ....[5]....
        /*0078*/ 	.word	0x00001800


	//   ....[6]....
        /*007c*/ 	.word	0x00001830


	//   ....[7]....
        /*0080*/ 	.word	0x00001850


	//   ....[8]....
        /*0084*/ 	.word	0x00001880


	//   ....[9]....
        /*0088*/ 	.word	0x000018a0


	//----- nvinfo : EIATTR_EXIT_INSTR_OFFSETS
	.align		4
.L_1153:
        /*008c*/ 	.byte	0x04, 0x1c
        /*008e*/ 	.short	(.L_1155 - .L_1154)


	//   ....[0]....
.L_1154:
        /*0090*/ 	.word	0x00004550


	//   ....[1]....
        /*0094*/ 	.word	0x00004690


	//   ....[2]....
        /*0098*/ 	.word	0x000048f0


	//----- nvinfo : EIATTR_MAX_THREADS
	.align		4
.L_1155:
        /*009c*/ 	.byte	0x04, 0x05
        /*009e*/ 	.short	(.L_1157 - .L_1156)
.L_1156:
        /*00a0*/ 	.word	0x000001a0
        /*00a4*/ 	.word	0x00000001
        /*00a8*/ 	.word	0x00000001


	//----- nvinfo : EIATTR_CRS_STACK_SIZE
	.align		4
.L_1157:
        /*00ac*/ 	.byte	0x04, 0x1e
        /*00ae*/ 	.short	(.L_1159 - .L_1158)
.L_1158:
        /*00b0*/ 	.word	0x00000000


	//----- nvinfo : EIATTR_CBANK_PARAM_SIZE
	.align		4
.L_1159:
        /*00b4*/ 	.byte	0x03, 0x19
        /*00b6*/ 	.short	0x00b8


	//----- nvinfo : EIATTR_PARAM_CBANK
	.align		4
        /*00b8*/ 	.byte	0x04, 0x0a
        /*00ba*/ 	.short	(.L_1161 - .L_1160)
	.align		4
.L_1160:
        /*00bc*/ 	.word	index@(.nv.constant0._Z35group_norm_nhwc_bwd_one_pass_kernelI11Fp32IOFp16WLi128ELi26ELi416EEv26Group_norm_nhwc_bwd_params)
        /*00c0*/ 	.short	0x0210
        /*00c2*/ 	.short	0x00b8


	//----- nvinfo : EIATTR_SW_WAR
	.align		4
.L_1161:
        /*00c4*/ 	.byte	0x04, 0x36
        /*00c6*/ 	.short	(.L_1163 - .L_1162)
.L_1162:
        /*00c8*/ 	.word	0x00000008
.L_1163:


//--------------------- .nv.info._Z35group_norm_nhwc_bwd_one_pass_kernelI11Fp32IOFp16WLi256ELi26ELi416EEv26Group_norm_nhwc_bwd_params --------------------------
	.section	.nv.info._Z35group_norm_nhwc_bwd_one_pass_kernelI11Fp32IOFp16WLi256ELi26ELi416EEv26Group_norm_nhwc_bwd_params,"",@"SHT_CUDA_INFO"
	.sectionflags	@""
	.align	4


	//----- nvinfo : EIATTR_CUDA_API_VERSION
	.align		4
        /*0000*/ 	.byte	0x04, 0x37
        /*0002*/ 	.short	(.L_1165 - .L_1164)
.L_1164:
        /*0004*/ 	.word	0x00000082


	//----- nvinfo : EIATTR_KPARAM_INFO
	.align		4
.L_1165:
        /*0008*/ 	.byte	0x04, 0x17
        /*000a*/ 	.short	(.L_1167 - .L_1166)
.L_1166:
        /*000c*/ 	.word	0x00000000
        /*0010*/ 	.short	0x0000
        /*0012*/ 	.short	0x0000
        /*0014*/ 	.byte	0x00, 0xf0, 0xe1, 0x02


	//----- nvinfo : EIATTR_SPARSE_MMA_MASK
	.align		4
.L_1167:
        /*0018*/ 	.byte	0x03, 0x50
        /*001a*/ 	.short	0x0000


	//----- nvinfo : EIATTR_MAXREG_COUNT
	.align		4
        /*001c*/ 	.byte	0x03, 0x1b
        /*001e*/ 	.short	0x0080


	//----- nvinfo : EIATTR_NUM_BARRIERS
	.align		4
        /*0020*/ 	.byte	0x02, 0x4c
        /*0022*/ 	.byte	0x01
	.zero		1


	//----- nvinfo : EIATTR_MERCURY_ISA_VERSION
	.align		4
        /*0024*/ 	.byte	0x03, 0x5f
        /*0026*/ 	.short	0x0101


	//----- nvinfo : EIATTR_INT_WARP_WIDE_INSTR_OFFSETS
	.align		4
        /*0028*/ 	.byte	0x04, 0x31
        /*002a*/ 	.short	(.L_1169 - .L_1168)


	//   ....[0]....
.L_1168:
        /*002c*/ 	.word	0x00003610


	//   ....[1]....
        /*0030*/ 	.word	0x00005e50


	//----- nvinfo : EIATTR_COOP_GROUP_MASK_REGIDS
	.align		4
.L_1169:
        /*0034*/ 	.byte	0x04, 0x29
        /*0036*/ 	.short	(.L_1171 - .L_1170)


	//   ....[0]....
.L_1170:
        /*0038*/ 	.word	0xffffffff


	//   ....[1]....
        /*003c*/ 	.word	0xffffffff


	//   ....[2]....
        /*0040*/ 	.word	0xffffffff


	//   ....[3]....
        /*0044*/ 	.word	0xffffffff


	//   ....[4]....
        /*0048*/ 	.word	0xffffffff


	//   ....[5]....
        /*004c*/ 	.word	0xffffffff


	//   ....[6]....
        /*0050*/ 	.word	0xffffffff


	//   ....[7]....
        /*0054*/ 	.word	0xffffffff


	//   ....[8]....
        /*0058*/ 	.word	0xffffffff


	//   ....[9]....
        /*005c*/ 	.word	0xffffffff


	//----- nvinfo : EIATTR_COOP_GROUP_INSTR_OFFSETS
	.align		4
.L_1171:
        /*0060*/ 	.byte	0x04, 0x28
        /*0062*/ 	.short	(.L_1173 - .L_1172)


	//   ....[0]....
.L_1172:
        /*0064*/ 	.word	0x00002550


	//   ....[1]....
        /*0068*/ 	.word	0x00002590


	//   ....[2]....
        /*006c*/ 	.word	0x00002610


	//   ....[3]....
        /*0070*/ 	.word	0x00002620


	//   ....[4]....
        /*0074*/ 	.word	0x00002650


	//   ....[5]....
        /*0078*/ 	.word	0x00002670


	//   ....[6]....
        /*007c*/ 	.word	0x000026a0


	//   ....[7]....
        /*0080*/ 	.word	0x000026c0


	//   ....[8]....
        /*0084*/ 	.word	0x000026f0


	//   ....[9]....
        /*0088*/ 	.word	0x00002710


	//----- nvinfo : EIATTR_EXIT_INSTR_OFFSETS
	.align		4
.L_1173:
        /*008c*/ 	.byte	0x04, 0x1c
        /*008e*/ 	.short	(.L_1175 - .L_1174)


	//   ....[0]....
.L_1174:
        /*0090*/ 	.word	0x00005f40


	//   ....[1]....
        /*0094*/ 	.word	0x00006080


	//   ....[2]....
        /*0098*/ 	.word	0x000062e0


	//----- nvinfo : EIATTR_MAX_THREADS
	.align		4
.L_1175:
        /*009c*/ 	.byte	0x04, 0x05
        /*009e*/ 	.short	(.L_1177 - .L_1176)
.L_1176:
        /*00a0*/ 	.word	0x000001a0
        /*00a4*/ 	.word	0x00000001
        /*00a8*/ 	.word	0x00000001


	//----- nvinfo : EIATTR_CRS_STACK_SIZE
	.align		4
.L_1177:
        /*00ac*/ 	.byte	0x04, 0x1e
        /*00ae*/ 	.short	(.L_1179 - .L_1178)
.L_1178:
        /*00b0*/ 	.word	0x00000000


	//----- nvinfo : EIATTR_CBANK_PARAM_SIZE
	.align		4
.L_1179:
        /*00b4*/ 	.byte	0x03, 0x19
        /*00b6*/ 	.short	0x00b8


	//----- nvinfo : EIATTR_PARAM_CBANK
	.align		4
        /*00b8*/ 	.byte	0x04, 0x0a
        /*00ba*/ 	.short	(.L_1181 - .L_1180)
	.align		4
.L_1180:
        /*00bc*/ 	.word	index@(.nv.constant0._Z35group_norm_nhwc_bwd_one_pass_kernelI11Fp32IOFp16WLi256ELi26ELi416EEv26Group_norm_nhwc_bwd_params)
        /*00c0*/ 	.short	0x0210
        /*00c2*/ 	.short	0x00b8


	//----- nvinfo : EIATTR_SW_WAR
	.align		4
.L_1181:
        /*00c4*/ 	.byte	0x04, 0x36
        /*00c6*/ 	.short	(.L_1183 - .L_1182)
.L_1182:
        /*00c8*/ 	.word	0x00000008
.L_1183:


//--------------------- .nv.info._Z35group_norm_nhwc_bwd_one_pass_kernelI11Fp32IOFp16WLi512ELi26ELi416EEv26Group_norm_nhwc_bwd_params --------------------------
	.section	.nv.info._Z35group_norm_nhwc_bwd_one_pass_kernelI11Fp32IOFp16WLi512ELi26ELi416EEv26Group_norm_nhwc_bwd_params,"",@"SHT_CUDA_INFO"
	.sectionflags	@""
	.align	4


	//----- nvinfo : EIATTR_CUDA_API_VERSION
	.align		4
        /*0000*/ 	.byte	0x04, 0x37
        /*0002*/ 	.short	(.L_1185 - .L_1184)
.L_1184:
        /*0004*/ 	.word	0x00000082


	//----- nvinfo : EIATTR_KPARAM_INFO
	.align		4
.L_1185:
        /*0008*/ 	.byte	0x04, 0x17
        /*000a*/ 	.short	(.L_1187 - .L_1186)
.L_1186:
        /*000c*/ 	.word	0x00000000
        /*0010*/ 	.short	0x0000
        /*0012*/ 	.short	0x0000
        /*0014*/ 	.byte	0x00, 0xf0, 0xe1, 0x02


	//----- nvinfo : EIATTR_SPARSE_MMA_MASK
	.align		4
.L_1187:
        /*0018*/ 	.byte	0x03, 0x50
        /*001a*/ 	.short	0x0000


	//----- nvinfo : EIATTR_MAXREG_COUNT
	.align		4
        /*001c*/ 	.byte	0x03, 0x1b
        /*001e*/ 	.short	0x0080


	//----- nvinfo : EIATTR_NUM_BARRIERS
	.align		4
        /*0020*/ 	.byte	0x02, 0x4c
        /*0022*/ 	.byte	0x01
	.zero		1


	//----- nvinfo : EIATTR_MERCURY_ISA_VERSION
	.align		4
        /*0024*/ 	.byte	0x03, 0x5f
        /*0026*/ 	.short	0x0101


	//----- nvinfo : EIATTR_INT_WARP_WIDE_INSTR_OFFSETS
	.align		4
        /*0028*/ 	.byte	0x04, 0x31
        /*002a*/ 	.short	(.L_1189 - .L_1188)


	//   ....[0]....
.L_1188:
        /*002c*/ 	.word	0x000056b0


	//   ....[1]....
        /*0030*/ 	.word	0x00009530


	//----- nvinfo : EIATTR_COOP_GROUP_MASK_REGIDS
	.align		4
.L_1189:
        /*0034*/ 	.byte	0x04, 0x29
        /*0036*/ 	.short	(.L_1191 - .L_1190)


	//   ....[0]....
.L_1190:
        /*0038*/ 	.word	0xffffffff


	//   ....[1]....
        /*003c*/ 	.word	0xffffffff


	//   ....[2]....
        /*0040*/ 	.word	0xffffffff


	//   ....[3]....
        /*0044*/ 	.word	0xffffffff


	//   ....[4]....
        /*0048*/ 	.word	0xffffffff


	//   ....[5]....
        /*004c*/ 	.word	0xffffffff


	//   ....[6]....
        /*0050*/ 	.word	0xffffffff


	//   ....[7]....
        /*0054*/ 	.word	0xffffffff


	//   ....[8]....
        /*0058*/ 	.word	0xffffffff


	//   ....[9]....
        /*005c*/ 	.word	0xffffffff


	//----- nvinfo : EIATTR_COOP_GROUP_INSTR_OFFSETS
	.align		4
.L_1191:
        /*0060*/ 	.byte	0x04, 0x28
        /*0062*/ 	.short	(.L_1193 - .L_1192)


	//   ....[0]....
.L_1192:
        /*0064*/ 	.word	0x00004480


	//   ....[1]....
        /*0068*/ 	.word	0x000044c0


	//   ....[2]....
        /*006c*/ 	.word	0x00004650


	//   ....[3]....
        /*0070*/ 	.word	0x00004690


	//   ....[4]....
        /*0074*/ 	.word	0x00004720


	//   ....[5]....
        /*0078*/ 	.word	0x00004740


	//   ....[6]....
        /*007c*/ 	.word	0x00004770


	//   ....[7]....
        /*0080*/ 	.word	0x00004790


	//   ....[8]....
        /*0084*/ 	.word	0x000047c0


	//   ....[9]....
        /*0088*/ 	.word	0x000047e0


	//----- nvinfo : EIATTR_EXIT_INSTR_OFFSETS
	.align		4
.L_1193:
        /*008c*/ 	.byte	0x04, 0x1c
        /*008e*/ 	.short	(.L_1195 - .L_1194)


	//   ....[0]....
.L_1194:
        /*0090*/ 	.word	0x000095c0


	//   ....[1]....
        /*0094*/ 	.word	0x00009700


	//   ....[2]....
        /*0098*/ 	.word	0x00009960


	//----- nvinfo : EIATTR_MAX_THREADS
	.align		4
.L_1195:
        /*009c*/ 	.byte	0x04, 0x05
        /*009e*/ 	.short	(.L_1197 - .L_1196)
.L_1196:
        /*00a0*/ 	.word	0x000001a0
        /*00a4*/ 	.word	0x00000001
        /*00a8*/ 	.word	0x00000001


	//----- nvinfo : EIATTR_CRS_STACK_SIZE
	.align		4
.L_1197:
        /*00ac*/ 	.byte	0x04, 0x1e
        /*00ae*/ 	.short	(.L_1199 - .L_1198)
.L_1198:
        /*00b0*/ 	.word	0x00000000


	//----- nvinfo : EIATTR_CBANK_PARAM_SIZE
	.align		4
.L_1199:
        /*00b4*/ 	.byte	0x03, 0x19
        /*00b6*/ 	.short	0x00b8


	//----- nvinfo : EIATTR_PARAM_CBANK
	.align		4
        /*00b8*/ 	.byte	0x04, 0x0a
        /*00ba*/ 	.short	(.L_1201 - .L_1200)
	.align		4
.L_1200:
        /*00bc*/ 	.word	index@(.nv.constant0._Z35group_norm_nhwc_bwd_one_pass_kernelI11Fp32IOFp16WLi512ELi26ELi416EEv26Group_norm_nhwc_bwd_params)
        /*00c0*/ 	.short	0x0210
        /*00c2*/ 	.short	0x00b8


	//----- nvinfo : EIATTR_SW_WAR
	.align		4
.L_1201:
        /*00c4*/ 	.byte	0x04, 0x36
        /*00c6*/ 	.short	(.L_1203 - .L_1202)
.L_1202:
        /*00c8*/ 	.word	0x00000008
.L_1203:


//--------------------- .nv.info._Z35group_norm_nhwc_fwd_one_pass_kernelI11Bf16IOFp32WLi64ELi26ELi416EEv26Group_norm_nhwc_fwd_params --------------------------
	.section	.nv.info._Z35group_norm_nhwc_fwd_one_pass_kernelI11Bf16IOFp32WLi64ELi26ELi416EEv26Group_norm_nhwc_fwd_params,"",@"SHT_CUDA_INFO"
	.sectionflags	@""
	.align	4


	//----- nvinfo : EIATTR_CUDA_API_VERSION
	.align		4
        /*0000*/ 	.byte	0x04, 0x37
        /*0002*/ 	.short	(.L_1205 - .L_1204)
.L_1204:
        /*0004*/ 	.word	0x00000082


	//----- nvinfo : EIATTR_KPARAM_INFO
	.align		4
.L_1205:
        /*0008*/ 	.byte	0x04, 0x17
        /*000a*/ 	.short	(.L_1207 - .L_1206)
.L_1206:
        /*000c*/ 	.word	0x00000000
        /*0010*/ 	.short	0x0000
        /*0012*/ 	.short	0x0000
        /*0014*/ 	.byte	0x00, 0xf0, 0x81, 0x02


	//----- nvinfo : EIATTR_SPARSE_MMA_MASK
	.align		4
.L_1207:
        /*0018*/ 	.byte	0x03, 0x50
        /*001a*/ 	.short	0x0000


	//----- nvinfo : EIATTR_MAXREG_COUNT
	.align		4
        /*001c*/ 	.byte	0x03, 0x1b
        /*001e*/ 	.short	0x0080


	//----- nvinfo : EIATTR_NUM_BARRIERS
	.align		4
        /*0020*/ 	.byte	0x02, 0x4c
        /*0022*/ 	.byte	0x01
	.zero		1


	//----- nvinfo : EIATTR_MERCURY_ISA_VERSION
	.align		4
        /*0024*/ 	.byte	0x03, 0x5f
        /*0026*/ 	.short	0x0101


	//----- nvinfo : EIATTR_COOP_GROUP_MASK_REGIDS
	.align		4
        /*0028*/ 	.byte	0x04, 0x29
        /*002a*/ 	.short	(.L_1209 - .L_1208)


	//   ....[0]....
.L_1208:
        /*002c*/ 	.word	0xffffffff


	//   ....[1]....
        /*0030*/ 	.word	0xffffffff


	//   ....[2]....
        /*0034*/ 	.word	0xffffffff


	//   ....[3]....
        /*0038*/ 	.word	0xffffffff


	//   ....[4]....
        /*003c*/ 	.word	0xffffffff


	//   ....[5]....
        /*0040*/ 	.word	0xffffffff


	//   ....[6]....
        /*0044*/ 	.word	0xffffffff


	//   ....[7]....
        /*0048*/ 	.word	0xffffffff


	//   ....[8]....
        /*004c*/ 	.word	0xffffffff


	//   ....[9]....
        /*0050*/ 	.word	0xffffffff


	//----- nvinfo : EIATTR_COOP_GROUP_INSTR_OFFSETS
	.align		4
.L_1209:
        /*0054*/ 	.byte	0x04, 0x28
        /*0056*/ 	.short	(.L_1211 - .L_1210)


	//   ....[0]....
.L_1210:
        /*0058*/ 	.word	0x00000760


	//   ....[1]....
        /*005c*/ 	.word	0x00000770


	//   ....[2]....
        /*0060*/ 	.word	0x000007a0


	//   ....[3]....
        /*0064*/ 	.word	0x000007c0


	//   ....[4]....
        /*0068*/ 	.word	0x000007f0


	//   ....[5]....
        /*006c*/ 	.word	0x00000810


	//   ....[6]....
        /*0070*/ 	.word	0x00000840


	//   ....[7]....
        /*0074*/ 	.word	0x00000860


	//   ....[8]....
        /*0078*/ 	.word	0x00000890


	//   ....[9]....
        /*007c*/ 	.word	0x000008b0


	//----- nvinfo : EIATTR_EXIT_INSTR_OFFSETS
	.align		4
.L_1211:
        /*0080*/ 	.byte	0x04, 0x1c
        /*0082*/ 	.short	(.L_1213 - .L_1212)


	//   ....[0]....
.L_1212:
        /*0084*/ 	.word	0x00000060


	//   ....[1]....
        /*0088*/ 	.word	0x00001c70


	//----- nvinfo : EIATTR_MAX_THREADS
	.align		4
.L_1213:
        /*008c*/ 	.byte	0x04, 0x05
        /*008e*/ 	.short	(.L_1215 - .L_1214)
.L_1214:
        /*0090*/ 	.word	0x000001a0
        /*0094*/ 	.word	0x00000001
        /*0098*/ 	.word	0x00000001


	//----- nvinfo : EIATTR_CRS_STACK_SIZE
	.align		4
.L_1215:
        /*009c*/ 	.byte	0x04, 0x1e
        /*009e*/ 	.short	(.L_1217 - .L_1216)
.L_1216:
        /*00a0*/ 	.word	0x00000000


	//----- nvinfo : EIATTR_CBANK_PARAM_SIZE
	.align		4
.L_1217:
        /*00a4*/ 	.byte	0x03, 0x19
        /*00a6*/ 	.short	0x00a0


	//----- nvinfo : EIATTR_PARAM_CBANK
	.align		4
        /*00a8*/ 	.byte	0x04, 0x0a
        /*00aa*/ 	.short	(.L_1219 - .L_1218)
	.align		4
.L_1218:
        /*00ac*/ 	.word	index@(.nv.constant0._Z35group_norm_nhwc_fwd_one_pass_kernelI11Bf16IOFp32WLi64ELi26ELi416EEv26Group_norm_nhwc_fwd_params)
        /*00b0*/ 	.short	0x0210
        /*00b2*/ 	.short	0x00a0


	//----- nvinfo : EIATTR_SW_WAR
	.align		4
.L_1219:
        /*00b4*/ 	.byte	0x04, 0x36
        /*00b6*/ 	.short	(.L_1221 - .L_1220)
.L_1220:
        /*00b8*/ 	.word	0x00000008
.L_1221:


//--------------------- .nv.info._Z35group_norm_nhwc_fwd_one_pass_kernelI11Bf16IOFp32WLi128ELi26ELi416EEv26Group_norm_nhwc_fwd_params --------------------------
	.section	.nv.info._Z35group_norm_nhwc_fwd_one_pass_kernelI11Bf16IOFp32WLi128ELi26ELi416EEv26Group_norm_nhwc_fwd_params,"",@"SHT_CUDA_INFO"
	.sectionflags	@""
	.align	4


	//----- nvinfo : EIATTR_CUDA_API_VERSION
	.align		4
        /*0000*/ 	.byte	0x04, 0x37
        /*0002*/ 	.short	(.L_1223 - .L_1222)
.L_1222:
        /*0004*/ 	.word	0x00000082


	//----- nvinfo : EIATTR_KPARAM_INFO
	.align		4
.L_1223:
        /*0008*/ 	.byte	0x04, 0x17
        /*000a*/ 	.short	(.L_1225 - .L_1224)
.L_1224:
        /*000c*/ 	.word	0x00000000
        /*0010*/ 	.short	0x0000
        /*0012*/ 	.short	0x0000
        /*0014*/ 	.byte	0x00, 0xf0, 0x81, 0x02


	//----- nvinfo : EIATTR_SPARSE_MMA_MASK
	.align		4
.L_1225:
        /*0018*/ 	.byte	0x03, 0x50
        /*001a*/ 	.short	0x0000


	//----- nvinfo : EIATTR_MAXREG_COUNT
	.align		4
        /*001c*/ 	.byte	0x03, 0x1b
        /*001e*/ 	.short	0x0080


	//----- nvinfo : EIATTR_NUM_BARRIERS
	.align		4
        /*0020*/ 	.byte	0x02, 0x4c
        /*0022*/ 	.byte	0x01
	.zero		1


	//----- nvinfo : EIATTR_MERCURY_ISA_VERSION
	.align		4
        /*0024*/ 	.byte	0x03, 0x5f
        /*0026*/ 	.short	0x0101


	//----- nvinfo : EIATTR_COOP_GROUP_MASK_REGIDS
	.align		4
        /*0028*/ 	.byte	0x04, 0x29
        /*002a*/ 	.short	(.L_1227 - .L_1226)


	//   ....[0]....
.L_1226:
        /*002c*/ 	.word	0xffffffff


	//   ....[1]....
        /*0030*/ 	.word	0xffffffff


	//   ....[2]....
        /*0034*/ 	.word	0xffffffff


	//   ....[3]....
        /*0038*/ 	.word	0xffffffff


	//   ....[4]....
        /*003c*/ 	.word	0xffffffff


	//   ....[5]....
        /*0040*/ 	.word	0xffffffff


	//   ....[6]....
        /*0044*/ 	.word	0xffffffff


	//   ....[7]....
        /*0048*/ 	.word	0xffffffff


	//   ....[8]....
        /*004c*/ 	.word	0xffffffff


	//   ....[9]....
        /*0050*/ 	.word	0xffffffff


	//----- nvinfo : EIATTR_COOP_GROUP_INSTR_OFFSETS
	.align		4
.L_1227:
        /*0054*/ 	.byte	0x04, 0x28
        /*0056*/ 	.short	(.L_1229 - .L_1228)


	//   ....[0]....
.L_1228:
        /*0058*/ 	.word	0x00000a60


	//   ....[1]....
        /*005c*/ 	.word	0x00000a70


	//   ....[2]....
        /*0060*/ 	.word	0x00000aa0


	//   ....[3]....
        /*0064*/ 	.word	0x00000ab0


	//   ....[4]....
        /*0068*/ 	.word	0x00000af0


	//   ....[5]....
        /*006c*/ 	.word	0x00000b00


	//   ....[6]....
        /*0070*/ 	.word	0x00000b40


	//   ....[7]....
        /*0074*/ 	.word	0x00000b50


	//   ....[8]....
        /*0078*/ 	.word	0x00000b90


	//   ....[9]....
        /*007c*/ 	.word	0x00000ba0


	//----- nvinfo : EIATTR_EXIT_INSTR_OFFSETS
	.align		4
.L_1229:
        /*0080*/ 	.byte	0x04, 0x1c
        /*0082*/ 	.short	(.L_1231 - .L_1230)


	//   ....[0]....
.L_1230:
        /*0084*/ 	.word	0x00000060


	//   ....[1]....
        /*0088*/ 	.word	0x000023d0


	//----- nvinfo : EIATTR_MAX_THREADS
	.align		4
.L_1231:
        /*008c*/ 	.byte	0x04, 0x05
        /*008e*/ 	.short	(.L_1233 - .L_1232)
.L_1232:
        /*0090*/ 	.word	0x000001a0
        /*0094*/ 	.word	0x00000001
        /*0098*/ 	.word	0x00000001


	//----- nvinfo : EIATTR_CRS_STACK_SIZE
	.align		4
.L_1233:
        /*009c*/ 	.byte	0x04, 0x1e
        /*009e*/ 	.short	(.L_1235 - .L_1234)
.L_1234:
        /*00a0*/ 	.word	0x00000000


	//----- nvinfo : EIATTR_CBANK_PARAM_SIZE
	.align		4
.L_1235:
        /*00a4*/ 	.byte	0x03, 0x19
        /*00a6*/ 	.short	0x00a0


	//----- nvinfo : EIATTR_PARAM_CBANK
	.align		4
        /*00a8*/ 	.byte	0x04, 0x0a
        /*00aa*/ 	.short	(.L_1237 - .L_1236)
	.align		4
.L_1236:
        /*00ac*/ 	.word	index@(.nv.constant0._Z35group_norm_nhwc_fwd_one_pass_kernelI11Bf16IOFp32WLi128ELi26ELi416EEv26Group_norm_nhwc_fwd_params)
        /*00b0*/ 	.short	0x0210
        /*00b2*/ 	.short	0x00a0


	//----- nvinfo : EIATTR_SW_WAR
	.align		4
.L_1237:
        /*00b4*/ 	.byte	0x04, 0x36
        /*00b6*/ 	.short	(.L_1239 - .L_1238)
.L_1238:
        /*00b8*/ 	.word	0x00000008
.L_1239:


//--------------------- .nv.info._Z35group_norm_nhwc_fwd_one_pass_kernelI11Bf16IOFp32WLi256ELi26ELi416EEv26Group_norm_nhwc_fwd_params --------------------------
	.section	.nv.info._Z35group_norm_nhwc_fwd_one_pass_kernelI11Bf16IOFp32WLi256ELi26ELi416EEv26Group_norm_nhwc_fwd_params,"",@"SHT_CUDA_INFO"
	.sectionflags	@""
	.align	4


	//----- nvinfo : EIATTR_CUDA_API_VERSION
	.align		4
        /*0000*/ 	.byte	0x04, 0x37
        /*0002*/ 	.short	(.L_1241 - .L_1240)
.L_1240:
        /*0004*/ 	.word	0x00000082


	//----- nvinfo : EIATTR_KPARAM_INFO
	.align		4
.L_1241:
        /*0008*/ 	.byte	0x04, 0x17
        /*000a*/ 	.short	(.L_1243 - .L_1242)
.L_1242:
        /*000c*/ 	.word	0x00000000
        /*0010*/ 	.short	0x0000
        /*0012*/ 	.short	0x0000
        /*0014*/ 	.byte	0x00, 0xf0, 0x81, 0x02


	//----- nvinfo : EIATTR_SPARSE_MMA_MASK
	.align		4
.L_1243:
        /*0018*/ 	.byte	0x03, 0x50
        /*001a*/ 	.short	0x0000


	//----- nvinfo : EIATTR_MAXREG_COUNT
	.align		4
        /*001c*/ 	.byte	0x03, 0x1b
        /*001e*/ 	.short	0x0080


	//----- nvinfo : EIATTR_NUM_BARRIERS
	.align		4
        /*0020*/ 	.byte	0x02, 0x4c
        /*0022*/ 	.byte	0x01
	.zero		1


	//----- nvinfo : EIATTR_MERCURY_ISA_VERSION
	.align		4
        /*0024*/ 	.byte	0x03, 0x5f
        /*0026*/ 	.short	0x0101


	//----- nvinfo : EIATTR_COOP_GROUP_MASK_REGIDS
	.align		4
        /*0028*/ 	.byte	0x04, 0x29
        /*002a*/ 	.short	(.L_1245 - .L_1244)


	//   ....[0]....
.L_1244:
        /*002c*/ 	.word	0xffffffff


	//   ....[1]....
        /*0030*/ 	.word	0xffffffff


	//   ....[2]....
        /*0034*/ 	.word	0xffffffff


	//   ....[3]....
        /*0038*/ 	.word	0xffffffff


	//   ....[4]....
        /*003c*/ 	.word	0xffffffff


	//   ....[5]....
        /*0040*/ 	.word	0xffffffff


	//   ....[6]....
        /*0044*/ 	.word	0xffffffff


	//   ....[7]....
        /*0048*/ 	.word	0xffffffff


	//   ....[8]....
        /*004c*/ 	.word	0xffffffff


	//   ....[9]....
        /*0050*/ 	.word	0xffffffff


	//----- nvinfo : EIATTR_COOP_GROUP_INSTR_OFFSETS
	.align		4
.L_1245:
        /*0054*/ 	.byte	0x04, 0x28
        /*0056*/ 	.short	(.L_1247 - .L_1246)


	//   ....[0]....
.L_1246:
        /*0058*/ 	.word	0x00001060


	//   ....[1]....
        /*005c*/ 	.word	0x00001070


	//   ....[2]....
        /*0060*/ 	.word	0x000010a0


	//   ....[3]....
        /*0064*/ 	.word	0x000010b0


	//   ....[4]....
        /*0068*/ 	.word	0x000010f0


	//   ....[5]....
        /*006c*/ 	.word	0x00001100


	//   ....[6]....
        /*0070*/ 	.word	0x00001140


	//   ....[7]....
        /*0074*/ 	.word	0x00001150


	//   ....[8]....
        /*0078*/ 	.word	0x00001190


	//   ....[9]....
        /*007c*/ 	.word	0x000011a0


	//----- nvinfo : EIATTR_EXIT_INSTR_OFFSETS
	.align		4
.L_1247:
        /*0080*/ 	.byte	0x04, 0x1c
        /*0082*/ 	.short	(.L_1249 - .L_1248)


	//   ....[0]....
.L_1248:
        /*0084*/ 	.word	0x00000060


	//   ....[1]....
        /*0088*/ 	.word	0x00003440


	//----- nvinfo : EIATTR_MAX_THREADS
	.align		4
.L_1249:
        /*008c*/ 	.byte	0x04, 0x05
        /*008e*/ 	.short	(.L_1251 - .L_1250)
.L_1250:
        /*0090*/ 	.word	0x000001a0
        /*0094*/ 	.word	0x00000001
        /*0098*/ 	.word	0x00000001


	//----- nvinfo : EIATTR_CRS_STACK_SIZE
	.align		4
.L_1251:
        /*009c*/ 	.byte	0x04, 0x1e
        /*009e*/ 	.short	(.L_1253 - .L_1252)
.L_1252:
        /*00a0*/ 	.word	0x00000000


	//----- nvinfo : EIATTR_CBANK_PARAM_SIZE
	.align		4
.L_1253:
        /*00a4*/ 	.byte	0x03, 0x19
        /*00a6*/ 	.short	0x00a0


	//----- nvinfo : EIATTR_PARAM_CBANK
	.align		4
        /*00a8*/ 	.byte	0x04, 0x0a
        /*00aa*/ 	.short	(.L_1255 - .L_1254)
	.align		4
.L_1254:
        /*00ac*/ 	.word	index@(.nv.constant0._Z35group_norm_nhwc_fwd_one_pass_kernelI11Bf16IOFp32WLi256ELi26ELi416EEv26Group_norm_nhwc_fwd_params)
        /*00b0*/ 	.short	0x0210
        /*00b2*/ 	.short	0x00a0


	//----- nvinfo : EIATTR_SW_WAR
	.align		4
.L_1255:
        /*00b4*/ 	.byte	0x04, 0x36
        /*00b6*/ 	.short	(.L_1257 - .L_1256)
.L_1256:
        /*00b8*/ 	.word	0x00000008
.L_1257:


//--------------------- .nv.info._Z35group_norm_nhwc_fwd_one_pass_kernelI11Bf16IOFp32WLi512ELi26ELi416EEv26Group_norm_nhwc_fwd_params --------------------------
	.section	.nv.info._Z35group_norm_nhwc_fwd_one_pass_kernelI11Bf16IOFp32WLi512ELi26ELi416EEv26Group_norm_nhwc_fwd_params,"",@"SHT_CUDA_INFO"
	.sectionflags	@""
	.align	4


	//----- nvinfo : EIATTR_CUDA_API_VERSION
	.align		4
        /*0000*/ 	.byte	0x04, 0x37
        /*0002*/ 	.short	(.L_1259 - .L_1258)
.L_1258:
        /*0004*/ 	.word	0x00000082


	//----- nvinfo : EIATTR_KPARAM_INFO
	.align		4
.L_1259:
        /*0008*/ 	.byte	0x04, 0x17
        /*000a*/ 	.short	(.L_1261 - .L_1260)
.L_1260:
        /*000c*/ 	.word	0x00000000
        /*0010*/ 	.short	0x0000
        /*0012*/ 	.short	0x0000
        /*0014*/ 	.byte	0x00, 0xf0, 0x81, 0x02


	//----- nvinfo : EIATTR_SPARSE_MMA_MASK
	.align		4
.L_1261:
        /*0018*/ 	.byte	0x03, 0x50
        /*001a*/ 	.short	0x0000


	//----- nvinfo : EIATTR_MAXREG_COUNT
	.align		4
        /*001c*/ 	.byte	0x03, 0x1b
        /*001e*/ 	.short	0x0080


	//----- nvinfo : EIATTR_NUM_BARRIERS
	.align		4
        /*0020*/ 	.byte	0x02, 0x4c
        /*0022*/ 	.byte	0x01
	.zero		1


	//----- nvinfo : EIATTR_MERCURY_ISA_VERSION
	.align		4
        /*0024*/ 	.byte	0x03, 0x5f
        /*0026*/ 	.short	0x0101


	//----- nvinfo : EIATTR_COOP_GROUP_MASK_REGIDS
	.align		4
        /*0028*/ 	.byte	0x04, 0x29
        /*002a*/ 	.short	(.L_1263 - .L_1262)


	//   ....[0]....
.L_1262:
        /*002c*/ 	.word	0xffffffff


	//   ....[1]....
        /*0030*/ 	.word	0xffffffff


	//   ....[2]....
        /*0034*/ 	.word	0xffffffff


	//   ....[3]....
        /*0038*/ 	.word	0xffffffff


	//   ....[4]....
        /*003c*/ 	.word	0xffffffff


	//   ....[5]....
        /*0040*/ 	.word	0xffffffff


	//   ....[6]....
        /*0044*/ 	.word	0xffffffff


	//   ....[7]....
        /*0048*/ 	.word	0xffffffff


	//   ....[8]....
        /*004c*/ 	.word	0xffffffff


	//   ....[9]....
        /*0050*/ 	.word	0xffffffff


	//----- nvinfo : EIATTR_COOP_GROUP_INSTR_OFFSETS
	.align		4
.L_1263:
        /*0054*/ 	.byte	0x04, 0x28
        /*0056*/ 	.short	(.L_1265 - .L_1264)


	//   ....[0]....
.L_1264:
        /*0058*/ 	.word	0x00001d60


	//   ....[1]....
        /*005c*/ 	.word	0x00001d70


	//   ....[2]....
        /*0060*/ 	.word	0x00001da0


	//   ....[3]....
        /*0064*/ 	.word	0x00001db0


	//   ....[4]....
        /*0068*/ 	.word	0x00001df0


	//   ....[5]....
        /*006c*/ 	.word	0x00001e00


	//   ....[6]....
        /*0070*/ 	.word	0x00001e40


	//   ....[7]....
        /*0074*/ 	.word	0x00001e50


	//   ....[8]....
        /*0078*/ 	.word	0x00001e90


	//   ....[9]....
        /*007c*/ 	.word	0x00001ea0


	//----- nvinfo : EIATTR_EXIT_INSTR_OFFSETS
	.align		4
.L_1265:
        /*0080*/ 	.byte	0x04, 0x1c
        /*0082*/ 	.short	(.L_1267 - .L_1266)


	//   ....[0]....
.L_1266:
        /*0084*/ 	.word	0x00000060


	//   ....[1]....
        /*0088*/ 	.word	0x000052a0


	//----- nvinfo : EIATTR_MAX_THREADS
	.align		4
.L_1267:
        /*008c*/ 	.byte	0x04, 0x05
        /*008e*/ 	.short	(.L_1269 - .L_1268)
.L_1268:
        /*0090*/ 	.word	0x000001a0
        /*0094*/ 	.word	0x00000001
        /*0098*/ 	.word	0x00000001


	//----- nvinfo : EIATTR_CRS_STACK_SIZE
	.align		4
.L_1269:
        /*009c*/ 	.byte	0x04, 0x1e
        /*009e*/ 	.short	(.L_1271 - .L_1270)
.L_1270:
        /*00a0*/ 	.word	0x00000000


	//----- nvinfo : EIATTR_CBANK_PARAM_SIZE
	.align		4
.L_1271:
        /*00a4*/ 	.byte	0x03, 0x19
        /*00a6*/ 	.short	0x00a0


	//----- nvinfo : EIATTR_PARAM_CBANK
	.align		4
        /*00a8*/ 	.byte	0x04, 0x0a
        /*00aa*/ 	.short	(.L_1273 - .L_1272)
	.align		4
.L_1272:
        /*00ac*/ 	.word	index@(.nv.constant0._Z35group_norm_nhwc_fwd_one_pass_kernelI11Bf16IOFp32WLi512ELi26ELi416EEv26Group_norm_nhwc_fwd_params)
        /*00b0*/ 	.short	0x0210
        /*00b2*/ 	.short	0x00a0


	//----- nvinfo : EIATTR_SW_WAR
	.align		4
.L_1273:
        /*00b4*/ 	.byte	0x04, 0x36
        /*00b6*/ 	.short	(.L_1275 - .L_1274)
.L_1274:
        /*00b8*/ 	.word	0x00000008
.L_1275:


//--------------------- .nv.info._Z35group_norm_nhwc_fwd_one_pass_kernelI11Bf16IOBf16WLi64ELi26ELi416EEv26Group_norm_nhwc_fwd_params --------------------------
	.section	.nv.info._Z35group_norm_nhwc_fwd_one_pass_kernelI11Bf16IOBf16WLi64ELi26ELi416EEv26Group_norm_nhwc_fwd_params,"",@"SHT_CUDA_INFO"
	.sectionflags	@""
	.align	4


	//----- nvinfo : EIATTR_CUDA_API_VERSION
	.align		4
        /*0000*/ 	.byte	0x04, 0x37
        /*0002*/ 	.short	(.L_1277 - .L_1276)
.L_1276:
        /*0004*/ 	.word	0x00000082


	//----- nvinfo : EIATTR_KPARAM_INFO
	.align		4
.L_1277:
        /*0008*/ 	.byte	0x04, 0x17
        /*000a*/ 	.short	(.L_1279 - .L_1278)
.L_1278:
        /*000c*/ 	.word	0x00000000
        /*0010*/ 	.short	0x0000
        /*0012*/ 	.short	0x0000
        /*0014*/ 	.byte	0x00, 0xf0, 0x81, 0x02


	//----- nvinfo : EIATTR_SPARSE_MMA_MASK
	.align		4
.L_1279:
        /*0018*/ 	.byte	0x03, 0x50
        /*001a*/ 	.short	0x0000


	//----- nvinfo : EIATTR_MAXREG_COUNT
	.align		4
        /*001c*/ 	.byte	0x03, 0x1b
        /*001e*/ 	.short	0x0080


	//----- nvinfo : EIATTR_NUM_BARRIERS
	.align		4
        /*0020*/ 	.byte	0x02, 0x4c
        /*0022*/ 	.byte	0x01
	.zero		1


	//----- nvinfo : EIATTR_MERCURY_ISA_VERSION
	.align		4
        /*0024*/ 	.byte	0x03, 0x5f
        /*0026*/ 	.short	0x0101


	//----- nvinfo : EIATTR_COOP_GROUP_MASK_REGIDS
	.align		4
        /*0028*/ 	.byte	0x04, 0x29
        /*002a*/ 	.short	(.L_1281 - .L_1280)


	//   ....[0]....
.L_1280:
        /*002c*/ 	.word	0xffffffff


	//   ....[1]....
        /*0030*/ 	.word	0xffffffff


	//   ....[2]....
        /*0034*/ 	.word	0xffffffff


	//   ....[3]....
        /*0038*/ 	.word	0xffffffff


	//   ....[4]....
        /*003c*/ 	.word	0xffffffff


	//   ....[5]....
        /*0040*/ 	.word	0xffffffff


	//   ....[6]....
        /*0044*/ 	.word	0xffffffff


	//   ....[7]....
        /*0048*/ 	.word	0xffffffff


	//   ....[8]....
        /*004c*/ 	.word	0xffffffff


	//   ....[9]....
        /*0050*/ 	.word	0xffffffff


	//----- nvinfo : EIATTR_COOP_GROUP_INSTR_OFFSETS
	.align		4
.L_1281:
        /*0054*/ 	.byte	0x04, 0x28
        /*0056*/ 	.short	(.L_1283 - .L_1282)


	//   ....[0]....
.L_1282:
        /*0058*/ 	.word	0x00000760


	//   ....[1]....
        /*005c*/ 	.word	0x00000770


	//   ....[2]....
        /*0060*/ 	.word	0x000007a0


	//   ....[3]....
        /*0064*/ 	.word	0x000007c0


	//   ....[4]....
        /*0068*/ 	.word	0x000007f0


	//   ....[5]....
        /*006c*/ 	.word	0x00000810


	//   ....[6]....
        /*0070*/ 	.word	0x00000840


	//   ....[7]....
        /*0074*/ 	.word	0x00000860


	//   ....[8]....
        /*0078*/ 	.word	0x00000890


	//   ....[9]....
        /*007c*/ 	.word	0x000008b0


	//----- nvinfo : EIATTR_EXIT_INSTR_OFFSETS
	.align		4
.L_1283:
        /*0080*/ 	.byte	0x04, 0x1c
        /*0082*/ 	.short	(.L_1285 - .L_1284)


	//   ....[0]....
.L_1284:
        /*0084*/ 	.word	0x00000060


	//   ....[1]....
        /*0088*/ 	.word	0x00001cb0


	//----- nvinfo : EIATTR_MAX_THREADS
	.align		4
.L_1285:
        /*008c*/ 	.byte	0x04, 0x05
        /*008e*/ 	.short	(.L_1287 - .L_1286)
.L_1286:
        /*0090*/ 	.word	0x000001a0
        /*0094*/ 	.word	0x00000001
        /*0098*/ 	.word	0x00000001


	//----- nvinfo : EIATTR_CRS_STACK_SIZE
	.align		4
.L_1287:
        /*009c*/ 	.byte	0x04, 0x1e
        /*009e*/ 	.short	(.L_1289 - .L_1288)
.L_1288:
        /*00a0*/ 	.word	0x00000000


	//----- nvinfo : EIATTR_CBANK_PARAM_SIZE
	.align		4
.L_1289:
        /*00a4*/ 	.byte	0x03, 0x19
        /*00a6*/ 	.short	0x00a0


	//----- nvinfo : EIATTR_PARAM_CBANK
	.align		4
        /*00a8*/ 	.byte	0x04, 0x0a
        /*00aa*/ 	.short	(.L_1291 - .L_1290)
	.align		4
.L_1290:
        /*00ac*/ 	.word	index@(.nv.constant0._Z35group_norm_nhwc_fwd_one_pass_kernelI11Bf16IOBf16WLi64ELi26ELi416EEv26Group_norm_nhwc_fwd_params)
        /*00b0*/ 	.short	0x0210
        /*00b2*/ 	.short	0x00a0


	//----- nvinfo : EIATTR_SW_WAR
	.align		4
.L_1291:
        /*00b4*/ 	.byte	0x04, 0x36
        /*00b6*/ 	.short	(.L_1293 - .L_1292)
.L_1292:
        /*00b8*/ 	.word	0x00000008
.L_1293:


//--------------------- .nv.info._Z35group_norm_nhwc_fwd_one_pass_kernelI11Bf16IOBf16WLi128ELi26ELi416EEv26Group_norm_nhwc_fwd_params --------------------------
	.section	.nv.info._Z35group_norm_nhwc_fwd_one_pass_kernelI11Bf16IOBf16WLi128ELi26ELi416EEv26Group_norm_nhwc_fwd_params,"",@"SHT_CUDA_INFO"
	.sectionflags	@""
	.align	4


	//----- nvinfo : EIATTR_CUDA_API_VERSION
	.align		4
        /*0000*/ 	.byte	0x04, 0x37
        /*0002*/ 	.short	(.L_1295 - .L_1294)
.L_1294:
        /*0004*/ 	.word	0x00000082


	//----- nvinfo : EIATTR_KPARAM_INFO
	.align		4
.L_1295:
        /*0008*/ 	.byte	0x04, 0x17
        /*000a*/ 	.short	(.L_1297 - .L_1296)
.L_1296:
        /*000c*/ 	.word	0x00000000
        /*0010*/ 	.short	0x0000
        /*0012*/ 	.short	0x0000
        /*0014*/ 	.byte	0x00, 0xf0, 0x81, 0x02


	//----- nvinfo : EIATTR_SPARSE_MMA_MASK
	.align		4
.L_1297:
        /*0018*/ 	.byte	0x03, 0x50
        /*001a*/ 	.short	0x0000


	//----- nvinfo : EIATTR_MAXREG_COUNT
	.align		4
        /*001c*/ 	.byte	0x03, 0x1b
        /*001e*/ 	.short	0x0080


	//----- nvinfo : EIATTR_NUM_BARRIERS
	.align		4
        /*0020*/ 	.byte	0x02, 0x4c
        /*0022*/ 	.byte	0x01
	.zero		1


	//----- nvinfo : EIATTR_MERCURY_ISA_VERSION
	.align		4
        /*0024*/ 	.byte	0x03, 0x5f
        /*0026*/ 	.short	0x0101


	//----- nvinfo : EIATTR_COOP_GROUP_MASK_REGIDS
	.align		4
        /*0028*/ 	.byte	0x04, 0x29
        /*002a*/ 	.short	(.L_1299 - .L_1298)


	//   ....[0]....
.L_1298:
        /*002c*/ 	.word	0xffffffff


	//   ....[1]....
        /*0030*/ 	.word	0xffffffff


	//   ....[2]....
        /*0034*/ 	.word	0xffffffff


	//   ....[3]....
        /*0038*/ 	.word	0xffffffff


	//   ....[4]....
        /*003c*/ 	.word	0xffffffff


	//   ....[5]....
        /*0040*/ 	.word	0xffffffff


	//   ....[6]....
        /*0044*/ 	.word	0xffffffff


	//   ....[7]....
        /*0048*/ 	.word	0xffffffff


	//   ....[8]....
        /*004c*/ 	.word	0xffffffff


	//   ....[9]....
        /*0050*/ 	.word	0xffffffff


	//----- nvinfo : EIATTR_COOP_GROUP_INSTR_OFFSETS
	.align		4
.L_1299:
        /*0054*/ 	.byte	0x04, 0x28
        /*0056*/ 	.short	(.L_1301 - .L_1300)


	//   ....[0]....
.L_1300:
        /*0058*/ 	.word	0x00000a60


	//   ....[1]....
        /*005c*/ 	.word	0x00000a70


	//   ....[2]....
        /*0060*/ 	.word	0x00000aa0


	//   ....[3]....
        /*0064*/ 	.word	0x00000ab0


	//   ....[4]....
        /*0068*/ 	.word	0x00000af0


	//   ....[5]....
        /*006c*/ 	.word	0x00000b00


	//   ....[6]....
        /*0070*/ 	.word	0x00000b40


	//   ....[7]....
        /*0074*/ 	.word	0x00000b50


	//   ....[8]....
        /*0078*/ 	.word	0x00000b90


	//   ....[9]....
        /*007c*/ 	.word	0x00000ba0


	//----- nvinfo : EIATTR_EXIT_INSTR_OFFSETS
	.align		4
.L_1301:
        /*0080*/ 	.byte	0x04, 0x1c
        /*0082*/ 	.short	(.L_1303 - .L_1302)


	//   ....[0]....
.L_1302:
        /*0084*/ 	.word	0x00000060


	//   ....[1]....
        /*0088*/ 	.word	0x00002430


	//----- nvinfo : EIATTR_MAX_THREADS
	.align		4
.L_1303:
        /*008c*/ 	.byte	0x04, 0x05
        /*008e*/ 	.short	(.L_1305 - .L_1304)
.L_1304:
        /*0090*/ 	.word	0x000001a0
        /*0094*/ 	.word	0x00000001
        /*0098*/ 	.word	0x00000001


	//----- nvinfo : EIATTR_CRS_STACK_SIZE
	.align		4
.L_1305:
        /*009c*/ 	.byte	0x04, 0x1e
        /*009e*/ 	.short	(.L_1307 - .L_1306)
.L_1306:
        /*00a0*/ 	.word	0x00000000


	//----- nvinfo : EIATTR_CBANK_PARAM_SIZE
	.align		4
.L_1307:
        /*00a4*/ 	.byte	0x03, 0x19
        /*00a6*/ 	.short	0x00a0


	//----- nvinfo : EIATTR_PARAM_CBANK
	.align		4
        /*00a8*/ 	.byte	0x04, 0x0a
        /*00aa*/ 	.short	(.L_1309 - .L_1308)
	.align		4
.L_1308:
        /*00ac*/ 	.word	index@(.nv.constant0._Z35group_norm_nhwc_fwd_one_pass_kernelI11Bf16IOBf16WLi128ELi26ELi416EEv26Group_norm_nhwc_fwd_params)
        /*00b0*/ 	.short	0x0210
        /*00b2*/ 	.short	0x00a0


	//----- nvinfo : EIATTR_SW_WAR
	.align		4
.L_1309:
        /*00b4*/ 	.byte	0x04, 0x36
        /*00b6*/ 	.short	(.L_1311 - .L_1310)
.L_1310:
        /*00b8*/ 	.word	0x00000008
.L_1311:


//--------------------- .nv.info._Z35group_norm_nhwc_fwd_one_pass_kernelI11Bf16IOBf16WLi256ELi26ELi416EEv26Group_norm_nhwc_fwd_params --------------------------
	.section	.nv.info._Z35group_norm_nhwc_fwd_one_pass_kernelI11Bf16IOBf16WLi256ELi26ELi416EEv26Group_norm_nhwc_fwd_params,"",@"SHT_CUDA_INFO"
	.sectionflags	@""
	.align	4


	//----- nvinfo : EIATTR_CUDA_API_VERSION
	.align		4
        /*0000*/ 	.byte	0x04, 0x37
        /*0002*/ 	.short	(.L_1313 - .L_1312)
.L_1312:
        /*0004*/ 	.word	0x00000082


	//----- nvinfo : EIATTR_KPARAM_INFO
	.align		4
.L_1313:
        /*0008*/ 	.byte	0x04, 0x17
        /*000a*/ 	.short	(.L_1315 - .L_1314)
.L_1314:
        /*000c*/ 	.word	0x00000000
        /*0010*/ 	.short	0x0000
        /*0012*/ 	.short	0x0000
        /*0014*/ 	.byte	0x00, 0xf0, 0x81, 0x02


	//----- nvinfo : EIATTR_SPARSE_MMA_MASK
	.align		4
.L_1315:
        /*0018*/ 	.byte	0x03, 0x50
        /*001a*/ 	.short	0x0000


	//----- nvinfo : EIATTR_MAXREG_COUNT
	.align		4
        /*001c*/ 	.byte	0x03, 0x1b
        /*001e*/ 	.short	0x0080


	//----- nvinfo : EIATTR_NUM_BARRIERS
	.align		4
        /*0020*/ 	.byte	0x02, 0x4c
        /*0022*/ 	.byte	0x01
	.zero		1


	//----- nvinfo : EIATTR_MERCURY_ISA_VERSION
	.align		4
        /*0024*/ 	.byte	0x03, 0x5f
        /*0026*/ 	.short	0x0101


	//----- nvinfo : EIATTR_COOP_GROUP_MASK_REGIDS
	.align		4
        /*0028*/ 	.byte	0x04, 0x29
        /*002a*/ 	.short	(.L_1317 - .L_1316)


	//   ....[0]....
.L_1316:
        /*002c*/ 	.word	0xffffffff


	//   ....[1]....
        /*0030*/ 	.word	0xffffffff


	//   ....[2]....
        /*0034*/ 	.word	0xffffffff


	//   ....[3]....
        /*0038*/ 	.word	0xffffffff


	//   ....[4]....
        /*003c*/ 	.word	0xffffffff


	//   ....[5]....
        /*0040*/ 	.word	0xffffffff


	//   ....[6]....
        /*0044*/ 	.word	0xffffffff


	//   ....[7]....
        /*0048*/ 	.word	0xffffffff


	//   ....[8]....
        /*004c*/ 	.word	0xffffffff


	//   ....[9]....
        /*0050*/ 	.word	0xffffffff


	//----- nvinfo : EIATTR_COOP_GROUP_INSTR_OFFSETS
	.align		4
.L_1317:
        /*0054*/ 	.byte	0x04, 0x28
        /*0056*/ 	.short	(.L_1319 - .L_1318)


	//   ....[0]....
.L_1318:
        /*0058*/ 	.word	0x00001060


	//   ....[1]....
        /*005c*/ 	.word	0x00001070


	//   ....[2]....
        /*0060*/ 	.word	0x000010a0


	//   ....[3]....
        /*0064*/ 	.word	0x000010b0


	//   ....[4]....
        /*0068*/ 	.word	0x000010f0


	//   ....[5]....
        /*006c*/ 	.word	0x00001100


	//   ....[6]....
        /*0070*/ 	.word	0x00001140


	//   ....[7]....
        /*0074*/ 	.word	0x00001150


	//   ....[8]....
        /*0078*/ 	.word	0x00001190


	//   ....[9]....
        /*007c*/ 	.word	0x000011a0


	//----- nvinfo : EIATTR_EXIT_INSTR_OFFSETS
	.align		4
.L_1319:
        /*0080*/ 	.byte	0x04, 0x1c
        /*0082*/ 	.short	(.L_1321 - .L_1320)


	//   ....[0]....
.L_1320:
        /*0084*/ 	.word	0x00000060


	//   ....[1]....
        /*0088*/ 	.word	0x00003480


	//----- nvinfo : EIATTR_MAX_THREADS
	.align		4
.L_1321:
        /*008c*/ 	.byte	0x04, 0x05
        /*008e*/ 	.short	(.L_1323 - .L_1322)
.L_1322:
        /*0090*/ 	.word	0x000001a0
        /*0094*/ 	.word	0x00000001
        /*0098*/ 	.word	0x00000001


	//----- nvinfo : EIATTR_CRS_STACK_SIZE
	.align		4
.L_1323:
        /*009c*/ 	.byte	0x04, 0x1e
        /*009e*/ 	.short	(.L_1325 - .L_1324)
.L_1324:
        /*00a0*/ 	.word	0x00000000


	//----- nvinfo : EIATTR_CBANK_PARAM_SIZE
	.align		4
.L_1325:
        /*00a4*/ 	.byte	0x03, 0x19
        /*00a6*/ 	.short	0x00a0


	//----- nvinfo : EIATTR_PARAM_CBANK
	.align		4
        /*00a8*/ 	.byte	0x04, 0x0a
        /*00aa*/ 	.short	(.L_1327 - .L_1326)
	.align		4
.L_1326:
        /*00ac*/ 	.word	index@(.nv.constant0._Z35group_norm_nhwc_fwd_one_pass_kernelI11Bf16IOBf16WLi256ELi26ELi416EEv26Group_norm_nhwc_fwd_params)
        /*00b0*/ 	.short	0x0210
        /*00b2*/ 	.short	0x00a0


	//----- nvinfo : EIATTR_SW_WAR
	.align		4
.L_1327:
        /*00b4*/ 	.byte	0x04, 0x36
        /*00b6*/ 	.short	(.L_1329 - .L_1328)
.L_1328:
        /*00b8*/ 	.word	0x00000008
.L_1329:


//--------------------- .nv.info._Z35group_norm_nhwc_fwd_one_pass_kernelI11Bf16IOBf16WLi512ELi26ELi416EEv26Group_norm_nhwc_fwd_params --------------------------
	.section	.nv.info._Z35group_norm_nhwc_fwd_one_pass_kernelI11Bf16IOBf16WLi512ELi26ELi416EEv26Group_norm_nhwc_fwd_params,"",@"SHT_CUDA_INFO"
	.sectionflags	@""
	.align	4


	//----- nvinfo : EIATTR_CUDA_API_VERSION
	.align		4
        /*0000*/ 	.byte	0x04, 0x37
        /*0002*/ 	.short	(.L_1331 - .L_1330)
.L_1330:
        /*0004*/ 	.word	0x00000082


	//----- nvinfo : EIATTR_KPARAM_INFO
	.align		4
.L_1331:
        /*0008*/ 	.byte	0x04, 0x17
        /*000a*/ 	.short	(.L_1333 - .L_1332)
.L_1332:
        /*000c*/ 	.word	0x00000000
        /*0010*/ 	.short	0x0000
        /*0012*/ 	.short	0x0000
        /*0014*/ 	.byte	0x00, 0xf0, 0x81, 0x02


	//----- nvinfo : EIATTR_SPARSE_MMA_MASK
	.align		4
.L_1333:
        /*0018*/ 	.byte	0x03, 0x50
        /*001a*/ 	.short	0x0000


	//----- nvinfo : EIATTR_MAXREG_COUNT
	.align		4
        /*001c*/ 	.byte	0x03, 0x1b
        /*001e*/ 	.short	0x0080


	//----- nvinfo : EIATTR_NUM_BARRIERS
	.align		4
        /*0020*/ 	.byte	0x02, 0x4c
        /*0022*/ 	.byte	0x01
	.zero		1


	//----- nvinfo : EIATTR_MERCURY_ISA_VERSION
	.align		4
        /*0024*/ 	.byte	0x03, 0x5f
        /*0026*/ 	.short	0x0101


	//----- nvinfo : EIATTR_COOP_GROUP_MASK_REGIDS
	.align		4
        /*0028*/ 	.byte	0x04, 0x29
        /*002a*/ 	.short	(.L_1335 - .L_1334)


	//   ....[0]....
.L_1334:
        /*002c*/ 	.word	0xffffffff


	//   ....[1]....
        /*0030*/ 	.word	0xffffffff


	//   ....[2]....
        /*0034*/ 	.word	0xffffffff


	//   ....[3]....
        /*0038*/ 	.word	0xffffffff


	//   ....[4]....
        /*003c*/ 	.word	0xffffffff


	//   ....[5]....
        /*0040*/ 	.word	0xffffffff


	//   ....[6]....
        /*0044*/ 	.word	0xffffffff


	//   ....[7]....
        /*0048*/ 	.word	0xffffffff


	//   ....[8]....
        /*004c*/ 	.word	0xffffffff


	//   ....[9]....
        /*0050*/ 	.word	0xffffffff


	//----- nvinfo : EIATTR_COOP_GROUP_INSTR_OFFSETS
	.align		4
.L_1335:
        /*0054*/ 	.byte	0x04, 0x28
        /*0056*/ 	.short	(.L_1337 - .L_1336)


	//   ....[0]....
.L_1336:
        /*0058*/ 	.word	0x00001d60


	//   ....[1]....
        /*005c*/ 	.word	0x00001d70


	//   ....[2]....
        /*0060*/ 	.word	0x00001da0


	//   ....[3]....
        /*0064*/ 	.word	0x00001db0


	//   ....[4]....
        /*0068*/ 	.word	0x00001df0


	//   ....[5]....
        /*006c*/ 	.word	0x00001e00


	//   ....[6]....
        /*0070*/ 	.word	0x00001e40


	//   ....[7]....
        /*0074*/ 	.word	0x00001e50


	//   ....[8]....
        /*0078*/ 	.word	0x00001e90


	//   ....[9]....
        /*007c*/ 	.word	0x00001ea0


	//----- nvinfo : EIATTR_EXIT_INSTR_OFFSETS
	.align		4
.L_1337:
        /*0080*/ 	.byte	0x04, 0x1c
        /*0082*/ 	.short	(.L_1339 - .L_1338)


	//   ....[0]....
.L_1338:
        /*0084*/ 	.word	0x00000060


	//   ....[1]....
        /*0088*/ 	.word	0x00005300


	//----- nvinfo : EIATTR_MAX_THREADS
	.align		4
.L_1339:
        /*008c*/ 	.byte	0x04, 0x05
        /*008e*/ 	.short	(.L_1341 - .L_1340)
.L_1340:
        /*0090*/ 	.word	0x000001a0
        /*0094*/ 	.word	0x00000001
        /*0098*/ 	.word	0x00000001


	//----- nvinfo : EIATTR_CRS_STACK_SIZE
	.align		4
.L_1341:
        /*009c*/ 	.byte	0x04, 0x1e
        /*009e*/ 	.short	(.L_1343 - .L_1342)
.L_1342:
        /*00a0*/ 	.word	0x00000000


	//----- nvinfo : EIATTR_CBANK_PARAM_SIZE
	.align		4
.L_1343:
        /*00a4*/ 	.byte	0x03, 0x19
        /*00a6*/ 	.short	0x00a0


	//----- nvinfo : EIATTR_PARAM_CBANK
	.align		4
        /*00a8*/ 	.byte	0x04, 0x0a
        /*00aa*/ 	.short	(.L_1345 - .L_1344)
	.align		4
.L_1344:
        /*00ac*/ 	.word	index@(.nv.constant0._Z35group_norm_nhwc_fwd_one_pass_kernelI11Bf16IOBf16WLi512ELi26ELi416EEv26Group_norm_nhwc_fwd_params)
        /*00b0*/ 	.short	0x0210
        /*00b2*/ 	.short	0x00a0


	//----- nvinfo : EIATTR_SW_WAR
	.align		4
.L_1345:
        /*00b4*/ 	.byte	0x04, 0x36
        /*00b6*/ 	.short	(.L_1347 - .L_1346)
.L_1346:
        /*00b8*/ 	.word	0x00000008
.L_1347:


//--------------------- .nv.info._Z35group_norm_nhwc_fwd_one_pass_kernelI11Bf16IOFp16WLi64ELi26ELi416EEv26Group_norm_nhwc_fwd_params --------------------------
	.section	.nv.info._Z35group_norm_nhwc_fwd_one_pass_kernelI11Bf16IOFp16WLi64ELi26ELi416EEv26Group_norm_nhwc_fwd_params,"",@"SHT_CUDA_INFO"
	.sectionflags	@""
	.align	4


	//----- nvinfo : EIATTR_CUDA_API_VERSION
	.align		4
        /*0000*/ 	.byte	0x04, 0x37
        /*0002*/ 	.short	(.L_1349 - .L_1348)
.L_1348:
        /*0004*/ 	.word	0x00000082


	//----- nvinfo : EIATTR_KPARAM_INFO
	.align		4
.L_1349:
        /*0008*/ 	.byte	0x04, 0x17
        /*000a*/ 	.short	(.L_1351 - .L_1350)
.L_1350:
        /*000c*/ 	.word	0x00000000
        /*0010*/ 	.short	0x0000
        /*0012*/ 	.short	0x0000
        /*0014*/ 	.byte	0x00, 0xf0, 0x81, 0x02


	//----- nvinfo : EIATTR_SPARSE_MMA_MASK
	.align		4
.L_1351:
        /*0018*/ 	.byte	0x03, 0x50
        /*001a*/ 	.short	0x0000


	//----- nvinfo : EIATTR_MAXREG_COUNT
	.align		4
        /*001c*/ 	.byte	0x03, 0x1b
        /*001e*/ 	.short	0x0080


	//----- nvinfo : EIATTR_NUM_BARRIERS
	.align		4
        /*0020*/ 	.byte	0x02, 0x4c
        /*0022*/ 	.byte	0x01
	.zero		1


	//----- nvinfo : EIATTR_MERCURY_ISA_VERSION
	.align		4
        /*0024*/ 	.byte	0x03, 0x5f
        /*0026*/ 	.short	0x0101


	//----- nvinfo : EIATTR_COOP_GROUP_MASK_REGIDS
	.align		4
        /*0028*/ 	.byte	0x04, 0x29
        /*002a*/ 	.short	(.L_1353 - .L_1352)


	//   ....[0]....
.L_1352:
        /*002c*/ 	.word	0xffffffff


	//   ....[1]....
        /*0030*/ 	.word	0xffffffff


	//   ....[2]....
        /*0034*/ 	.word	0xffffffff


	//   ....[3]....
        /*0038*/ 	.word	0xffffffff


	//   ....[4]....
        /*003c*/ 	.word	0xffffffff


	//   ....[5]....
        /*0040*/ 	.word	0xffffffff


	//   ....[6]....
        /*0044*/ 	.word	0xffffffff


	//   ....[7]....
        /*0048*/ 	.word	0xffffffff


	//   ....[8]....
        /*004c*/ 	.word	0xffffffff


	//   ....[9]....
        /*0050*/ 	.word	0xffffffff


	//----- nvinfo : EIATTR_COOP_GROUP_INSTR_OFFSETS
	.align		4
.L_1353:
        /*0054*/ 	.byte	0x04, 0x28
        /*0056*/ 	.short	(.L_1355 - .L_1354)


	//   ....[0]....
.L_1354:
        /*0058*/ 	.word	0x00000760


	//   ....[1]....
        /*005c*/ 	.word	0x00000770


	//   ....[2]....
        /*0060*/ 	.word	0x000007a0


	//   ....[3]....
        /*0064*/ 	.word	0x000007c0


	//   ....[4]....
        /*0068*/ 	.word	0x000007f0


	//   ....[5]....
        /*006c*/ 	.word	0x00000810


	//   ....[6]....
        /*0070*/ 	.word	0x00000840


	//   ....[7]....
        /*0074*/ 	.word	0x00000860


	//   ....[8]....
        /*0078*/ 	.word	0x00000890


	//   ....[9]....
        /*007c*/ 	.word	0x000008b0


	//----- nvinfo : EIATTR_EXIT_INSTR_OFFSETS
	.align		4
.L_1355:
        /*0080*/ 	.byte	0x04, 0x1c
        /*0082*/ 	.short	(.L_1357 - .L_1356)


	//   ....[0]....
.L_1356:
        /*0084*/ 	.word	0x00000060


	//   ....[1]....
        /*0088*/ 	.word	0x00001cb0


	//----- nvinfo : EIATTR_MAX_THREADS
	.align		4
.L_1357:
        /*008c*/ 	.byte	0x04, 0x05
        /*008e*/ 	.short	(.L_1359 - .L_1358)
.L_1358:
        /*0090*/ 	.word	0x000001a0
        /*0094*/ 	.word	0x00000001
        /*0098*/ 	.word	0x00000001


	//----- nvinfo : EIATTR_CRS_STACK_SIZE
	.align		4
.L_1359:
        /*009c*/ 	.byte	0x04, 0x1e
        /*009e*/ 	.short	(.L_1361 - .L_1360)
.L_1360:
        /*00a0*/ 	.word	0x00000000


	//----- nvinfo : EIATTR_CBANK_PARAM_SIZE
	.align		4
.L_1361:
        /*00a4*/ 	.byte	0x03, 0x19
        /*00a6*/ 	.short	0x00a0


	//----- nvinfo : EIATTR_PARAM_CBANK
	.align		4
        /*00a8*/ 	.byte	0x04, 0x0a
        /*00aa*/ 	.short	(.L_1363 - .L_1362)
	.align		4
.L_1362:
        /*00ac*/ 	.word	index@(.nv.constant0._Z35group_norm_nhwc_fwd_one_pass_kernelI11Bf16IOFp16WLi64ELi26ELi416EEv26Group_norm_nhwc_fwd_params)
        /*00b0*/ 	.short	0x0210
        /*00b2*/ 	.short	0x00a0


	//----- nvinfo : EIATTR_SW_WAR
	.align		4
.L_1363:
        /*00b4*/ 	.byte	0x04, 0x36
        /*00b6*/ 	.short	(.L_1365 - .L_1364)
.L_1364:
        /*00b8*/ 	.word	0x00000008
.L_1365:


//--------------------- .nv.info._Z35group_norm_nhwc_fwd_one_pass_kernelI11Bf16IOFp16WLi128ELi26ELi416EEv26Group_norm_nhwc_fwd_params --------------------------
	.section	.nv.info._Z35group_norm_nhwc_fwd_one_pass_kernelI11Bf16IOFp16WLi128ELi26ELi416EEv26Group_norm_nhwc_fwd_params,"",@"SHT_CUDA_INFO"
	.sectionflags	@""
	.align	4


	//----- nvinfo : EIATTR_CUDA_API_VERSION
	.align		4
        /*0000*/ 	.byte	0x04, 0x37
        /*0002*/ 	.short	(.L_1367 - .L_1366)
.L_1366:
        /*0004*/ 	.word	0x00000082


	//----- nvinfo : EIATTR_KPARAM_INFO
	.align		4
.L_1367:
        /*0008*/ 	.byte	0x04, 0x17
        /*000a*/ 	.short	(.L_1369 - .L_1368)
.L_1368:
        /*000c*/ 	.word	0x00000000
        /*0010*/ 	.short	0x0000
        /*0012*/ 	.short	0x0000
        /*0014*/ 	.byte	0x00, 0xf0, 0x81, 0x02


	//----- nvinfo : EIATTR_SPARSE_MMA_MASK
	.align		4
.L_1369:
        /*0018*/ 	.byte	0x03, 0x50
        /*001a*/ 	.short	0x0000


	//----- nvinfo : EIATTR_MAXREG_COUNT
	.align		4
        /*001c*/ 	.byte	0x03, 0x1b
        /*001e*/ 	.short	0x0080


	//----- nvinfo : EIATTR_NUM_BARRIERS
	.align		4
        /*0020*/ 	.byte	0x02, 0x4c
        /*0022*/ 	.byte	0x01
	.zero		1


	//----- nvinfo : EIATTR_MERCURY_ISA_VERSION
	.align		4
        /*0024*/ 	.byte	0x03, 0x5f
        /*0026*/ 	.short	0x0101


	//----- nvinfo : EIATTR_COOP_GROUP_MASK_REGIDS
	.align		4
        /*0028*/ 	.byte	0x04, 0x29
        /*002a*/ 	.short	(.L_1371 - .L_1370)


	//   ....[0]....
.L_1370:
        /*002c*/ 	.word	0xffffffff


	//   ....[1]....
        /*0030*/ 	.word	0xffffffff


	//   ....[2]....
        /*0034*/ 	.word	0xffffffff


	//   ....[3]....
        /*0038*/ 	.word	0xffffffff


	//   ....[4]....
        /*003c*/ 	.word	0xffffffff


	//   ....[5]....
        /*0040*/ 	.word	0xffffffff


	//   ....[6]....
        /*0044*/ 	.word	0xffffffff


	//   ....[7]....
        /*0048*/ 	.word	0xffffffff


	//   ....[8]....
        /*004c*/ 	.word	0xffffffff


	//   ....[9]....
        /*0050*/ 	.word	0xffffffff


	//----- nvinfo : EIATTR_COOP_GROUP_INSTR_OFFSETS
	.align		4
.L_1371:
        /*0054*/ 	.byte	0x04, 0x28
        /*0056*/ 	.short	(.L_1373 - .L_1372)


	//   ....[0]....
.L_1372:
        /*0058*/ 	.word	0x00000a60


	//   ....[1]....
        /*005c*/ 	.word	0x00000a70


	//   ....[2]....
        /*0060*/ 	.word	0x00000aa0


	//   ....[3]....
        /*0064*/ 	.word	0x00000ab0


	//   ....[4]....
        /*0068*/ 	.word	0x00000af0


	//   ....[5]....
        /*006c*/ 	.word	0x00000b00


	//   ....[6]....
        /*0070*/ 	.word	0x00000b40


	//   ....[7]....
        /*0074*/ 	.word	0x00000b50


	//   ....[8]....
        /*0078*/ 	.word	0x00000b90


	//   ....[9]....
        /*007c*/ 	.word	0x00000ba0


	//----- nvinfo : EIATTR_EXIT_INSTR_OFFSETS
	.align		4
.L_1373:
        /*0080*/ 	.byte	0x04, 0x1c
        /*0082*/ 	.short	(.L_1375 - .L_1374)


	//   ....[0]....
.L_1374:
        /*0084*/ 	.word	0x00000060


	//   ....[1]....
        /*0088*/ 	.word	0x00002430


	//----- nvinfo : EIATTR_MAX_THREADS
	.align		4
.L_1375:
        /*008c*/ 	.byte	0x04, 0x05
        /*008e*/ 	.short	(.L_1377 - .L_1376)
.L_1376:
        /*0090*/ 	.word	0x000001a0
        /*0094*/ 	.word	0x00000001
        /*0098*/ 	.word	0x00000001


	//----- nvinfo : EIATTR_CRS_STACK_SIZE
	.align		4
.L_1377:
        /*009c*/ 	.byte	0x04, 0x1e
        /*009e*/ 	.short	(.L_1379 - .L_1378)
.L_1378:
        /*00a0*/ 	.word	0x00000000


	//----- nvinfo : EIATTR_CBANK_PARAM_SIZE
	.align		4
.L_1379:
        /*00a4*/ 	.byte	0x03, 0x19
        /*00a6*/ 	.short	0x00a0


	//----- nvinfo : EIATTR_PARAM_CBANK
	.align		4
        /*00a8*/ 	.byte	0x04, 0x0a
        /*00aa*/ 	.short	(.L_1381 - .L_1380)
	.align		4
.L_1380:
        /*00ac*/ 	.word	index@(.nv.constant0._Z35group_norm_nhwc_fwd_one_pass_kernelI11Bf16IOFp16WLi128ELi26ELi416EEv26Group_norm_nhwc_fwd_params)
        /*00b0*/ 	.short	0x0210
        /*00b2*/ 	.short	0x00a0


	//----- nvinfo : EIATTR_SW_WAR
	.align		4
.L_1381:
        /*00b4*/ 	.byte	0x04, 0x36
        /*00b6*/ 	.short	(.L_1383 - .L_1382)
.L_1382:
        /*00b8*/ 	.word	0x00000008
.L_1383:


//--------------------- .nv.info._Z35group_norm_nhwc_fwd_one_pass_kernelI11Bf16IOFp16WLi256ELi26ELi416EEv26Group_norm_nhwc_fwd_params --------------------------
	.section	.nv.info._Z35group_norm_nhwc_fwd_one_pass_kernelI11Bf16IOFp16WLi256ELi26ELi416EEv26Group_norm_nhwc_fwd_params,"",@"SHT_CUDA_INFO"
	.sectionflags	@""
	.align	4


	//----- nvinfo : EIATTR_CUDA_API_VERSION
	.align		4
        /*0000*/ 	.byte	0x04, 0x37
        /*0002*/ 	.short	(.L_1385 - .L_1384)
.L_1384:
        /*0004*/ 	.word	0x00000082


	//----- nvinfo : EIATTR_KPARAM_INFO
	.align		4
.L_1385:
        /*0008*/ 	.byte	0x04, 0x17
        /*000a*/ 	.short	(.L_1387 - .L_1386)
.L_1386:
        /*000c*/ 	.word	0x00000000
        /*0010*/ 	.short	0x0000
        /*0012*/ 	.short	0x0000
        /*0014*/ 	.byte	0x00, 0xf0, 0x81, 0x02


	//----- nvinfo : EIATTR_SPARSE_MMA_MASK
	.align		4
.L_1387:
        /*0018*/ 	.byte	0x03, 0x50
        /*001a*/ 	.short	0x0000


	//----- nvinfo : EIATTR_MAXREG_COUNT
	.align		4
        /*001c*/ 	.byte	0x03, 0x1b
        /*001e*/ 	.short	0x0080


	//----- nvinfo : EIATTR_NUM_BARRIERS
	.align		4
        /*0020*/ 	.byte	0x02, 0x4c
        /*0022*/ 	.byte	0x01
	.zero		1


	//----- nvinfo : EIATTR_MERCURY_ISA_VERSION
	.align		4
        /*0024*/ 	.byte	0x03, 0x5f
        /*0026*/ 	.short	0x0101


	//----- nvinfo : EIATTR_COOP_GROUP_MASK_REGIDS
	.align		4
        /*0028*/ 	.byte	0x04, 0x29
        /*002a*/ 	.short	(.L_1389 - .L_1388)


	//   ....[0]....
.L_1388:
        /*002c*/ 	.word	0xffffffff


	//   ....[1]....
        /*0030*/ 	.word	0xffffffff


	//   ....[2]....
        /*0034*/ 	.word	0xffffffff


	//   ....[3]....
        /*0038*/ 	.word	0xffffffff


	//   ....[4]....
        /*003c*/ 	.word	0xffffffff


	//   ....[5]....
        /*0040*/ 	.word	0xffffffff


	//   ....[6]....
        /*0044*/ 	.word	0xffffffff


	//   ....[7]....
        /*0048*/ 	.word	0xffffffff


	//   ....[8]....
        /*004c*/ 	.word	0xffffffff


	//   ....[9]....
        /*0050*/ 	.word	0xffffffff


	//----- nvinfo : EIATTR_COOP_GROUP_INSTR_OFFSETS
	.align		4
.L_1389:
        /*0054*/ 	.byte	0x04, 0x28
        /*0056*/ 	.short	(.L_1391 - .L_1390)


	//   ....[0]....
.L_1390:
        /*0058*/ 	.word	0x00001060


	//   ....[1]....
        /*005c*/ 	.word	0x00001070


	//   ....[2]....
        /*0060*/ 	.word	0x000010a0


	//   ....[3]....
        /*0064*/ 	.word	0x000010b0


	//   ....[4]....
        /*0068*/ 	.word	0x000010f0


	//   ....[5]....
        /*006c*/ 	.word	0x00001100


	//   ....[6]....
        /*0070*/ 	.word	0x00001140


	//   ....[7]....
        /*0074*/ 	.word	0x00001150


	//   ....[8]....
        /*0078*/ 	.word	0x00001190


	//   ....[9]....
        /*007c*/ 	.word	0x000011a0


	//----- nvinfo : EIATTR_EXIT_INSTR_OFFSETS
	.align		4
.L_1391:
        /*0080*/ 	.byte	0x04, 0x1c
        /*0082*/ 	.short	(.L_1393 - .L_1392)


	//   ....[0]....
.L_1392:
        /*0084*/ 	.word	0x00000060


	//   ....[1]....
        /*0088*/ 	.word	0x00003480


	//----- nvinfo : EIATTR_MAX_THREADS
	.align		4
.L_1393:
        /*008c*/ 	.byte	0x04, 0x05
        /*008e*/ 	.short	(.L_1395 - .L_1394)
.L_1394:
        /*0090*/ 	.word	0x000001a0
        /*0094*/ 	.word	0x00000001
        /*0098*/ 	.word	0x00000001


	//----- nvinfo : EIATTR_CRS_STACK_SIZE
	.align		4
.L_1395:
        /*009c*/ 	.byte	0x04, 0x1e
        /*009e*/ 	.short	(.L_1397 - .L_1396)
.L_1396:
        /*00a0*/ 	.word	0x00000000


	//----- nvinfo : EIATTR_CBANK_PARAM_SIZE
	.align		4
.L_1397:
        /*00a4*/ 	.byte	0x03, 0x19
        /*00a6*/ 	.short	0x00a0


	//----- nvinfo : EIATTR_PARAM_CBANK
	.align		4
        /*00a8*/ 	.byte	0x04, 0x0a
        /*00aa*/ 	.short	(.L_1399 - .L_1398)
	.align		4
.L_1398:
        /*00ac*/ 	.word	index@(.nv.constant0._Z35group_norm_nhwc_fwd_one_pass_kernelI11Bf16IOFp16WLi256ELi26ELi416EEv26Group_norm_nhwc_fwd_params)
        /*00b0*/ 	.short	0x0210
        /*00b2*/ 	.short	0x00a0


	//----- nvinfo : EIATTR_SW_WAR
	.align		4
.L_1399:
        /*00b4*/ 	.byte	0x04, 0x36
        /*00b6*/ 	.short	(.L_1401 - .L_1400)
.L_1400:
        /*00b8*/ 	.word	0x00000008
.L_1401:


//--------------------- .nv.info._Z35group_norm_nhwc_fwd_one_pass_kernelI11Bf16IOFp16WLi512ELi26ELi416EEv26Group_norm_nhwc_fwd_params --------------------------
	.section	.nv.info._Z35group_norm_nhwc_fwd_one_pass_kernelI11Bf16IOFp16WLi512ELi26ELi416EEv26Group_norm_nhwc_fwd_params,"",@"SHT_CUDA_INFO"
	.sectionflags	@""
	.align	4


	//----- nvinfo : EIATTR_CUDA_API_VERSION
	.align		4
        /*0000*/ 	.byte	0x04, 0x37
        /*0002*/ 	.short	(.L_1403 - .L_1402)
.L_1402:
        /*0004*/ 	.word	0x00000082


	//----- nvinfo : EIATTR_KPARAM_INFO
	.align		4
.L_1403:
        /*0008*/ 	.byte	0x04, 0x17
        /*000a*/ 	.short	(.L_1405 - .L_1404)
.L_1404:
        /*000c*/ 	.word	0x00000000
        /*0010*/ 	.short	0x0000
        /*0012*/ 	.short	0x0000
        /*0014*/ 	.byte	0x00, 0xf0, 0x81, 0x02


	//----- nvinfo : EIATTR_SPARSE_MMA_MASK
	.align		4
.L_1405:
        /*0018*/ 	.byte	0x03, 0x50
        /*001a*/ 	.short	0x0000


	//----- nvinfo : EIATTR_MAXREG_COUNT
	.align		4
        /*001c*/ 	.byte	0x03, 0x1b
        /*001e*/ 	.short	0x0080


	//----- nvinfo : EIATTR_NUM_BARRIERS
	.align		4
        /*0020*/ 	.byte	0x02, 0x4c
        /*0022*/ 	.byte	0x01
	.zero		1


	//----- nvinfo : EIATTR_MERCURY_ISA_VERSION
	.align		4
        /*0024*/ 	.byte	0x03, 0x5f
        /*0026*/ 	.short	0x0101


	//----- nvinfo : EIATTR_COOP_GROUP_MASK_REGIDS
	.align		4
        /*0028*/ 	.byte	0x04, 0x29
        /*002a*/ 	.short	(.L_1407 - .L_1406)


	//   ....[0]....
.L_1406:
        /*002c*/ 	.word	0xffffffff


	//   ....[1]....
        /*0030*/ 	.word	0xffffffff


	//   ....[2]....
        /*0034*/ 	.word	0xffffffff


	//   ....[3]....
        /*0038*/ 	.word	0xffffffff


	//   ....[4]....
        /*003c*/ 	.word	0xffffffff


	//   ....[5]....
        /*0040*/ 	.word	0xffffffff


	//   ....[6]....
        /*0044*/ 	.word	0xffffffff


	//   ....[7]....
        /*0048*/ 	.word	0xffffffff


	//   ....[8]....
        /*004c*/ 	.word	0xffffffff


	//   ....[9]....
        /*0050*/ 	.word	0xffffffff


	//----- nvinfo : EIATTR_COOP_GROUP_INSTR_OFFSETS
	.align		4
.L_1407:
        /*0054*/ 	.byte	0x04, 0x28
        /*0056*/ 	.short	(.L_1409 - .L_1408)


	//   ....[0]....
.L_1408:
        /*0058*/ 	.word	0x00001d60


	//   ....[1]....
        /*005c*/ 	.word	0x00001d70


	//   ....[2]....
        /*0060*/ 	.word	0x00001da0


	//   ....[3]....
        /*0064*/ 	.word	0x00001db0


	//   ....[4]....
        /*0068*/ 	.word	0x00001df0


	//   ....[5]....
        /*006c*/ 	.word	0x00001e00


	//   ....[6]....
        /*0070*/ 	.word	0x00001e40


	//   ....[7]....
        /*0074*/ 	.word	0x00001e50


	//   ....[8]....
        /*0078*/ 	.word	0x00001e90


	//   ....[9]....
        /*007c*/ 	.word	0x00001ea0


	//----- nvinfo : EIATTR_EXIT_INSTR_OFFSETS
	.align		4
.L_1409:
        /*0080*/ 	.byte	0x04, 0x1c
        /*0082*/ 	.short	(.L_1411 - .L_1410)


	//   ....[0]....
.L_1410:
        /*0084*/ 	.word	0x00000060


	//   ....[1]....
        /*0088*/ 	.word	0x00005300


	//----- nvinfo : EIATTR_MAX_THREADS
	.align		4
.L_1411:
        /*008c*/ 	.byte	0x04, 0x05
        /*008e*/ 	.short	(.L_1413 - .L_1412)
.L_1412:
        /*0090*/ 	.word	0x000001a0
        /*0094*/ 	.word	0x00000001
        /*0098*/ 	.word	0x00000001


	//----- nvinfo : EIATTR_CRS_STACK_SIZE
	.align		4
.L_1413:
        /*009c*/ 	.byte	0x04, 0x1e
        /*009e*/ 	.short	(.L_1415 - .L_1414)
.L_1414:
        /*00a0*/ 	.word	0x00000000


	//----- nvinfo : EIATTR_CBANK_PARAM_SIZE
	.align		4
.L_1415:
        /*00a4*/ 	.byte	0x03, 0x19
        /*00a6*/ 	.short	0x00a0


	//----- nvinfo : EIATTR_PARAM_CBANK
	.align		4
        /*00a8*/ 	.byte	0x04, 0x0a
        /*00aa*/ 	.short	(.L_1417 - .L_1416)
	.align		4
.L_1416:
        /*00ac*/ 	.word	index@(.nv.constant0._Z35group_norm_nhwc_fwd_one_pass_kernelI11Bf16IOFp16WLi512ELi26ELi416EEv26Group_norm_nhwc_fwd_params)
        /*00b0*/ 	.short	0x0210
        /*00b2*/ 	.short	0x00a0


	//----- nvinfo : EIATTR_SW_WAR
	.align		4
.L_1417:
        /*00b4*/ 	.byte	0x04, 0x36
        /*00b6*/ 	.short	(.L_1419 - .L_1418)
.L_1418:
        /*00b8*/ 	.word	0x00000008
.L_1419:


//--------------------- .nv.info._Z35group_norm_nhwc_fwd_one_pass_kernelI11Fp16IOFp32WLi64ELi26ELi416EEv26Group_norm_nhwc_fwd_params --------------------------
	.section	.nv.info._Z35group_norm_nhwc_fwd_one_pass_kernelI11Fp16IOFp32WLi64ELi26ELi416EEv26Group_norm_nhwc_fwd_params,"",@"SHT_CUDA_INFO"
	.sectionflags	@""
	.align	4


	//----- nvinfo : EIATTR_CUDA_API_VERSION
	.align		4
        /*0000*/ 	.byte	0x04, 0x37
        /*0002*/ 	.short	(.L_1421 - .L_1420)
.L_1420:
        /*0004*/ 	.word	0x00000082


	//----- nvinfo : EIATTR_KPARAM_INFO
	.align		4
.L_1421:
        /*0008*/ 	.byte	0x04, 0x17
        /*000a*/ 	.short	(.L_1423 - .L_1422)
.L_1422:
        /*000c*/ 	.word	0x00000000
        /*0010*/ 	.short	0x0000
        /*0012*/ 	.short	0x0000
        /*0014*/ 	.byte	0x00, 0xf0, 0x81, 0x02


	//----- nvinfo : EIATTR_SPARSE_MMA_MASK
	.align		4
.L_1423:
        /*0018*/ 	.byte	0x03, 0x50
        /*001a*/ 	.short	0x0000


	//----- nvinfo : EIATTR_MAXREG_COUNT
	.align		4
        /*001c*/ 	.byte	0x03, 0x1b
        /*001e*/ 	.short	0x0080


	//----- nvinfo : EIATTR_NUM_BARRIERS
	.align		4
        /*0020*/ 	.byte	0x02, 0x4c
        /*0022*/ 	.byte	0x01
	.zero		1


	//----- nvinfo : EIATTR_MERCURY_ISA_VERSION
	.align		4
        /*0024*/ 	.byte	0x03, 0x5f
        /*0026*/ 	.short	0x0101


	//----- nvinfo : EIATTR_COOP_GROUP_MASK_REGIDS
	.align		4
        /*0028*/ 	.byte	0x04, 0x29
        /*002a*/ 	.short	(.L_1425 - .L_1424)


	//   ....[0]....
.L_1424:
        /*002c*/ 	.word	0xffffffff


	//   ....[1]....
        /*0030*/ 	.word	0xffffffff


	//   ....[2]....
        /*0034*/ 	.word	0xffffffff


	//   ....[3]....
        /*0038*/ 	.word	0xffffffff


	//   ....[4]....
        /*003c*/ 	.word	0xffffffff


	//   ....[5]....
        /*0040*/ 	.word	0xffffffff


	//   ....[6]....
        /*0044*/ 	.word	0xffffffff


	//   ....[7]....
        /*0048*/ 	.word	0xffffffff


	//   ....[8]....
        /*004c*/ 	.word	0xffffffff


	//   ....[9]....
        /*0050*/ 	.word	0xffffffff


	//----- nvinfo : EIATTR_COOP_GROUP_INSTR_OFFSETS
	.align		4
.L_1425:
        /*0054*/ 	.byte	0x04, 0x28
        /*0056*/ 	.short	(.L_1427 - .L_1426)


	//   ....[0]....
.L_1426:
        /*0058*/ 	.word	0x00000740


	//   ....[1]....
        /*005c*/ 	.word	0x00000750


	//   ....[2]....
        /*0060*/ 	.word	0x00000780


	//   ....[3]....
        /*0064*/ 	.word	0x000007a0


	//   ....[4]....
        /*0068*/ 	.word	0x000007d0


	//   ....[5]....
        /*006c*/ 	.word	0x000007f0


	//   ....[6]....
        /*0070*/ 	.word	0x00000820


	//   ....[7]....
        /*0074*/ 	.word	0x00000840


	//   ....[8]....
        /*0078*/ 	.word	0x00000870


	//   ....[9]....
        /*007c*/ 	.word	0x00000890


	//----- nvinfo : EIATTR_EXIT_INSTR_OFFSETS
	.align		4
.L_1427:
        /*0080*/ 	.byte	0x04, 0x1c
        /*0082*/ 	.short	(.L_1429 - .L_1428)


	//   ....[0]....
.L_1428:
        /*0084*/ 	.word	0x00000060


	//   ....[1]....
        /*0088*/ 	.word	0x00001c60


	//----- nvinfo : EIATTR_MAX_THREADS
	.align		4
.L_1429:
        /*008c*/ 	.byte	0x04, 0x05
        /*008e*/ 	.short	(.L_1431 - .L_1430)
.L_1430:
        /*0090*/ 	.word	0x000001a0
        /*0094*/ 	.word	0x00000001
        /*0098*/ 	.word	0x00000001


	//----- nvinfo : EIATTR_CRS_STACK_SIZE
	.align		4
.L_1431:
        /*009c*/ 	.byte	0x04, 0x1e
        /*009e*/ 	.short	(.L_1433 - .L_1432)
.L_1432:
        /*00a0*/ 	.word	0x00000000


	//----- nvinfo : EIATTR_CBANK_PARAM_SIZE
	.align		4
.L_1433:
        /*00a4*/ 	.byte	0x03, 0x19
        /*00a6*/ 	.short	0x00a0


	//----- nvinfo : EIATTR_PARAM_CBANK
	.align		4
        /*00a8*/ 	.byte	0x04, 0x0a
        /*00aa*/ 	.short	(.L_1435 - .L_1434)
	.align		4
.L_1434:
        /*00ac*/ 	.word	index@(.nv.constant0._Z35group_norm_nhwc_fwd_one_pass_kernelI11Fp16IOFp32WLi64ELi26ELi416EEv26Group_norm_nhwc_fwd_params)
        /*00b0*/ 	.short	0x0210
        /*00b2*/ 	.short	0x00a0


	//----- nvinfo : EIATTR_SW_WAR
	.align		4
.L_1435:
        /*00b4*/ 	.byte	0x04, 0x36
        /*00b6*/ 	.short	(.L_1437 - .L_1436)
.L_1436:
        /*00b8*/ 	.word	0x00000008
.L_1437:


//--------------------- .nv.info._Z35group_norm_nhwc_fwd_one_pass_kernelI11Fp16IOFp32WLi128ELi26ELi416EEv26Group_norm_nhwc_fwd_params --------------------------
	.section	.nv.info._Z35group_norm_nhwc_fwd_one_pass_kernelI11Fp16IOFp32WLi128ELi26ELi416EEv26Group_norm_nhwc_fwd_params,"",@"SHT_CUDA_INFO"
	.sectionflags	@""
	.align	4


	//----- nvinfo : EIATTR_CUDA_API_VERSION
	.align		4
        /*0000*/ 	.byte	0x04, 0x37
        /*0002*/ 	.short	(.L_1439 - .L_1438)
.L_1438:
        /*0004*/ 	.word	0x00000082


	//----- nvinfo : EIATTR_KPARAM_INFO
	.align		4
.L_1439:
        /*0008*/ 	.byte	0x04, 0x17
        /*000a*/ 	.short	(.L_1441 - .L_1440)
.L_1440:
        /*000c*/ 	.word	0x00000000
        /*0010*/ 	.short	0x0000
        /*0012*/ 	.short	0x0000
        /*0014*/ 	.byte	0x00, 0xf0, 0x81, 0x02


	//----- nvinfo : EIATTR_SPARSE_MMA_MASK
	.align		4
.L_1441:
        /*0018*/ 	.byte	0x03, 0x50
        /*001a*/ 	.short	0x0000


	//----- nvinfo : EIATTR_MAXREG_COUNT
	.align		4
        /*001c*/ 	.byte	0x03, 0x1b
        /*001e*/ 	.short	0x0080


	//----- nvinfo : EIATTR_NUM_BARRIERS
	.align		4
        /*0020*/ 	.byte	0x02, 0x4c
        /*0022*/ 	.byte	0x01
	.zero		1


	//----- nvinfo : EIATTR_MERCURY_ISA_VERSION
	.align		4
        /*0024*/ 	.byte	0x03, 0x5f
        /*0026*/ 	.short	0x0101


	//----- nvinfo : EIATTR_COOP_GROUP_MASK_REGIDS
	.align		4
        /*0028*/ 	.byte	0x04, 0x29
        /*002a*/ 	.short	(.L_1443 - .L_1442)


	//   ....[0]....
.L_1442:
        /*002c*/ 	.word	0xffffffff


	//   ....[1]....
        /*0030*/ 	.word	0xffffffff


	//   ....[2]....
        /*0034*/ 	.word	0xffffffff


	//   ....[3]....
        /*0038*/ 	.word	0xffffffff


	//   ....[4]....
        /*003c*/ 	.word	0xffffffff


	//   ....[5]....
        /*0040*/ 	.word	0xffffffff


	//   ....[6]....
        /*0044*/ 	.word	0xffffffff


	//   ....[7]....
        /*0048*/ 	.word	0xffffffff


	//   ....[8]....
        /*004c*/ 	.word	0xffffffff


	//   ....[9]....
        /*0050*/ 	.word	0xffffffff


	//----- nvinfo : EIATTR_COOP_GROUP_INSTR_OFFSETS
	.align		4
.L_1443:
        /*0054*/ 	.byte	0x04, 0x28
        /*0056*/ 	.short	(.L_1445 - .L_1444)


	//   ....[0]....
.L_1444:
        /*0058*/ 	.word	0x00000a20


	//   ....[1]....
        /*005c*/ 	.word	0x00000a30


	//   ....[2]....
        /*0060*/ 	.word	0x00000a60


	//   ....[3]....
        /*0064*/ 	.word	0x00000a70


	//   ....[4]....
        /*0068*/ 	.word	0x00000ab0


	//   ....[5]....
        /*006c*/ 	.word	0x00000ac0


	//   ....[6]....
        /*0070*/ 	.word	0x00000b00


	//   ....[7]....
        /*0074*/ 	.word	0x00000b10


	//   ....[8]....
        /*0078*/ 	.word	0x00000b50


	//   ....[9]....
        /*007c*/ 	.word	0x00000b60


	//----- nvinfo : EIATTR_EXIT_INSTR_OFFSETS
	.align		4
.L_1445:
        /*0080*/ 	.byte	0x04, 0x1c
        /*0082*/ 	.short	(.L_1447 - .L_1446)


	//   ....[0]....
.L_1446:
        /*0084*/ 	.word	0x00000060


	//   ....[1]....
        /*0088*/ 	.word	0x00002360


	//----- nvinfo : EIATTR_MAX_THREADS
	.align		4
.L_1447:
        /*008c*/ 	.byte	0x04, 0x05
        /*008e*/ 	.short	(.L_1449 - .L_1448)
.L_1448:
        /*0090*/ 	.word	0x000001a0
        /*0094*/ 	.word	0x00000001
        /*0098*/ 	.word	0x00000001


	//----- nvinfo : EIATTR_CRS_STACK_SIZE
	.align		4
.L_1449:
        /*009c*/ 	.byte	0x04, 0x1e
        /*009e*/ 	.short	(.L_1451 - .L_1450)
.L_1450:
        /*00a0*/ 	.word	0x00000000


	//----- nvinfo : EIATTR_CBANK_PARAM_SIZE
	.align		4
.L_1451:
        /*00a4*/ 	.byte	0x03, 0x19
        /*00a6*/ 	.short	0x00a0


	//----- nvinfo : EIATTR_PARAM_CBANK
	.align		4
        /*00a8*/ 	.byte	0x04, 0x0a
        /*00aa*/ 	.short	(.L_1453 - .L_1452)
	.align		4
.L_1452:
        /*00ac*/ 	.word	index@(.nv.constant0._Z35group_norm_nhwc_fwd_one_pass_kernelI11Fp16IOFp32WLi128ELi26ELi416EEv26Group_norm_nhwc_fwd_params)
        /*00b0*/ 	.short	0x0210
        /*00b2*/ 	.short	0x00a0


	//----- nvinfo : EIATTR_SW_WAR
	.align		4
.L_1453:
        /*00b4*/ 	.byte	0x04, 0x36
        /*00b6*/ 	.short	(.L_1455 - .L_1454)
.L_1454:
        /*00b8*/ 	.word	0x00000008
.L_1455:


//--------------------- .nv.info._Z35group_norm_nhwc_fwd_one_pass_kernelI11Fp16IOFp32WLi256ELi26ELi416EEv26Group_norm_nhwc_fwd_params --------------------------
	.section	.nv.info._Z35group_norm_nhwc_fwd_one_pass_kernelI11Fp16IOFp32WLi256ELi26ELi416EEv26Group_norm_nhwc_fwd_params,"",@"SHT_CUDA_INFO"
	.sectionflags	@""
	.align	4


	//----- nvinfo : EIATTR_CUDA_API_VERSION
	.align		4
        /*0000*/ 	.byte	0x04, 0x37
        /*0002*/ 	.short	(.L_1457 - .L_1456)
.L_1456:
        /*0004*/ 	.word	0x00000082


	//----- nvinfo : EIATTR_KPARAM_INFO
	.align		4
.L_1457:
        /*0008*/ 	.byte	0x04, 0x17
        /*000a*/ 	.short	(.L_1459 - .L_1458)
.L_1458:
        /*000c*/ 	.word	0x00000000
        /*0010*/ 	.short	0x0000
        /*0012*/ 	.short	0x0000
        /*0014*/ 	.byte	0x00, 0xf0, 0x81, 0x02


	//----- nvinfo : EIATTR_SPARSE_MMA_MASK
	.align		4
.L_1459:
        /*0018*/ 	.byte	0x03, 0x50
        /*001a*/ 	.short	0x0000


	//----- nvinfo : EIATTR_MAXREG_COUNT
	.align		4
        /*001c*/ 	.byte	0x03, 0x1b
        /*001e*/ 	.short	0x0080


	//----- nvinfo : EIATTR_NUM_BARRIERS
	.align		4
        /*0020*/ 	.byte	0x02, 0x4c
        /*0022*/ 	.byte	0x01
	.zero		1


	//----- nvinfo : EIATTR_MERCURY_ISA_VERSION
	.align		4
        /*0024*/ 	.byte	0x03, 0x5f
        /*0026*/ 	.short	0x0101


	//----- nvinfo : EIATTR_COOP_GROUP_MASK_REGIDS
	.align		4
        /*0028*/ 	.byte	0x04, 0x29
        /*002a*/ 	.short	(.L_1461 - .L_1460)


	//   ....[0]....
.L_1460:
        /*002c*/ 	.word	0xffffffff


	//   ....[1]....
        /*0030*/ 	.word	0xffffffff


	//   ....[2]....
        /*0034*/ 	.word	0xffffffff


	//   ....[3]....
        /*0038*/ 	.word	0xffffffff


	//   ....[4]....
        /*003c*/ 	.word	0xffffffff


	//   ....[5]....
        /*0040*/ 	.word	0xffffffff


	//   ....[6]....
        /*0044*/ 	.word	0xffffffff


	//   ....[7]....
        /*0048*/ 	.word	0xffffffff


	//   ....[8]....
        /*004c*/ 	.word	0xffffffff


	//   ....[9]....
        /*0050*/ 	.word	0xffffffff


	//----- nvinfo : EIATTR_COOP_GROUP_INSTR_OFFSETS
	.align		4
.L_1461:
        /*0054*/ 	.byte	0x04, 0x28
        /*0056*/ 	.short	(.L_1463 - .L_1462)


	//   ....[0]....
.L_1462:
        /*0058*/ 	.word	0x00000ff0


	//   ....[1]....
        /*005c*/ 	.word	0x00001000


	//   ....[2]....
        /*0060*/ 	.word	0x00001030


	//   ....[3]....
        /*0064*/ 	.word	0x00001040


	//   ....[4]....
        /*0068*/ 	.word	0x00001080


	//   ....[5]....
        /*006c*/ 	.word	0x00001090


	//   ....[6]....
        /*0070*/ 	.word	0x000010d0


	//   ....[7]....
        /*0074*/ 	.word	0x000010e0


	//   ....[8]....
        /*0078*/ 	.word	0x00001120


	//   ....[9]....
        /*007c*/ 	.word	0x00001130


	//----- nvinfo : EIATTR_EXIT_INSTR_OFFSETS
	.align		4
.L_1463:
        /*0080*/ 	.byte	0x04, 0x1c
        /*0082*/ 	.short	(.L_1465 - .L_1464)


	//   ....[0]....
.L_1464:
        /*0084*/ 	.word	0x00000060


	//   ....[1]....
        /*0088*/ 	.word	0x00003300


	//----- nvinfo : EIATTR_MAX_THREADS
	.align		4
.L_1465:
        /*008c*/ 	.byte	0x04, 0x05
        /*008e*/ 	.short	(.L_1467 - .L_1466)
.L_1466:
        /*0090*/ 	.word	0x000001a0
        /*0094*/ 	.word	0x00000001
        /*0098*/ 	.word	0x00000001


	//----- nvinfo : EIATTR_CRS_STACK_SIZE
	.align		4
.L_1467:
        /*009c*/ 	.byte	0x04, 0x1e
        /*009e*/ 	.short	(.L_1469 - .L_1468)
.L_1468:
        /*00a0*/ 	.word	0x00000000


	//----- nvinfo : EIATTR_CBANK_PARAM_SIZE
	.align		4
.L_1469:
        /*00a4*/ 	.byte	0x03, 0x19
        /*00a6*/ 	.short	0x00a0


	//----- nvinfo : EIATTR_PARAM_CBANK
	.align		4
        /*00a8*/ 	.byte	0x04, 0x0a
        /*00aa*/ 	.short	(.L_1471 - .L_1470)
	.align		4
.L_1470:
        /*00ac*/ 	.word	index@(.nv.constant0._Z35group_norm_nhwc_fwd_one_pass_kernelI11Fp16IOFp32WLi256ELi26ELi416EEv26Group_norm_nhwc_fwd_params)
        /*00b0*/ 	.short	0x0210
        /*00b2*/ 	.short	0x00a0


	//----- nvinfo : EIATTR_SW_WAR
	.align		4
.L_1471:
        /*00b4*/ 	.byte	0x04, 0x36
        /*00b6*/ 	.short	(.L_1473 - .L_1472)
.L_1472:
        /*00b8*/ 	.word	0x00000008
.L_1473:


//--------------------- .nv.info._Z35group_norm_nhwc_fwd_one_pass_kernelI11Fp16IOFp32WLi512ELi26ELi416EEv26Group_norm_nhwc_fwd_params --------------------------
	.section	.nv.info._Z35group_norm_nhwc_fwd_one_pass_kernelI11Fp16IOFp32WLi512ELi26ELi416EEv26Group_norm_nhwc_fwd_params,"",@"SHT_CUDA_INFO"
	.sectionflags	@""
	.align	4


	//----- nvinfo : EIATTR_CUDA_API_VERSION
	.align		4
        /*0000*/ 	.byte	0x04, 0x37
        /*0002*/ 	.short	(.L_1475 - .L_1474)
.L_1474:
        /*0004*/ 	.word	0x00000082


	//----- nvinfo : EIATTR_KPARAM_INFO
	.align		4
.L_1475:
        /*0008*/ 	.byte	0x04, 0x17
        /*000a*/ 	.short	(.L_1477 - .L_1476)
.L_1476:
        /*000c*/ 	.word	0x00000000
        /*0010*/ 	.short	0x0000
        /*0012*/ 	.short	0x0000
        /*0014*/ 	.byte	0x00, 0xf0, 0x81, 0x02


	//----- nvinfo : EIATTR_SPARSE_MMA_MASK
	.align		4
.L_1477:
        /*0018*/ 	.byte	0x03, 0x50
        /*001a*/ 	.short	0x0000


	//----- nvinfo : EIATTR_MAXREG_COUNT
	.align		4
        /*001c*/ 	.byte	0x03, 0x1b
        /*001e*/ 	.short	0x0080


	//----- nvinfo : EIATTR_NUM_BARRIERS
	.align		4
        /*0020*/ 	.byte	0x02, 0x4c
        /*0022*/ 	.byte	0x01
	.zero		1


	//----- nvinfo : EIATTR_MERCURY_ISA_VERSION
	.align		4
        /*0024*/ 	.byte	0x03, 0x5f
        /*0026*/ 	.short	0x0101


	//----- nvinfo : EIATTR_COOP_GROUP_MASK_REGIDS
	.align		4
        /*0028*/ 	.byte	0x04, 0x29
        /*002a*/ 	.short	(.L_1479 - .L_1478)


	//   ....[0]....
.L_1478:
        /*002c*/ 	.word	0xffffffff


	//   ....[1]....
        /*0030*/ 	.word	0xffffffff


	//   ....[2]....
        /*0034*/ 	.word	0xffffffff


	//   ....[3]....
        /*0038*/ 	.word	0xffffffff


	//   ....[4]....
        /*003c*/ 	.word	0xffffffff


	//   ....[5]....
        /*0040*/ 	.word	0xffffffff


	//   ....[6]....
        /*0044*/ 	.word	0xffffffff


	//   ....[7]....
        /*0048*/ 	.word	0xffffffff


	//   ....[8]....
        /*004c*/ 	.word	0xffffffff


	//   ....[9]....
        /*0050*/ 	.word	0xffffffff


	//----- nvinfo : EIATTR_COOP_GROUP_INSTR_OFFSETS
	.align		4
.L_1479:
        /*0054*/ 	.byte	0x04, 0x28
        /*0056*/ 	.short	(.L_1481 - .L_1480)


	//   ....[0]....
.L_1480:
        /*0058*/ 	.word	0x00001cb0


	//   ....[1]....
        /*005c*/ 	.word	0x00001cc0


	//   ....[2]....
        /*0060*/ 	.word	0x00001cf0


	//   ....[3]....
        /*0064*/ 	.word	0x00001d00


	//   ....[4]....
        /*0068*/ 	.word	0x00001d40


	//   ....[5]....
        /*006c*/ 	.word	0x00001d50


	//   ....[6]....
        /*0070*/ 	.word	0x00001d90


	//   ....[7]....
        /*0074*/ 	.word	0x00001da0


	//   ....[8]....
        /*0078*/ 	.word	0x00001de0


	//   ....[9]....
        /*007c*/ 	.word	0x00001df0


	//----- nvinfo : EIATTR_EXIT_INSTR_OFFSETS
	.align		4
.L_1481:
        /*0080*/ 	.byte	0x04, 0x1c
        /*0082*/ 	.short	(.L_1483 - .L_1482)


	//   ....[0]....
.L_1482:
        /*0084*/ 	.word	0x00000060


	//   ....[1]....
        /*0088*/ 	.word	0x000051b0


	//----- nvinfo : EIATTR_MAX_THREADS
	.align		4
.L_1483:
        /*008c*/ 	.byte	0x04, 0x05
        /*008e*/ 	.short	(.L_1485 - .L_1484)
.L_1484:
        /*0090*/ 	.word	0x000001a0
        /*0094*/ 	.word	0x00000001
        /*0098*/ 	.word	0x00000001


	//----- nvinfo : EIATTR_CRS_STACK_SIZE
	.align		4
.L_1485:
        /*009c*/ 	.byte	0x04, 0x1e
        /*009e*/ 	.short	(.L_1487 - .L_1486)
.L_1486:
        /*00a0*/ 	.word	0x00000000


	//----- nvinfo : EIATTR_CBANK_PARAM_SIZE
	.align		4
.L_1487:
        /*00a4*/ 	.byte	0x03, 0x19
        /*00a6*/ 	.short	0x00a0


	//----- nvinfo : EIATTR_PARAM_CBANK
	.align		4
        /*00a8*/ 	.byte	0x04, 0x0a
        /*00aa*/ 	.short	(.L_1489 - .L_1488)
	.align		4
.L_1488:
        /*00ac*/ 	.word	index@(.nv.constant0._Z35group_norm_nhwc_fwd_one_pass_kernelI11Fp16IOFp32WLi512ELi26ELi416EEv26Group_norm_nhwc_fwd_params)
        /*00b0*/ 	.short	0x0210
        /*00b2*/ 	.short	0x00a0


	//----- nvinfo : EIATTR_SW_WAR
	.align		4
.L_1489:
        /*00b4*/ 	.byte	0x04, 0x36
        /*00b6*/ 	.short	(.L_1491 - .L_1490)
.L_1490:
        /*00b8*/ 	.word	0x00000008
.L_1491:


//--------------------- .nv.info._Z35group_norm_nhwc_fwd_one_pass_kernelI11Fp16IOBf16WLi64ELi26ELi416EEv26Group_norm_nhwc_fwd_params --------------------------
	.section	.nv.info._Z35group_norm_nhwc_fwd_one_pass_kernelI11Fp16IOBf16WLi64ELi26ELi416EEv26Group_norm_nhwc_fwd_params,"",@"SHT_CUDA_INFO"
	.sectionflags	@""
	.align	4


	//----- nvinfo : EIATTR_CUDA_API_VERSION
	.align		4
        /*0000*/ 	.byte	0x04, 0x37
        /*0002*/ 	.short	(.L_1493 - .L_1492)
.L_1492:
        /*0004*/ 	.word	0x00000082


	//----- nvinfo : EIATTR_KPARAM_INFO
	.align		4
.L_1493:
        /*0008*/ 	.byte	0x04, 0x17
        /*000a*/ 	.short	(.L_1495 - .L_1494)
.L_1494:
        /*000c*/ 	.word	0x00000000
        /*0010*/ 	.short	0x0000
        /*0012*/ 	.short	0x0000
        /*0014*/ 	.byte	0x00, 0xf0, 0x81, 0x02


	//----- nvinfo : EIATTR_SPARSE_MMA_MASK
	.align		4
.L_1495:
        /*0018*/ 	.byte	0x03, 0x50
        /*001a*/ 	.short	0x0000


	//----- nvinfo : EIATTR_MAXREG_COUNT
	.align		4
        /*001c*/ 	.byte	0x03, 0x1b
        /*001e*/ 	.short	0x0080


	//----- nvinfo : EIATTR_NUM_BARRIERS
	.align		4
        /*0020*/ 	.byte	0x02, 0x4c
        /*0022*/ 	.byte	0x01
	.zero		1


	//----- nvinfo : EIATTR_MERCURY_ISA_VERSION
	.align		4
        /*0024*/ 	.byte	0x03, 0x5f
        /*0026*/ 	.short	0x0101


	//----- nvinfo : EIATTR_COOP_GROUP_MASK_REGIDS
	.align		4
        /*0028*/ 	.byte	0x04, 0x29
        /*002a*/ 	.short	(.L_1497 - .L_1496)


	//   ....[0]....
.L_1496:
        /*002c*/ 	.word	0xffffffff


	//   ....[1]....
        /*0030*/ 	.word	0xffffffff


	//   ....[2]....
        /*0034*/ 	.word	0xffffffff


	//   ....[3]....
        /*0038*/ 	.word	0xffffffff


	//   ....[4]....
        /*003c*/ 	.word	0xffffffff


	//   ....[5]....
        /*0040*/ 	.word	0xffffffff


	//   ....[6]....
        /*0044*/ 	.word	0xffffffff


	//   ....[7]....
        /*0048*/ 	.word	0xffffffff


	//   ....[8]....
        /*004c*/ 	.word	0xffffffff


	//   ....[9]....
        /*0050*/ 	.word	0xffffffff


	//----- nvinfo : EIATTR_COOP_GROUP_INSTR_OFFSETS
	.align		4
.L_1497:
        /*0054*/ 	.byte	0x04, 0x28
        /*0056*/ 	.short	(.L_1499 - .L_1498)


	//   ....[0]....
.L_1498:
        /*0058*/ 	.word	0x00000740


	//   ....[1]....
        /*005c*/ 	.word	0x00000750


	//   ....[2]....
        /*0060*/ 	.word	0x00000780


	//   ....[3]....
        /*0064*/ 	.word	0x000007a0


	//   ....[4]....
        /*0068*/ 	.word	0x000007d0


	//   ....[5]....
        /*006c*/ 	.word	0x000007f0


	//   ....[6]....
        /*0070*/ 	.word	0x00000820


	//   ....[7]....
        /*0074*/ 	.word	0x00000840


	//   ....[8]....
        /*0078*/ 	.word	0x00000870


	//   ....[9]....
        /*007c*/ 	.word	0x00000890


	//----- nvinfo : EIATTR_EXIT_INSTR_OFFSETS
	.align		4
.L_1499:
        /*0080*/ 	.byte	0x04, 0x1c
        /*0082*/ 	.short	(.L_1501 - .L_1500)


	//   ....[0]....
.L_1500:
        /*0084*/ 	.word	0x00000060


	//   ....[1]....
        /*0088*/ 	.word	0x00001c80


	//----- nvinfo : EIATTR_MAX_THREADS
	.align		4
.L_1501:
        /*008c*/ 	.byte	0x04, 0x05
        /*008e*/ 	.short	(.L_1503 - .L_1502)
.L_1502:
        /*0090*/ 	.word	0x000001a0
        /*0094*/ 	.word	0x00000001
        /*0098*/ 	.word	0x00000001


	//----- nvinfo : EIATTR_CRS_STACK_SIZE
	.align		4
.L_1503:
        /*009c*/ 	.byte	0x04, 0x1e
        /*009e*/ 	.short	(.L_1505 - .L_1504)
.L_1504:
        /*00a0*/ 	.word	0x00000000


	//----- nvinfo : EIATTR_CBANK_PARAM_SIZE
	.align		4
.L_1505:
        /*00a4*/ 	.byte	0x03, 0x19
        /*00a6*/ 	.short	0x00a0


	//----- nvinfo : EIATTR_PARAM_CBANK
	.align		4
        /*00a8*/ 	.byte	0x04, 0x0a
        /*00aa*/ 	.short	(.L_1507 - .L_1506)
	.align		4
.L_1506:
        /*00ac*/ 	.word	index@(.nv.constant0._Z35group_norm_nhwc_fwd_one_pass_kernelI11Fp16IOBf16WLi64ELi26ELi416EEv26Group_norm_nhwc_fwd_params)
        /*00b0*/ 	.short	0x0210
        /*00b2*/ 	.short	0x00a0


	//----- nvinfo : EIATTR_SW_WAR
	.align		4
.L_1507:
        /*00b4*/ 	.byte	0x04, 0x36
        /*00b6*/ 	.short	(.L_1509 - .L_1508)
.L_1508:
        /*00b8*/ 	.word	0x00000008
.L_1509:


//--------------------- .nv.info._Z35group_norm_nhwc_fwd_one_pass_kernelI11Fp16IOBf16WLi128ELi26ELi416EEv26Group_norm_nhwc_fwd_params --------------------------
	.section	.nv.info._Z35group_norm_nhwc_fwd_one_pass_kernelI11Fp16IOBf16WLi128ELi26ELi416EEv26Group_norm_nhwc_fwd_params,"",@"SHT_CUDA_INFO"
	.sectionflags	@""
	.align	4


	//----- nvinfo : EIATTR_CUDA_API_VERSION
	.align		4
        /*0000*/ 	.byte	0x04, 0x37
        /*0002*/ 	.short	(.L_1511 - .L_1510)
.L_1510:
        /*0004*/ 	.word	0x00000082


	//----- nvinfo : EIATTR_KPARAM_INFO
	.align		4
.L_1511:
        /*0008*/ 	.byte	0x04, 0x17
        /*000a*/ 	.short	(.L_1513 - .L_1512)
.L_1512:
        /*000c*/ 	.word	0x00000000
        /*0010*/ 	.short	0x0000
        /*0012*/ 	.short	0x0000
        /*0014*/ 	.byte	0x00, 0xf0, 0x81, 0x02


	//----- nvinfo : EIATTR_SPARSE_MMA_MASK
	.align		4
.L_1513:
        /*0018*/ 	.byte	0x03, 0x50
        /*001a*/ 	.short	0x0000


	//----- nvinfo : EIATTR_MAXREG_COUNT
	.align		4
        /*001c*/ 	.byte	0x03, 0x1b
        /*001e*/ 	.short	0x0080


	//----- nvinfo : EIATTR_NUM_BARRIERS
	.align		4
        /*0020*/ 	.byte	0x02, 0x4c
        /*0022*/ 	.byte	0x01
	.zero		1


	//----- nvinfo : EIATTR_MERCURY_ISA_VERSION
	.align		4
        /*0024*/ 	.byte	0x03, 0x5f
        /*0026*/ 	.short	0x0101


	//----- nvinfo : EIATTR_COOP_GROUP_MASK_REGIDS
	.align		4
        /*0028*/ 	.byte	0x04, 0x29
        /*002a*/ 	.short	(.L_1515 - .L_1514)


	//   ....[0]....
.L_1514:
        /*002c*/ 	.word	0xffffffff


	//   ....[1]....
        /*0030*/ 	.word	0xffffffff


	//   ....[2]....
        /*0034*/ 	.word	0xffffffff


	//   ....[3]....
        /*0038*/ 	.word	0xffffffff


	//   ....[4]....
        /*003c*/ 	.word	0xffffffff


	//   ....[5]....
        /*0040*/ 	.word	0xffffffff


	//   ....[6]....
        /*0044*/ 	.word	0xffffffff


	//   ....[7]....
        /*0048*/ 	.word	0xffffffff


	//   ....[8]....
        /*004c*/ 	.word	0xffffffff


	//   ....[9]....
        /*0050*/ 	.word	0xffffffff


	//----- nvinfo : EIATTR_COOP_GROUP_INSTR_OFFSETS
	.align		4
.L_1515:
        /*0054*/ 	.byte	0x04, 0x28
        /*0056*/ 	.short	(.L_1517 - .L_1516)


	//   ....[0]....
.L_1516:
        /*0058*/ 	.word	0x00000a20


	//   ....[1]....
        /*005c*/ 	.word	0x00000a30


	//   ....[2]....
        /*0060*/ 	.word	0x00000a60


	//   ....[3]....
        /*0064*/ 	.word	0x00000a70


	//   ....[4]....
        /*0068*/ 	.word	0x00000ab0


	//   ....[5]....
        /*006c*/ 	.word	0x00000ac0


	//   ....[6]....
        /*0070*/ 	.word	0x00000b00


	//   ....[7]....
        /*0074*/ 	.word	0x00000b10


	//   ....[8]....
        /*0078*/ 	.word	0x00000b50


	//   ....[9]....
        /*007c*/ 	.word	0x00000b60


	//----- nvinfo : EIATTR_EXIT_INSTR_OFFSETS
	.align		4
.L_1517:
        /*0080*/ 	.byte	0x04, 0x1c
        /*0082*/ 	.short	(.L_1519 - .L_1518)


	//   ....[0]....
.L_1518:
        /*0084*/ 	.word	0x00000060


	//   ....[1]....
        /*0088*/ 	.word	0x000023c0


	//----- nvinfo : EIATTR_MAX_THREADS
	.align		4
.L_1519:
        /*008c*/ 	.byte	0x04, 0x05
        /*008e*/ 	.short	(.L_1521 - .L_1520)
.L_1520:
        /*0090*/ 	.word	0x000001a0
        /*0094*/ 	.word	0x00000001
        /*0098*/ 	.word	0x00000001


	//----- nvinfo : EIATTR_CRS_STACK_SIZE
	.align		4
.L_1521:
        /*009c*/ 	.byte	0x04, 0x1e
        /*009e*/ 	.short	(.L_1523 - .L_1522)
.L_1522:
        /*00a0*/ 	.word	0x00000000


	//----- nvinfo : EIATTR_CBANK_PARAM_SIZE
	.align		4
.L_1523:
        /*00a4*/ 	.byte	0x03, 0x19
        /*00a6*/ 	.short	0x00a0


	//----- nvinfo : EIATTR_PARAM_CBANK
	.align		4
        /*00a8*/ 	.byte	0x04, 0x0a
        /*00aa*/ 	.short	(.L_1525 - .L_1524)
	.align		4
.L_1524:
        /*00ac*/ 	.word	index@(.nv.constant0._Z35group_norm_nhwc_fwd_one_pass_kernelI11Fp16IOBf16WLi128ELi26ELi416EEv26Group_norm_nhwc_fwd_params)
        /*00b0*/ 	.short	0x0210
        /*00b2*/ 	.short	0x00a0


	//----- nvinfo : EIATTR_SW_WAR
	.align		4
.L_1525:
        /*00b4*/ 	.byte	0x04, 0x36
        /*00b6*/ 	.short	(.L_1527 - .L_1526)
.L_1526:
        /*00b8*/ 	.word	0x00000008
.L_1527:


//--------------------- .nv.info._Z35group_norm_nhwc_fwd_one_pass_kernelI11Fp16IOBf16WLi256ELi26ELi416EEv26Group_norm_nhwc_fwd_params --------------------------
	.section	.nv.info._Z35group_norm_nhwc_fwd_one_pass_kernelI11Fp16IOBf16WLi256ELi26ELi416EEv26Group_norm_nhwc_fwd_params,"",@"SHT_CUDA_INFO"
	.sectionflags	@""
	.align	4


	//----- nvinfo : EIATTR_CUDA_API_VERSION
	.align		4
        /*0000*/ 	.byte	0x04, 0x37
        /*0002*/ 	.short	(.L_1529 - .L_1528)
.L_1528:
        /*0004*/ 	.word	0x00000082


	//----- nvinfo : EIATTR_KPARAM_INFO
	.align		4
.L_1529:
        /*0008*/ 	.byte	0x04, 0x17
        /*000a*/ 	.short	(.L_1531 - .L_1530)
.L_1530:
        /*000c*/ 	.word	0x00000000
        /*0010*/ 	.short	0x0000
        /*0012*/ 	.short	0x0000
        /*0014*/ 	.byte	0x00, 0xf0, 0x81, 0x02


	//----- nvinfo : EIATTR_SPARSE_MMA_MASK
	.align		4
.L_1531:
        /*0018*/ 	.byte	0x03, 0x50
        /*001a*/ 	.short	0x0000


	//----- nvinfo : EIATTR_MAXREG_COUNT
	.align		4
        /*001c*/ 	.byte	0x03, 0x1b
        /*001e*/ 	.short	0x0080


	//----- nvinfo : EIATTR_NUM_BARRIERS
	.align		4
        /*0020*/ 	.byte	0x02, 0x4c
        /*0022*/ 	.byte	0x01
	.zero		1


	//----- nvinfo : EIATTR_MERCURY_ISA_VERSION
	.align		4
        /*0024*/ 	.byte	0x03, 0x5f
        /*0026*/ 	.short	0x0101


	//----- nvinfo : EIATTR_COOP_GROUP_MASK_REGIDS
	.align		4
        /*0028*/ 	.byte	0x04, 0x29
        /*002a*/ 	.short	(.L_1533 - .L_1532)


	//   ....[0]....
.L_1532:
        /*002c*/ 	.word	0xffffffff


	//   ....[1]....
        /*0030*/ 	.word	0xffffffff


	//   ....[2]....
        /*0034*/ 	.word	0xffffffff


	//   ....[3]....
        /*0038*/ 	.word	0xffffffff


	//   ....[4]....
        /*003c*/ 	.word	0xffffffff


	//   ....[5]....
        /*0040*/ 	.word	0xffffffff


	//   ....[6]....
        /*0044*/ 	.word	0xffffffff


	//   ....[7]....
        /*0048*/ 	.word	0xffffffff


	//   ....[8]....
        /*004c*/ 	.word	0xffffffff


	//   ....[9]....
        /*0050*/ 	.word	0xffffffff


	//----- nvinfo : EIATTR_COOP_GROUP_INSTR_OFFSETS
	.align		4
.L_1533:
        /*0054*/ 	.byte	0x04, 0x28
        /*0056*/ 	.short	(.L_1535 - .L_1534)


	//   ....[0]....
.L_1534:
        /*0058*/ 	.word	0x00000ff0


	//   ....[1]....
        /*005c*/ 	.word	0x00001000


	//   ....[2]....
        /*0060*/ 	.word	0x00001030


	//   ....[3]....
        /*0064*/ 	.word	0x00001040


	//   ....[4]....
        /*0068*/ 	.word	0x00001080


	//   ....[5]....
        /*006c*/ 	.word	0x00001090


	//   ....[6]....
        /*0070*/ 	.word	0x000010d0


	//   ....[7]....
        /*0074*/ 	.word	0x000010e0


	//   ....[8]....
        /*0078*/ 	.word	0x00001120


	//   ....[9]....
        /*007c*/ 	.word	0x00001130


	//----- nvinfo : EIATTR_EXIT_INSTR_OFFSETS
	.align		4
.L_1535:
        /*0080*/ 	.byte	0x04, 0x1c
        /*0082*/ 	.short	(.L_1537 - .L_1536)


	//   ....[0]....
.L_1536:
        /*0084*/ 	.word	0x00000060


	//   ....[1]....
        /*0088*/ 	.word	0x00003340


	//----- nvinfo : EIATTR_MAX_THREADS
	.align		4
.L_1537:
        /*008c*/ 	.byte	0x04, 0x05
        /*008e*/ 	.short	(.L_1539 - .L_1538)
.L_1538:
        /*0090*/ 	.word	0x000001a0
        /*0094*/ 	.word	0x00000001
        /*0098*/ 	.word	0x00000001


	//----- nvinfo : EIATTR_CRS_STACK_SIZE
	.align		4
.L_1539:
        /*009c*/ 	.byte	0x04, 0x1e
        /*009e*/ 	.short	(.L_1541 - .L_1540)
.L_1540:
        /*00a0*/ 	.word	0x00000000


	//----- nvinfo : EIATTR_CBANK_PARAM_SIZE
	.align		4
.L_1541:
        /*00a4*/ 	.byte	0x03, 0x19
        /*00a6*/ 	.short	0x00a0


	//----- nvinfo : EIATTR_PARAM_CBANK
	.align		4
        /*00a8*/ 	.byte	0x04, 0x0a
        /*00aa*/ 	.short	(.L_1543 - .L_1542)
	.align		4
.L_1542:
        /*00ac*/ 	.word	index@(.nv.constant0._Z35group_norm_nhwc_fwd_one_pass_kernelI11Fp16IOBf16WLi256ELi26ELi416EEv26Group_norm_nhwc_fwd_params)
        /*00b0*/ 	.short	0x0210
        /*00b2*/ 	.short	0x00a0


	//----- nvinfo : EIATTR_SW_WAR
	.align		4
.L_1543:
        /*00b4*/ 	.byte	0x04, 0x36
        /*00b6*/ 	.short	(.L_1545 - .L_1544)
.L_1544:
        /*00b8*/ 	.word	0x00000008
.L_1545:


//--------------------- .nv.info._Z35group_norm_nhwc_fwd_one_pass_kernelI11Fp16IOBf16WLi512ELi26ELi416EEv26Group_norm_nhwc_fwd_params --------------------------
	.section	.nv.info._Z35group_norm_nhwc_fwd_one_pass_kernelI11Fp16IOBf16WLi512ELi26ELi416EEv26Group_norm_nhwc_fwd_params,"",@"SHT_CUDA_INFO"
	.sectionflags	@""
	.align	4


	//----- nvinfo : EIATTR_CUDA_API_VERSION
	.align		4
        /*0000*/ 	.byte	0x04, 0x37
        /*0002*/ 	.short	(.L_1547 - .L_1546)
.L_1546:
        /*0004*/ 	.word	0x00000082


	//----- nvinfo : EIATTR_KPARAM_INFO
	.align		4
.L_1547:
        /*0008*/ 	.byte	0x04, 0x17
        /*000a*/ 	.short	(.L_1549 - .L_1548)
.L_1548:
        /*000c*/ 	.word	0x00000000
        /*0010*/ 	.short	0x0000
        /*0012*/ 	.short	0x0000
        /*0014*/ 	.byte	0x00, 0xf0, 0x81, 0x02


	//----- nvinfo : EIATTR_SPARSE_MMA_MASK
	.align		4
.L_1549:
        /*0018*/ 	.byte	0x03, 0x50
        /*001a*/ 	.short	0x0000


	//----- nvinfo : EIATTR_MAXREG_COUNT
	.align		4
        /*001c*/ 	.byte	0x03, 0x1b
        /*001e*/ 	.short	0x0080


	//----- nvinfo : EIATTR_NUM_BARRIERS
	.align		4
        /*0020*/ 	.byte	0x02, 0x4c
        /*0022*/ 	.byte	0x01
	.zero		1


	//----- nvinfo : EIATTR_MERCURY_ISA_VERSION
	.align		4
        /*0024*/ 	.byte	0x03, 0x5f
        /*0026*/ 	.short	0x0101


	//----- nvinfo : EIATTR_COOP_GROUP_MASK_REGIDS
	.align		4
        /*0028*/ 	.byte	0x04, 0x29
        /*002a*/ 	.short	(.L_1551 - .L_1550)


	//   ....[0]....
.L_1550:
        /*002c*/ 	.word	0xffffffff


	//   ....[1]....
        /*0030*/ 	.word	0xffffffff


	//   ....[2]....
        /*0034*/ 	.word	0xffffffff


	//   ....[3]....
        /*0038*/ 	.word	0xffffffff


	//   ....[4]....
        /*003c*/ 	.word	0xffffffff


	//   ....[5]....
        /*0040*/ 	.word	0xffffffff


	//   ....[6]....
        /*0044*/ 	.word	0xffffffff


	//   ....[7]....
        /*0048*/ 	.word	0xffffffff


	//   ....[8]....
        /*004c*/ 	.word	0xffffffff


	//   ....[9]....
        /*0050*/ 	.word	0xffffffff


	//----- nvinfo : EIATTR_COOP_GROUP_INSTR_OFFSETS
	.align		4
.L_1551:
        /*0054*/ 	.byte	0x04, 0x28
        /*0056*/ 	.short	(.L_1553 - .L_1552)


	//   ....[0]....
.L_1552:
        /*0058*/ 	.word	0x00001cb0


	//   ....[1]....
        /*005c*/ 	.word	0x00001cc0


	//   ....[2]....
        /*0060*/ 	.word	0x00001cf0


	//   ....[3]....
        /*0064*/ 	.word	0x00001d00


	//   ....[4]....
        /*0068*/ 	.word	0x00001d40


	//   ....[5]....
        /*006c*/ 	.word	0x00001d50


	//   ....[6]....
        /*0070*/ 	.word	0x00001d90


	//   ....[7]....
        /*0074*/ 	.word	0x00001da0


	//   ....[8]....
        /*0078*/ 	.word	0x00001de0


	//   ....[9]....
        /*007c*/ 	.word	0x00001df0


	//----- nvinfo : EIATTR_EXIT_INSTR_OFFSETS
	.align		4
.L_1553:
        /*0080*/ 	.byte	0x04, 0x1c
        /*0082*/ 	.short	(.L_1555 - .L_1554)


	//   ....[0]....
.L_1554:
        /*0084*/ 	.word	0x00000060


	//   ....[1]....
        /*0088*/ 	.word	0x00005210


	//----- nvinfo : EIATTR_MAX_THREADS
	.align		4
.L_1555:
        /*008c*/ 	.byte	0x04, 0x05
        /*008e*/ 	.short	(.L_1557 - .L_1556)
.L_1556:
        /*0090*/ 	.word	0x000001a0
        /*0094*/ 	.word	0x00000001
        /*0098*/ 	.word	0x00000001


	//----- nvinfo : EIATTR_CRS_STACK_SIZE
	.align		4
.L_1557:
        /*009c*/ 	.byte	0x04, 0x1e
        /*009e*/ 	.short	(.L_1559 - .L_1558)
.L_1558:
        /*00a0*/ 	.word	0x00000000


	//----- nvinfo : EIATTR_CBANK_PARAM_SIZE
	.align		4
.L_1559:
        /*00a4*/ 	.byte	0x03, 0x19
        /*00a6*/ 	.short	0x00a0


	//----- nvinfo : EIATTR_PARAM_CBANK
	.align		4
        /*00a8*/ 	.byte	0x04, 0x0a
        /*00aa*/ 	.short	(.L_1561 - .L_1560)
	.align		4
.L_1560:
        /*00ac*/ 	.word	index@(.nv.constant0._Z35group_norm_nhwc_fwd_one_pass_kernelI11Fp16IOBf16WLi512ELi26ELi416EEv26Group_norm_nhwc_fwd_params)
        /*00b0*/ 	.short	0x0210
        /*00b2*/ 	.short	0x00a0


	//----- nvinfo : EIATTR_SW_WAR
	.align		4
.L_1561:
        /*00b4*/ 	.byte	0x04, 0x36
        /*00b6*/ 	.short	(.L_1563 - .L_1562)
.L_1562:
        /*00b8*/ 	.word	0x00000008
.L_1563:


//--------------------- .nv.info._Z35group_norm_nhwc_fwd_one_pass_kernelI11Fp16IOFp16WLi64ELi26ELi416EEv26Group_norm_nhwc_fwd_params --------------------------
	.section	.nv.info._Z35group_norm_nhwc_fwd_one_pass_kernelI11Fp16IOFp16WLi64ELi26ELi416EEv26Group_norm_nhwc_fwd_params,"",@"SHT_CUDA_INFO"
	.sectionflags	@""
	.align	4


	//----- nvinfo : EIATTR_CUDA_API_VERSION
	.align		4
        /*0000*/ 	.byte	0x04, 0x37
        /*0002*/ 	.short	(.L_1565 - .L_1564)
.L_1564:
        /*0004*/ 	.word	0x00000082


	//----- nvinfo : EIATTR_KPARAM_INFO
	.align		4
.L_1565:
        /*0008*/ 	.byte	0x04, 0x17
        /*000a*/ 	.short	(.L_1567 - .L_1566)
.L_1566:
        /*000c*/ 	.word	0x00000000
        /*0010*/ 	.short	0x0000
        /*0012*/ 	.short	0x0000
        /*0014*/ 	.byte	0x00, 0xf0, 0x81, 0x02


	//----- nvinfo : EIATTR_SPARSE_MMA_MASK
	.align		4
.L_1567:
        /*0018*/ 	.byte	0x03, 0x50
        /*001a*/ 	.short	0x0000


	//----- nvinfo : EIATTR_MAXREG_COUNT
	.align		4
        /*001c*/ 	.byte	0x03, 0x1b
        /*001e*/ 	.short	0x0080


	//----- nvinfo : EIATTR_NUM_BARRIERS
	.align		4
        /*0020*/ 	.byte	0x02, 0x4c
        /*0022*/ 	.byte	0x01
	.zero		1


	//----- nvinfo : EIATTR_MERCURY_ISA_VERSION
	.align		4
        /*0024*/ 	.byte	0x03, 0x5f
        /*0026*/ 	.short	0x0101


	//----- nvinfo : EIATTR_COOP_GROUP_MASK_REGIDS
	.align		4
        /*0028*/ 	.byte	0x04, 0x29
        /*002a*/ 	.short	(.L_1569 - .L_1568)


	//   ....[0]....
.L_1568:
        /*002c*/ 	.word	0xffffffff


	//   ....[1]....
        /*0030*/ 	.word	0xffffffff


	//   ....[2]....
        /*0034*/ 	.word	0xffffffff


	//   ....[3]....
        /*0038*/ 	.word	0xffffffff


	//   ....[4]....
        /*003c*/ 	.word	0xffffffff


	//   ....[5]....
        /*0040*/ 	.word	0xffffffff


	//   ....[6]....
        /*0044*/ 	.word	0xffffffff


	//   ....[7]....
        /*0048*/ 	.word	0xffffffff


	//   ....[8]....
        /*004c*/ 	.word	0xffffffff


	//   ....[9]....
        /*0050*/ 	.word	0xffffffff


	//----- nvinfo : EIATTR_COOP_GROUP_INSTR_OFFSETS
	.align		4
.L_1569:
        /*0054*/ 	.byte	0x04, 0x28
        /*0056*/ 	.short	(.L_1571 - .L_1570)


	//   ....[0]....
.L_1570:
        /*0058*/ 	.word	0x00000740


	//   ....[1]....
        /*005c*/ 	.word	0x00000750


	//   ....[2]....
        /*0060*/ 	.word	0x00000780


	//   ....[3]....
        /*0064*/ 	.word	0x000007a0


	//   ....[4]....
        /*0068*/ 	.word	0x000007d0


	//   ....[5]....
        /*006c*/ 	.word	0x000007f0


	//   ....[6]....
        /*0070*/ 	.word	0x00000820


	//   ....[7]....
        /*0074*/ 	.word	0x00000840


	//   ....[8]....
        /*0078*/ 	.word	0x00000870


	//   ....[9]....
        /*007c*/ 	.word	0x00000890


	//----- nvinfo : EIATTR_EXIT_INSTR_OFFSETS
	.align		4
.L_1571:
        /*0080*/ 	.byte	0x04, 0x1c
        /*0082*/ 	.short	(.L_1573 - .L_1572)


	//   ....[0]....
.L_1572:
        /*0084*/ 	.word	0x00000060


	//   ....[1]....
        /*0088*/ 	.word	0x00001c80


	//----- nvinfo : EIATTR_MAX_THREADS
	.align		4
.L_1573:
        /*008c*/ 	.byte	0x04, 0x05
        /*008e*/ 	.short	(.L_1575 - .L_1574)
.L_1574:
        /*0090*/ 	.word	0x000001a0
        /*0094*/ 	.word	0x00000001
        /*0098*/ 	.word	0x00000001


	//----- nvinfo : EIATTR_CRS_STACK_SIZE
	.align		4
.L_1575:
        /*009c*/ 	.byte	0x04, 0x1e
        /*009e*/ 	.short	(.L_1577 - .L_1576)
.L_1576:
        /*00a0*/ 	.word	0x00000000


	//----- nvinfo : EIATTR_CBANK_PARAM_SIZE
	.align		4
.L_1577:
        /*00a4*/ 	.byte	0x03, 0x19
        /*00a6*/ 	.short	0x00a0


	//----- nvinfo : EIATTR_PARAM_CBANK
	.align		4
        /*00a8*/ 	.byte	0x04, 0x0a
        /*00aa*/ 	.short	(.L_1579 - .L_1578)
	.align		4
.L_1578:
        /*00ac*/ 	.word	index@(.nv.constant0._Z35group_norm_nhwc_fwd_one_pass_kernelI11Fp16IOFp16WLi64ELi26ELi416EEv26Group_norm_nhwc_fwd_params)
        /*00b0*/ 	.short	0x0210
        /*00b2*/ 	.short	0x00a0


	//----- nvinfo : EIATTR_SW_WAR
	.align		4
.L_1579:
        /*00b4*/ 	.byte	0x04, 0x36
        /*00b6*/ 	.short	(.L_1581 - .L_1580)
.L_1580:
        /*00b8*/ 	.word	0x00000008
.L_1581:


//--------------------- .nv.info._Z35group_norm_nhwc_fwd_one_pass_kernelI11Fp16IOFp16WLi128ELi26ELi416EEv26Group_norm_nhwc_fwd_params --------------------------
	.section	.nv.info._Z35group_norm_nhwc_fwd_one_pass_kernelI11Fp16IOFp16WLi128ELi26ELi416EEv26Group_norm_nhwc_fwd_params,"",@"SHT_CUDA_INFO"
	.sectionflags	@""
	.align	4


	//----- nvinfo : EIATTR_CUDA_API_VERSION
	.align		4
        /*0000*/ 	.byte	0x04, 0x37
        /*0002*/ 	.short	(.L_1583 - .L_1582)
.L_1582:
        /*0004*/ 	.word	0x00000082


	//----- nvinfo : EIATTR_KPARAM_INFO
	.align		4
.L_1583:
        /*0008*/ 	.byte	0x04, 0x17
        /*000a*/ 	.short	(.L_1585 - .L_1584)
.L_1584:
        /*000c*/ 	.word	0x00000000
        /*0010*/ 	.short	0x0000
        /*0012*/ 	.short	0x0000
        /*0014*/ 	.byte	0x00, 0xf0, 0x81, 0x02


	//----- nvinfo : EIATTR_SPARSE_MMA_MASK
	.align		4
.L_1585:
        /*0018*/ 	.byte	0x03, 0x50
        /*001a*/ 	.short	0x0000


	//----- nvinfo : EIATTR_MAXREG_COUNT
	.align		4
        /*001c*/ 	.byte	0x03, 0x1b
        /*001e*/ 	.short	0x0080


	//----- nvinfo : EIATTR_NUM_BARRIERS
	.align		4
        /*0020*/ 	.byte	0x02, 0x4c
        /*0022*/ 	.byte	0x01
	.zero		1


	//----- nvinfo : EIATTR_MERCURY_ISA_VERSION
	.align		4
        /*0024*/ 	.byte	0x03, 0x5f
        /*0026*/ 	.short	0x0101


	//----- nvinfo : EIATTR_COOP_GROUP_MASK_REGIDS
	.align		4
        /*0028*/ 	.byte	0x04, 0x29
        /*002a*/ 	.short	(.L_1587 - .L_1586)


	//   ....[0]....
.L_1586:
        /*002c*/ 	.word	0xffffffff


	//   ....[1]....
        /*0030*/ 	.word	0xffffffff


	//   ....[2]....
        /*0034*/ 	.word	0xffffffff


	//   ....[3]....
        /*0038*/ 	.word	0xffffffff


	//   ....[4]....
        /*003c*/ 	.word	0xffffffff


	//   ....[5]....
        /*0040*/ 	.word	0xffffffff


	//   ....[6]....
        /*0044*/ 	.word	0xffffffff


	//   ....[7]....
        /*0048*/ 	.word	0xffffffff


	//   ....[8]....
        /*004c*/ 	.word	0xffffffff


	//   ....[9]....
        /*0050*/ 	.word	0xffffffff


	//----- nvinfo : EIATTR_COOP_GROUP_INSTR_OFFSETS
	.align		4
.L_1587:
        /*0054*/ 	.byte	0x04, 0x28
        /*0056*/ 	.short	(.L_1589 - .L_1588)


	//   ....[0]....
.L_1588:
        /*0058*/ 	.word	0x00000a20


	//   ....[1]....
        /*005c*/ 	.word	0x00000a30


	//   ....[2]....
        /*0060*/ 	.word	0x00000a60


	//   ....[3]....
        /*0064*/ 	.word	0x00000a70


	//   ....[4]....
        /*0068*/ 	.word	0x00000ab0


	//   ....[5]....
        /*006c*/ 	.word	0x00000ac0


	//   ....[6]....
        /*0070*/ 	.word	0x00000b00


	//   ....[7]....
        /*0074*/ 	.word	0x00000b10


	//   ....[8]....
        /*0078*/ 	.word	0x00000b50


	//   ....[9]....
        /*007c*/ 	.word	0x00000b60


	//----- nvinfo : EIATTR_EXIT_INSTR_OFFSETS
	.align		4
.L_1589:
        /*0080*/ 	.byte	0x04, 0x1c
        /*0082*/ 	.short	(.L_1591 - .L_1590)


	//   ....[0]....
.L_1590:
        /*0084*/ 	.word	0x00000060


	//   ....[1]....
        /*0088*/ 	.word	0x000023c0


	//----- nvinfo : EIATTR_MAX_THREADS
	.align		4
.L_1591:
        /*008c*/ 	.byte	0x04, 0x05
        /*008e*/ 	.short	(.L_1593 - .L_1592)
.L_1592:
        /*0090*/ 	.word	0x000001a0
        /*0094*/ 	.word	0x00000001
        /*0098*/ 	.word	0x00000001


	//----- nvinfo : EIATTR_CRS_STACK_SIZE
	.align		4
.L_1593:
        /*009c*/ 	.byte	0x04, 0x1e
        /*009e*/ 	.short	(.L_1595 - .L_1594)
.L_1594:
        /*00a0*/ 	.word	0x00000000


	//----- nvinfo : EIATTR_CBANK_PARAM_SIZE
	.align		4
.L_1595:
        /*00a4*/ 	.byte	0x03, 0x19
        /*00a6*/ 	.short	0x00a0


	//----- nvinfo : EIATTR_PARAM_CBANK
	.align		4
        /*00a8*/ 	.byte	0x04, 0x0a
        /*00aa*/ 	.short	(.L_1597 - .L_1596)
	.align		4
.L_1596:
        /*00ac*/ 	.word	index@(.nv.constant0._Z35group_norm_nhwc_fwd_one_pass_kernelI11Fp16IOFp16WLi128ELi26ELi416EEv26Group_norm_nhwc_fwd_params)
        /*00b0*/ 	.short	0x0210
        /*00b2*/ 	.short	0x00a0


	//----- nvinfo : EIATTR_SW_WAR
	.align		4
.L_1597:
        /*00b4*/ 	.byte	0x04, 0x36
        /*00b6*/ 	.short	(.L_1599 - .L_1598)
.L_1598:
        /*00b8*/ 	.word	0x00000008
.L_1599:


//--------------------- .nv.info._Z35group_norm_nhwc_fwd_one_pass_kernelI11Fp16IOFp16WLi256ELi26ELi416EEv26Group_norm_nhwc_fwd_params --------------------------
	.section	.nv.info._Z35group_norm_nhwc_fwd_one_pass_kernelI11Fp16IOFp16WLi256ELi26ELi416EEv26Group_norm_nhwc_fwd_params,"",@"SHT_CUDA_INFO"
	.sectionflags	@""
	.align	4


	//----- nvinfo : EIATTR_CUDA_API_VERSION
	.align		4
        /*0000*/ 	.byte	0x04, 0x37
        /*0002*/ 	.short	(.L_1601 - .L_1600)
.L_1600:
        /*0004*/ 	.word	0x00000082


	//----- nvinfo : EIATTR_KPARAM_INFO
	.align		4
.L_1601:
        /*0008*/ 	.byte	0x04, 0x17
        /*000a*/ 	.short	(.L_1603 - .L_1602)
.L_1602:
        /*000c*/ 	.word	0x00000000
        /*0010*/ 	.short	0x0000
        /*0012*/ 	.short	0x0000
        /*0014*/ 	.byte	0x00, 0xf0, 0x81, 0x02


	//----- nvinfo : EIATTR_SPARSE_MMA_MASK
	.align		4
.L_1603:
        /*0018*/ 	.byte	0x03, 0x50
        /*001a*/ 	.short	0x0000


	//----- nvinfo : EIATTR_MAXREG_COUNT
	.align		4
        /*001c*/ 	.byte	0x03, 0x1b
        /*001e*/ 	.short	0x0080


	//----- nvinfo : EIATTR_NUM_BARRIERS
	.align		4
        /*0020*/ 	.byte	0x02, 0x4c
        /*0022*/ 	.byte	0x01
	.zero		1


	//----- nvinfo : EIATTR_MERCURY_ISA_VERSION
	.align		4
        /*0024*/ 	.byte	0x03, 0x5f
        /*0026*/ 	.short	0x0101


	//----- nvinfo : EIATTR_COOP_GROUP_MASK_REGIDS
	.align		4
        /*0028*/ 	.byte	0x04, 0x29
        /*002a*/ 	.short	(.L_1605 - .L_1604)


	//   ....[0]....
.L_1604:
        /*002c*/ 	.word	0xffffffff


	//   ....[1]....
        /*0030*/ 	.word	0xffffffff


	//   ....[2]....
        /*0034*/ 	.word	0xffffffff


	//   ....[3]....
        /*0038*/ 	.word	0xffffffff


	//   ....[4]....
        /*003c*/ 	.word	0xffffffff


	//   ....[5]....
        /*0040*/ 	.word	0xffffffff


	//   ....[6]....
        /*0044*/ 	.word	0xffffffff


	//   ....[7]....
        /*0048*/ 	.word	0xffffffff


	//   ....[8]....
        /*004c*/ 	.word	0xffffffff


	//   ....[9]....
        /*0050*/ 	.word	0xffffffff


	//----- nvinfo : EIATTR_COOP_GROUP_INSTR_OFFSETS
	.align		4
.L_1605:
        /*0054*/ 	.byte	0x04, 0x28
        /*0056*/ 	.short	(.L_1607 - .L_1606)


	//   ....[0]....
.L_1606:
        /*0058*/ 	.word	0x00000ff0


	//   ....[1]....
        /*005c*/ 	.word	0x00001000


	//   ....[2]....
        /*0060*/ 	.word	0x00001030


	//   ....[3]....
        /*0064*/ 	.word	0x00001040


	//   ....[4]....
        /*0068*/ 	.word	0x00001080


	//   ....[5]....
        /*006c*/ 	.word	0x00001090


	//   ....[6]....
        /*0070*/ 	.word	0x000010d0


	//   ....[7]....
        /*0074*/ 	.word	0x000010e0


	//   ....[8]....
        /*0078*/ 	.word	0x00001120


	//   ....[9]....
        /*007c*/ 	.word	0x00001130


	//----- nvinfo : EIATTR_EXIT_INSTR_OFFSETS
	.align		4
.L_1607:
        /*0080*/ 	.byte	0x04, 0x1c
        /*0082*/ 	.short	(.L_1609 - .L_1608)


	//   ....[0]....
.L_1608:
        /*0084*/ 	.word	0x00000060


	//   ....[1]....
        /*0088*/ 	.word	0x00003340


	//----- nvinfo : EIATTR_MAX_THREADS
	.align		4
.L_1609:
        /*008c*/ 	.byte	0x04, 0x05
        /*008e*/ 	.short	(.L_1611 - .L_1610)
.L_1610:
        /*0090*/ 	.word	0x000001a0
        /*0094*/ 	.word	0x00000001
        /*0098*/ 	.word	0x00000001


	//----- nvinfo : EIATTR_CRS_STACK_SIZE
	.align		4
.L_1611:
        /*009c*/ 	.byte	0x04, 0x1e
        /*009e*/ 	.short	(.L_1613 - .L_1612)
.L_1612:
        /*00a0*/ 	.word	0x00000000


	//----- nvinfo : EIATTR_CBANK_PARAM_SIZE
	.align		4
.L_1613:
        /*00a4*/ 	.byte	0x03, 0x19
        /*00a6*/ 	.short	0x00a0


	//----- nvinfo : EIATTR_PARAM_CBANK
	.align		4
        /*00a8*/ 	.byte	0x04, 0x0a
        /*00aa*/ 	.short	(.L_1615 - .L_1614)
	.align		4
.L_1614:
        /*00ac*/ 	.word	index@(.nv.constant0._Z35group_norm_nhwc_fwd_one_pass_kernelI11Fp16IOFp16WLi256ELi26ELi416EEv26Group_norm_nhwc_fwd_params)
        /*00b0*/ 	.short	0x0210
        /*00b2*/ 	.short	0x00a0


	//----- nvinfo : EIATTR_SW_WAR
	.align		4
.L_1615:
        /*00b4*/ 	.byte	0x04, 0x36
        /*00b6*/ 	.short	(.L_1617 - .L_1616)
.L_1616:
        /*00b8*/ 	.word	0x00000008
.L_1617:


//--------------------- .nv.info._Z35group_norm_nhwc_fwd_one_pass_kernelI11Fp16IOFp16WLi512ELi26ELi416EEv26Group_norm_nhwc_fwd_params --------------------------
	.section	.nv.info._Z35group_norm_nhwc_fwd_one_pass_kernelI11Fp16IOFp16WLi512ELi26ELi416EEv26Group_norm_nhwc_fwd_params,"",@"SHT_CUDA_INFO"
	.sectionflags	@""
	.align	4


	//----- nvinfo : EIATTR_CUDA_API_VERSION
	.align		4
        /*0000*/ 	.byte	0x04, 0x37
        /*0002*/ 	.short	(.L_1619 - .L_1618)
.L_1618:
        /*0004*/ 	.word	0x00000082


	//----- nvinfo : EIATTR_KPARAM_INFO
	.align		4
.L_1619:
        /*0008*/ 	.byte	0x04, 0x17
        /*000a*/ 	.short	(.L_1621 - .L_1620)
.L_1620:
        /*000c*/ 	.word	0x00000000
        /*0010*/ 	.short	0x0000
        /*0012*/ 	.short	0x0000
        /*0014*/ 	.byte	0x00, 0xf0, 0x81, 0x02


	//----- nvinfo : EIATTR_SPARSE_MMA_MASK
	.align		4
.L_1621:
        /*0018*/ 	.byte	0x03, 0x50
        /*001a*/ 	.short	0x0000


	//----- nvinfo : EIATTR_MAXREG_COUNT
	.align		4
        /*001c*/ 	.byte	0x03, 0x1b
        /*001e*/ 	.short	0x0080


	//----- nvinfo : EIATTR_NUM_BARRIERS
	.align		4
        /*0020*/ 	.byte	0x02, 0x4c
        /*0022*/ 	.byte	0x01
	.zero		1


	//----- nvinfo : EIATTR_MERCURY_ISA_VERSION
	.align		4
        /*0024*/ 	.byte	0x03, 0x5f
        /*0026*/ 	.short	0x0101


	//----- nvinfo : EIATTR_COOP_GROUP_MASK_REGIDS
	.align		4
        /*0028*/ 	.byte	0x04, 0x29
        /*002a*/ 	.short	(.L_1623 - .L_1622)


	//   ....[0]....
.L_1622:
        /*002c*/ 	.word	0xffffffff


	//   ....[1]....
        /*0030*/ 	.word	0xffffffff


	//   ....[2]....
        /*0034*/ 	.word	0xffffffff


	//   ....[3]....
        /*0038*/ 	.word	0xffffffff


	//   ....[4]....
        /*003c*/ 	.word	0xffffffff


	//   ....[5]....
        /*0040*/ 	.word	0xffffffff


	//   ....[6]....
        /*0044*/ 	.word	0xffffffff


	//   ....[7]....
        /*0048*/ 	.word	0xffffffff


	//   ....[8]....
        /*004c*/ 	.word	0xffffffff


	//   ....[9]....
        /*0050*/ 	.word	0xffffffff


	//----- nvinfo : EIATTR_COOP_GROUP_INSTR_OFFSETS
	.align		4
.L_1623:
        /*0054*/ 	.byte	0x04, 0x28
        /*0056*/ 	.short	(.L_1625 - .L_1624)


	//   ....[0]....
.L_1624:
        /*0058*/ 	.word	0x00001cb0


	//   ....[1]....
        /*005c*/ 	.word	0x00001cc0


	//   ....[2]....
        /*0060*/ 	.word	0x00001cf0


	//   ....[3]....
        /*0064*/ 	.word	0x00001d00


	//   ....[4]....
        /*0068*/ 	.word	0x00001d40


	//   ....[5]....
        /*006c*/ 	.word	0x00001d50


	//   ....[6]....
        /*0070*/ 	.word	0x00001d90


	//   ....[7]....
        /*0074*/ 	.word	0x00001da0


	//   ....[8]....
        /*0078*/ 	.word	0x00001de0


	//   ....[9]....
        /*007c*/ 	.word	0x00001df0


	//----- nvinfo : EIATTR_EXIT_INSTR_OFFSETS
	.align		4
.L_1625:
        /*0080*/ 	.byte	0x04, 0x1c
        /*0082*/ 	.short	(.L_1627 - .L_1626)


	//   ....[0]....
.L_1626:
        /*0084*/ 	.word	0x00000060


	//   ....[1]....
        /*0088*/ 	.word	0x00005210


	//----- nvinfo : EIATTR_MAX_THREADS
	.align		4
.L_1627:
        /*008c*/ 	.byte	0x04, 0x05
        /*008e*/ 	.short	(.L_1629 - .L_1628)
.L_1628:
        /*0090*/ 	.word	0x000001a0
        /*0094*/ 	.word	0x00000001
        /*0098*/ 	.word	0x00000001


	//----- nvinfo : EIATTR_CRS_STACK_SIZE
	.align		4
.L_1629:
        /*009c*/ 	.byte	0x04, 0x1e
        /*009e*/ 	.short	(.L_1631 - .L_1630)
.L_1630:
        /*00a0*/ 	.word	0x00000000


	//----- nvinfo : EIATTR_CBANK_PARAM_SIZE
	.align		4
.L_1631:
        /*00a4*/ 	.byte	0x03, 0x19
        /*00a6*/ 	.short	0x00a0


	//----- nvinfo : EIATTR_PARAM_CBANK
	.align		4
        /*00a8*/ 	.byte	0x04, 0x0a
        /*00aa*/ 	.short	(.L_1633 - .L_1632)
	.align		4
.L_1632:
        /*00ac*/ 	.word	index@(.nv.constant0._Z35group_norm_nhwc_fwd_one_pass_kernelI11Fp16IOFp16WLi512ELi26ELi416EEv26Group_norm_nhwc_fwd_params)
        /*00b0*/ 	.short	0x0210
        /*00b2*/ 	.short	0x00a0


	//----- nvinfo : EIATTR_SW_WAR
	.align		4
.L_1633:
        /*00b4*/ 	.byte	0x04, 0x36
        /*00b6*/ 	.short	(.L_1635 - .L_1634)
.L_1634:
        /*00b8*/ 	.word	0x00000008
.L_1635:


//--------------------- .nv.info._Z35group_norm_nhwc_fwd_one_pass_kernelI11Fp32IOFp32WLi64ELi26ELi416EEv26Group_norm_nhwc_fwd_params --------------------------
	.section	.nv.info._Z35group_norm_nhwc_fwd_one_pass_kernelI11Fp32IOFp32WLi64ELi26ELi416EEv26Group_norm_nhwc_fwd_params,"",@"SHT_CUDA_INFO"
	.sectionflags	@""
	.align	4


	//----- nvinfo : EIATTR_CUDA_API_VERSION
	.align		4
        /*0000*/ 	.byte	0x04, 0x37
        /*0002*/ 	.short	(.L_1637 - .L_1636)
.L_1636:
        /*0004*/ 	.word	0x00000082


	//----- nvinfo : EIATTR_KPARAM_INFO
	.align		4
.L_1637:
        /*0008*/ 	.byte	0x04, 0x17
        /*000a*/ 	.short	(.L_1639 - .L_1638)
.L_1638:
        /*000c*/ 	.word	0x00000000
        /*0010*/ 	.short	0x0000
        /*0012*/ 	.short	0x0000
        /*0014*/ 	.byte	0x00, 0xf0, 0x81, 0x02


	//----- nvinfo : EIATTR_SPARSE_MMA_MASK
	.align		4
.L_1639:
        /*0018*/ 	.byte	0x03, 0x50
        /*001a*/ 	.short	0x0000


	//----- nvinfo : EIATTR_MAXREG_COUNT
	.align		4
        /*001c*/ 	.byte	0x03, 0x1b
        /*001e*/ 	.short	0x0080


	//----- nvinfo : EIATTR_NUM_BARRIERS
	.align		4
        /*0020*/ 	.byte	0x02, 0x4c
        /*0022*/ 	.byte	0x01
	.zero		1


	//----- nvinfo : EIATTR_MERCURY_ISA_VERSION
	.align		4
        /*0024*/ 	.byte	0x03, 0x5f
        /*0026*/ 	.short	0x0101


	//----- nvinfo : EIATTR_COOP_GROUP_MASK_REGIDS
	.align		4
        /*0028*/ 	.byte	0x04, 0x29
        /*002a*/ 	.short	(.L_1641 - .L_1640)


	//   ....[0]....
.L_1640:
        /*002c*/ 	.word	0xffffffff


	//   ....[1]....
        /*0030*/ 	.word	0xffffffff


	//   ....[2]....
        /*0034*/ 	.word	0xffffffff


	//   ....[3]....
        /*0038*/ 	.word	0xffffffff


	//   ....[4]....
        /*003c*/ 	.word	0xffffffff


	//   ....[5]....
        /*0040*/ 	.word	0xffffffff


	//   ....[6]....
        /*0044*/ 	.word	0xffffffff


	//   ....[7]....
        /*0048*/ 	.word	0xffffffff


	//   ....[8]....
        /*004c*/ 	.word	0xffffffff


	//   ....[9]....
        /*0050*/ 	.word	0xffffffff


	//----- nvinfo : EIATTR_COOP_GROUP_INSTR_OFFSETS
	.align		4
.L_1641:
        /*0054*/ 	.byte	0x04, 0x28
        /*0056*/ 	.short	(.L_1643 - .L_1642)


	//   ....[0]....
.L_1642:
        /*0058*/ 	.word	0x00000730


	//   ....[1]....
        /*005c*/ 	.word	0x00000740


	//   ....[2]....
        /*0060*/ 	.word	0x00000770


	//   ....[3]....
        /*0064*/ 	.word	0x00000790


	//   ....[4]....
        /*0068*/ 	.word	0x000007c0


	//   ....[5]....
        /*006c*/ 	.word	0x000007e0


	//   ....[6]....
        /*0070*/ 	.word	0x00000810


	//   ....[7]....
        /*0074*/ 	.word	0x00000830


	//   ....[8]....
        /*0078*/ 	.word	0x00000860


	//   ....[9]....
        /*007c*/ 	.word	0x00000880


	//----- nvinfo : EIATTR_EXIT_INSTR_OFFSETS
	.align		4
.L_1643:
        /*0080*/ 	.byte	0x04, 0x1c
        /*0082*/ 	.short	(.L_1645 - .L_1644)


	//   ....[0]....
.L_1644:
        /*0084*/ 	.word	0x00000060


	//   ....[1]....
        /*0088*/ 	.word	0x00001c00


	//----- nvinfo : EIATTR_MAX_THREADS
	.align		4
.L_1645:
        /*008c*/ 	.byte	0x04, 0x05
        /*008e*/ 	.short	(.L_1647 - .L_1646)
.L_1646:
        /*0090*/ 	.word	0x000001a0
        /*0094*/ 	.word	0x00000001
        /*0098*/ 	.word	0x00000001


	//----- nvinfo : EIATTR_CRS_STACK_SIZE
	.align		4
.L_1647:
        /*009c*/ 	.byte	0x04, 0x1e
        /*009e*/ 	.short	(.L_1649 - .L_1648)
.L_1648:
        /*00a0*/ 	.word	0x00000000


	//----- nvinfo : EIATTR_CBANK_PARAM_SIZE
	.align		4
.L_1649:
        /*00a4*/ 	.byte	0x03, 0x19
        /*00a6*/ 	.short	0x00a0


	//----- nvinfo : EIATTR_PARAM_CBANK
	.align		4
        /*00a8*/ 	.byte	0x04, 0x0a
        /*00aa*/ 	.short	(.L_1651 - .L_1650)
	.align		4
.L_1650:
        /*00ac*/ 	.word	index@(.nv.constant0._Z35group_norm_nhwc_fwd_one_pass_kernelI11Fp32IOFp32WLi64ELi26ELi416EEv26Group_norm_nhwc_fwd_params)
        /*00b0*/ 	.short	0x0210
        /*00b2*/ 	.short	0x00a0


	//----- nvinfo : EIATTR_SW_WAR
	.align		4
.L_1651:
        /*00b4*/ 	.byte	0x04, 0x36
        /*00b6*/ 	.short	(.L_1653 - .L_1652)
.L_1652:
        /*00b8*/ 	.word	0x00000008
.L_1653:


//--------------------- .nv.info._Z35group_norm_nhwc_fwd_one_pass_kernelI11Fp32IOFp32WLi128ELi26ELi416EEv26Group_norm_nhwc_fwd_params --------------------------
	.section	.nv.info._Z35group_norm_nhwc_fwd_one_pass_kernelI11Fp32IOFp32WLi128ELi26ELi416EEv26Group_norm_nhwc_fwd_params,"",@"SHT_CUDA_INFO"
	.sectionflags	@""
	.align	4


	//----- nvinfo : EIATTR_CUDA_API_VERSION
	.align		4
        /*0000*/ 	.byte	0x04, 0x37
        /*0002*/ 	.short	(.L_1655 - .L_1654)
.L_1654:
        /*0004*/ 	.word	0x00000082


	//----- nvinfo : EIATTR_KPARAM_INFO
	.align		4
.L_1655:
        /*0008*/ 	.byte	0x04, 0x17
        /*000a*/ 	.short	(.L_1657 - .L_1656)
.L_1656:
        /*000c*/ 	.word	0x00000000
        /*0010*/ 	.short	0x0000
        /*0012*/ 	.short	0x0000
        /*0014*/ 	.byte	0x00, 0xf0, 0x81, 0x02


	//----- nvinfo : EIATTR_SPARSE_MMA_MASK
	.align		4
.L_1657:
        /*0018*/ 	.byte	0x03, 0x50
        /*001a*/ 	.short	0x0000


	//----- nvinfo : EIATTR_MAXREG_COUNT
	.align		4
        /*001c*/ 	.byte	0x03, 0x1b
        /*001e*/ 	.short	0x0080


	//----- nvinfo : EIATTR_NUM_BARRIERS
	.align		4
        /*0020*/ 	.byte	0x02, 0x4c
        /*0022*/ 	.byte	0x01
	.zero		1


	//----- nvinfo : EIATTR_MERCURY_ISA_VERSION
	.align		4
        /*0024*/ 	.byte	0x03, 0x5f
        /*0026*/ 	.short	0x0101


	//----- nvinfo : EIATTR_COOP_GROUP_MASK_REGIDS
	.align		4
        /*0028*/ 	.byte	0x04, 0x29
        /*002a*/ 	.short	(.L_1659 - .L_1658)


	//   ....[0]....
.L_1658:
        /*002c*/ 	.word	0xffffffff


	//   ....[1]....
        /*0030*/ 	.word	0xffffffff


	//   ....[2]....
        /*0034*/ 	.word	0xffffffff


	//   ....[3]....
        /*0038*/ 	.word	0xffffffff


	//   ....[4]....
        /*003c*/ 	.word	0xffffffff


	//   ....[5]....
        /*0040*/ 	.word	0xffffffff


	//   ....[6]....
        /*0044*/ 	.word	0xffffffff


	//   ....[7]....
        /*0048*/ 	.word	0xffffffff


	//   ....[8]....
        /*004c*/ 	.word	0xffffffff


	//   ....[9]....
        /*0050*/ 	.word	0xffffffff


	//----- nvinfo : EIATTR_COOP_GROUP_INSTR_OFFSETS
	.align		4
.L_1659:
        /*0054*/ 	.byte	0x04, 0x28
        /*0056*/ 	.short	(.L_1661 - .L_1660)


	//   ....[0]....
.L_1660:
        /*0058*/ 	.word	0x000009b0


	//   ....[1]....
        /*005c*/ 	.word	0x000009c0


	//   ....[2]....
        /*0060*/ 	.word	0x000009f0


	//   ....[3]....
        /*0064*/ 	.word	0x00000a00


	//   ....[4]....
        /*0068*/ 	.word	0x00000a40


	//   ....[5]....
        /*006c*/ 	.word	0x00000a50


	//   ....[6]....
        /*0070*/ 	.word	0x00000a90


	//   ....[7]....
        /*0074*/ 	.word	0x00000aa0


	//   ....[8]....
        /*0078*/ 	.word	0x00000ae0


	//   ....[9]....
        /*007c*/ 	.word	0x00000af0


	//----- nvinfo : EIATTR_EXIT_INSTR_OFFSETS
	.align		4
.L_1661:
        /*0080*/ 	.byte	0x04, 0x1c
        /*0082*/ 	.short	(.L_1663 - .L_1662)


	//   ....[0]....
.L_1662:
        /*0084*/ 	.word	0x00000060


	//   ....[1]....
        /*0088*/ 	.word	0x00002250


	//----- nvinfo : EIATTR_MAX_THREADS
	.align		4
.L_1663:
        /*008c*/ 	.byte	0x04, 0x05
        /*008e*/ 	.short	(.L_1665 - .L_1664)
.L_1664:
        /*0090*/ 	.word	0x000001a0
        /*0094*/ 	.word	0x00000001
        /*0098*/ 	.word	0x00000001


	//----- nvinfo : EIATTR_CRS_STACK_SIZE
	.align		4
.L_1665:
        /*009c*/ 	.byte	0x04, 0x1e
        /*009e*/ 	.short	(.L_1667 - .L_1666)
.L_1666:
        /*00a0*/ 	.word	0x00000000


	//----- nvinfo : EIATTR_CBANK_PARAM_SIZE
	.align		4
.L_1667:
        /*00a4*/ 	.byte	0x03, 0x19
        /*00a6*/ 	.short	0x00a0


	//----- nvinfo : EIATTR_PARAM_CBANK
	.align		4
        /*00a8*/ 	.byte	0x04, 0x0a
        /*00aa*/ 	.short	(.L_1669 - .L_1668)
	.align		4
.L_1668:
        /*00ac*/ 	.word	index@(.nv.constant0._Z35group_norm_nhwc_fwd_one_pass_kernelI11Fp32IOFp32WLi128ELi26ELi416EEv26Group_norm_nhwc_fwd_params)
        /*00b0*/ 	.short	0x0210
        /*00b2*/ 	.short	0x00a0


	//----- nvinfo : EIATTR_SW_WAR
	.align		4
.L_1669:
        /*00b4*/ 	.byte	0x04, 0x36
        /*00b6*/ 	.short	(.L_1671 - .L_1670)
.L_1670:
        /*00b8*/ 	.word	0x00000008
.L_1671:


//--------------------- .nv.info._Z35group_norm_nhwc_fwd_one_pass_kernelI11Fp32IOFp32WLi256ELi26ELi416EEv26Group_norm_nhwc_fwd_params --------------------------
	.section	.nv.info._Z35group_norm_nhwc_fwd_one_pass_kernelI11Fp32IOFp32WLi256ELi26ELi416EEv26Group_norm_nhwc_fwd_params,"",@"SHT_CUDA_INFO"
	.sectionflags	@""
	.align	4


	//----- nvinfo : EIATTR_CUDA_API_VERSION
	.align		4
        /*0000*/ 	.byte	0x04, 0x37
        /*0002*/ 	.short	(.L_1673 - .L_1672)
.L_1672:
        /*0004*/ 	.word	0x00000082


	//----- nvinfo : EIATTR_KPARAM_INFO
	.align		4
.L_1673:
        /*0008*/ 	.byte	0x04, 0x17
        /*000a*/ 	.short	(.L_1675 - .L_1674)
.L_1674:
        /*000c*/ 	.word	0x00000000
        /*0010*/ 	.short	0x0000
        /*0012*/ 	.short	0x0000
        /*0014*/ 	.byte	0x00, 0xf0, 0x81, 0x02


	//----- nvinfo : EIATTR_SPARSE_MMA_MASK
	.align		4
.L_1675:
        /*0018*/ 	.byte	0x03, 0x50
        /*001a*/ 	.short	0x0000


	//----- nvinfo : EIATTR_MAXREG_COUNT
	.align		4
        /*001c*/ 	.byte	0x03, 0x1b
        /*001e*/ 	.short	0x0080


	//----- nvinfo : EIATTR_NUM_BARRIERS
	.align		4
        /*0020*/ 	.byte	0x02, 0x4c
        /*0022*/ 	.byte	0x01
	.zero		1


	//----- nvinfo : EIATTR_MERCURY_ISA_VERSION
	.align		4
        /*0024*/ 	.byte	0x03, 0x5f
        /*0026*/ 	.short	0x0101


	//----- nvinfo : EIATTR_COOP_GROUP_MASK_REGIDS
	.align		4
        /*0028*/ 	.byte	0x04, 0x29
        /*002a*/ 	.short	(.L_1677 - .L_1676)


	//   ....[0]....
.L_1676:
        /*002c*/ 	.word	0xffffffff


	//   ....[1]....
        /*0030*/ 	.word	0xffffffff


	//   ....[2]....
        /*0034*/ 	.word	0xffffffff


	//   ....[3]....
        /*0038*/ 	.word	0xffffffff


	//   ....[4]....
        /*003c*/ 	.word	0xffffffff


	//   ....[5]....
        /*0040*/ 	.word	0xffffffff


	//   ....[6]....
        /*0044*/ 	.word	0xffffffff


	//   ....[7]....
        /*0048*/ 	.word	0xffffffff


	//   ....[8]....
        /*004c*/ 	.word	0xffffffff


	//   ....[9]....
        /*0050*/ 	.word	0xffffffff


	//----- nvinfo : EIATTR_COOP_GROUP_INSTR_OFFSETS
	.align		4
.L_1677:
        /*0054*/ 	.byte	0x04, 0x28
        /*0056*/ 	.short	(.L_1679 - .L_1678)


	//   ....[0]....
.L_1678:
        /*0058*/ 	.word	0x00000ef0


	//   ....[1]....
        /*005c*/ 	.word	0x00000f00


	//   ....[2]....
        /*0060*/ 	.word	0x00000f40


	//   ....[3]....
        /*0064*/ 	.word	0x00000f50


	//   ....[4]....
        /*0068*/ 	.word	0x00000f90


	//   ....[5]....
        /*006c*/ 	.word	0x00000fa0


	//   ....[6]....
        /*0070*/ 	.word	0x00000fe0


	//   ....[7]....
        /*0074*/ 	.word	0x00000ff0


	//   ....[8]....
        /*0078*/ 	.word	0x00001040


	//   ....[9]....
        /*007c*/ 	.word	0x00001050


	//----- nvinfo : EIATTR_EXIT_INSTR_OFFSETS
	.align		4
.L_1679:
        /*0080*/ 	.byte	0x04, 0x1c
        /*0082*/ 	.short	(.L_1681 - .L_1680)


	//   ....[0]....
.L_1680:
        /*0084*/ 	.word	0x00000060


	//   ....[1]....
        /*0088*/ 	.word	0x00003100


	//----- nvinfo : EIATTR_MAX_THREADS
	.align		4
.L_1681:
        /*008c*/ 	.byte	0x04, 0x05
        /*008e*/ 	.short	(.L_1683 - .L_1682)
.L_1682:
        /*0090*/ 	.word	0x000001a0
        /*0094*/ 	.word	0x00000001
        /*0098*/ 	.word	0x00000001


	//----- nvinfo : EIATTR_CRS_STACK_SIZE
	.align		4
.L_1683:
        /*009c*/ 	.byte	0x04, 0x1e
        /*009e*/ 	.short	(.L_1685 - .L_1684)
.L_1684:
        /*00a0*/ 	.word	0x00000000


	//----- nvinfo : EIATTR_CBANK_PARAM_SIZE
	.align		4
.L_1685:
        /*00a4*/ 	.byte	0x03, 0x19
        /*00a6*/ 	.short	0x00a0


	//----- nvinfo : EIATTR_PARAM_CBANK
	.align		4
        /*00a8*/ 	.byte	0x04, 0x0a
        /*00aa*/ 	.short	(.L_1687 - .L_1686)
	.align		4
.L_1686:
        /*00ac*/ 	.word	index@(.nv.constant0._Z35group_norm_nhwc_fwd_one_pass_kernelI11Fp32IOFp32WLi256ELi26ELi416EEv26Group_norm_nhwc_fwd_params)
        /*00b0*/ 	.short	0x0210
        /*00b2*/ 	.short	0x00a0


	//----- nvinfo : EIATTR_SW_WAR
	.align		4
.L_1687:
        /*00b4*/ 	.byte	0x04, 0x36
        /*00b6*/ 	.short	(.L_1689 - .L_1688)
.L_1688:
        /*00b8*/ 	.word	0x00000008
.L_1689:


//--------------------- .nv.info._Z35group_norm_nhwc_fwd_one_pass_kernelI11Fp32IOFp32WLi512ELi26ELi416EEv26Group_norm_nhwc_fwd_params --------------------------
	.section	.nv.info._Z35group_norm_nhwc_fwd_one_pass_kernelI11Fp32IOFp32WLi512ELi26ELi416EEv26Group_norm_nhwc_fwd_params,"",@"SHT_CUDA_INFO"
	.sectionflags	@""
	.align	4


	//----- nvinfo : EIATTR_CUDA_API_VERSION
	.align		4
        /*0000*/ 	.byte	0x04, 0x37
        /*0002*/ 	.short	(.L_1691 - .L_1690)
.L_1690:
        /*0004*/ 	.word	0x00000082


	//----- nvinfo : EIATTR_KPARAM_INFO
	.align		4
.L_1691:
        /*0008*/ 	.byte	0x04, 0x17
        /*000a*/ 	.short	(.L_1693 - .L_1692)
.L_1692:
        /*000c*/ 	.word	0x00000000
        /*0010*/ 	.short	0x0000
        /*0012*/ 	.short	0x0000
        /*0014*/ 	.byte	0x00, 0xf0, 0x81, 0x02


	//----- nvinfo : EIATTR_SPARSE_MMA_MASK
	.align		4
.L_1693:
        /*0018*/ 	.byte	0x03, 0x50
        /*001a*/ 	.short	0x0000


	//----- nvinfo : EIATTR_MAXREG_COUNT
	.align		4
        /*001c*/ 	.byte	0x03, 0x1b
        /*001e*/ 	.short	0x0080


	//----- nvinfo : EIATTR_NUM_BARRIERS
	.align		4
        /*0020*/ 	.byte	0x02, 0x4c
        /*0022*/ 	.byte	0x01
	.zero		1


	//----- nvinfo : EIATTR_MERCURY_ISA_VERSION
	.align		4
        /*0024*/ 	.byte	0x03, 0x5f
        /*0026*/ 	.short	0x0101


	//----- nvinfo : EIATTR_COOP_GROUP_MASK_REGIDS
	.align		4
        /*0028*/ 	.byte	0x04, 0x29
        /*002a*/ 	.short	(.L_1695 - .L_1694)


	//   ....[0]....
.L_1694:
        /*002c*/ 	.word	0xffffffff


	//   ....[1]....
        /*0030*/ 	.word	0xffffffff


	//   ....[2]....
        /*0034*/ 	.word	0xffffffff


	//   ....[3]....
        /*0038*/ 	.word	0xffffffff


	//   ....[4]....
        /*003c*/ 	.word	0xffffffff


	//   ....[5]....
        /*0040*/ 	.word	0xffffffff


	//   ....[6]....
        /*0044*/ 	.word	0xffffffff


	//   ....[7]....
        /*0048*/ 	.word	0xffffffff


	//   ....[8]....
        /*004c*/ 	.word	0xffffffff


	//   ....[9]....
        /*0050*/ 	.word	0xffffffff


	//----- nvinfo : EIATTR_COOP_GROUP_INSTR_OFFSETS
	.align		4
.L_1695:
        /*0054*/ 	.byte	0x04, 0x28
        /*0056*/ 	.short	(.L_1697 - .L_1696)


	//   ....[0]....
.L_1696:
        /*0058*/ 	.word	0x00001bb0


	//   ....[1]....
        /*005c*/ 	.word	0x00001bc0


	//   ....[2]....
        /*0060*/ 	.word	0x00001bf0


	//   ....[3]....
        /*0064*/ 	.word	0x00001c00


	//   ....[4]....
        /*0068*/ 	.word	0x00001c40


	//   ....[5]....
        /*006c*/ 	.word	0x00001c50


	//   ....[6]....
        /*0070*/ 	.word	0x00001c90


	//   ....[7]....
        /*0074*/ 	.word	0x00001ca0


	//   ....[8]....
        /*0078*/ 	.word	0x00001ce0


	//   ....[9]....
        /*007c*/ 	.word	0x00001cf0


	//----- nvinfo : EIATTR_EXIT_INSTR_OFFSETS
	.align		4
.L_1697:
        /*0080*/ 	.byte	0x04, 0x1c
        /*0082*/ 	.short	(.L_1699 - .L_1698)


	//   ....[0]....
.L_1698:
        /*0084*/ 	.word	0x00000060


	//   ....[1]....
        /*0088*/ 	.word	0x00004d20


	//----- nvinfo : EIATTR_MAX_THREADS
	.align		4
.L_1699:
        /*008c*/ 	.byte	0x04, 0x05
        /*008e*/ 	.short	(.L_1701 - .L_1700)
.L_1700:
        /*0090*/ 	.word	0x000001a0
        /*0094*/ 	.word	0x00000001
        /*0098*/ 	.word	0x00000001


	//----- nvinfo : EIATTR_CRS_STACK_SIZE
	.align		4
.L_1701:
        /*009c*/ 	.byte	0x04, 0x1e
        /*009e*/ 	.short	(.L_1703 - .L_1702)
.L_1702:
        /*00a0*/ 	.word	0x00000000


	//----- nvinfo : EIATTR_CBANK_PARAM_SIZE
	.align		4
.L_1703:
        /*00a4*/ 	.byte	0x03, 0x19
        /*00a6*/ 	.short	0x00a0


	//----- nvinfo : EIATTR_PARAM_CBANK
	.align		4
        /*00a8*/ 	.byte	0x04, 0x0a
        /*00aa*/ 	.short	(.L_1705 - .L_1704)
	.align		4
.L_1704:
        /*00ac*/ 	.word	index@(.nv.constant0._Z35group_norm_nhwc_fwd_one_pass_kernelI11Fp32IOFp32WLi512ELi26ELi416EEv26Group_norm_nhwc_fwd_params)
        /*00b0*/ 	.short	0x0210
        /*00b2*/ 	.short	0x00a0


	//----- nvinfo : EIATTR_SW_WAR
	.align		4
.L_1705:
        /*00b4*/ 	.byte	0x04, 0x36
        /*00b6*/ 	.short	(.L_1707 - .L_1706)
.L_1706:
        /*00b8*/ 	.word	0x00000008
.L_1707:


//--------------------- .nv.info._Z35group_norm_nhwc_fwd_one_pass_kernelI11Fp32IOBf16WLi64ELi26ELi416EEv26Group_norm_nhwc_fwd_params --------------------------
	.section	.nv.info._Z35group_norm_nhwc_fwd_one_pass_kernelI11Fp32IOBf16WLi64ELi26ELi416EEv26Group_norm_nhwc_fwd_params,"",@"SHT_CUDA_INFO"
	.sectionflags	@""
	.align	4


	//----- nvinfo : EIATTR_CUDA_API_VERSION
	.align		4
        /*0000*/ 	.byte	0x04, 0x37
        /*0002*/ 	.short	(.L_1709 - .L_1708)
.L_1708:
        /*0004*/ 	.word	0x00000082


	//----- nvinfo : EIATTR_KPARAM_INFO
	.align		4
.L_1709:
        /*0008*/ 	.byte	0x04, 0x17
        /*000a*/ 	.short	(.L_1711 - .L_1710)
.L_1710:
        /*000c*/ 	.word	0x00000000
        /*0010*/ 	.short	0x0000
        /*0012*/ 	.short	0x0000
        /*0014*/ 	.byte	0x00, 0xf0, 0x81, 0x02


	//----- nvinfo : EIATTR_SPARSE_MMA_MASK
	.align		4
.L_1711:
        /*0018*/ 	.byte	0x03, 0x50
        /*001a*/ 	.short	0x0000


	//----- nvinfo : EIATTR_MAXREG_COUNT
	.align		4
        /*001c*/ 	.byte	0x03, 0x1b
        /*001e*/ 	.short	0x0080


	//----- nvinfo : EIATTR_NUM_BARRIERS
	.align		4
        /*0020*/ 	.byte	0x02, 0x4c
        /*0022*/ 	.byte	0x01
	.zero		1


	//----- nvinfo : EIATTR_MERCURY_ISA_VERSION
	.align		4
        /*0024*/ 	.byte	0x03, 0x5f
        /*0026*/ 	.short	0x0101


	//----- nvinfo : EIATTR_COOP_GROUP_MASK_REGIDS
	.align		4
        /*0028*/ 	.byte	0x04, 0x29
        /*002a*/ 	.short	(.L_1713 - .L_1712)


	//   ....[0]....
.L_1712:
        /*002c*/ 	.word	0xffffffff


	//   ....[1]....
        /*0030*/ 	.word	0xffffffff


	//   ....[2]....
        /*0034*/ 	.word	0xffffffff


	//   ....[3]....
        /*0038*/ 	.word	0xffffffff


	//   ....[4]....
        /*003c*/ 	.word	0xffffffff


	//   ....[5]....
        /*0040*/ 	.word	0xffffffff


	//   ....[6]....
        /*0044*/ 	.word	0xffffffff


	//   ....[7]....
        /*0048*/ 	.word	0xffffffff


	//   ....[8]....
        /*004c*/ 	.word	0xffffffff


	//   ....[9]....
        /*0050*/ 	.word	0xffffffff


	//----- nvinfo : EIATTR_COOP_GROUP_INSTR_OFFSETS
	.align		4
.L_1713:
        /*0054*/ 	.byte	0x04, 0x28
        /*0056*/ 	.short	(.L_1715 - .L_1714)


	//   ....[0]....
.L_1714:
        /*0058*/ 	.word	0x00000730


	//   ....[1]....
        /*005c*/ 	.word	0x00000740


	//   ....[2]....
        /*0060*/ 	.word	0x00000770


	//   ....[3]....
        /*0064*/ 	.word	0x00000790


	//   ....[4]....
        /*0068*/ 	.word	0x000007c0


	//   ....[5]....
        /*006c*/ 	.word	0x000007e0


	//   ....[6]....
        /*0070*/ 	.word	0x00000810


	//   ....[7]....
        /*0074*/ 	.word	0x00000830


	//   ....[8]....
        /*0078*/ 	.word	0x00000860


	//   ....[9]....
        /*007c*/ 	.word	0x00000880


	//----- nvinfo : EIATTR_EXIT_INSTR_OFFSETS
	.align		4
.L_1715:
        /*0080*/ 	.byte	0x04, 0x1c
        /*0082*/ 	.short	(.L_1717 - .L_1716)


	//   ....[0]....
.L_1716:
        /*0084*/ 	.word	0x00000060


	//   ....[1]....
        /*0088*/ 	.word	0x00001c40


	//----- nvinfo : EIATTR_MAX_THREADS
	.align		4
.L_1717:
        /*008c*/ 	.byte	0x04, 0x05
        /*008e*/ 	.short	(.L_1719 - .L_1718)
.L_1718:
        /*0090*/ 	.word	0x000001a0
        /*0094*/ 	.word	0x00000001
        /*0098*/ 	.word	0x00000001


	//----- nvinfo : EIATTR_CRS_STACK_SIZE
	.align		4
.L_1719:
        /*009c*/ 	.byte	0x04, 0x1e
        /*009e*/ 	.short	(.L_1721 - .L_1720)
.L_1720:
        /*00a0*/ 	.word	0x00000000


	//----- nvinfo : EIATTR_CBANK_PARAM_SIZE
	.align		4
.L_1721:
        /*00a4*/ 	.byte	0x03, 0x19
        /*00a6*/ 	.short	0x00a0


	//----- nvinfo : EIATTR_PARAM_CBANK
	.align		4
        /*00a8*/ 	.byte	0x04, 0x0a
        /*00aa*/ 	.short	(.L_1723 - .L_1722)
	.align		4
.L_1722:
        /*00ac*/ 	.word	index@(.nv.constant0._Z35group_norm_nhwc_fwd_one_pass_kernelI11Fp32IOBf16WLi64ELi26ELi416EEv26Group_norm_nhwc_fwd_params)
        /*00b0*/ 	.short	0x0210
        /*00b2*/ 	.short	0x00a0


	//----- nvinfo : EIATTR_SW_WAR
	.align		4
.L_1723:
        /*00b4*/ 	.byte	0x04, 0x36
        /*00b6*/ 	.short	(.L_1725 - .L_1724)
.L_1724:
        /*00b8*/ 	.word	0x00000008
.L_1725:


//--------------------- .nv.info._Z35group_norm_nhwc_fwd_one_pass_kernelI11Fp32IOBf16WLi128ELi26ELi416EEv26Group_norm_nhwc_fwd_params --------------------------
	.section	.nv.info._Z35group_norm_nhwc_fwd_one_pass_kernelI11Fp32IOBf16WLi128ELi26ELi416EEv26Group_norm_nhwc_fwd_params,"",@"SHT_CUDA_INFO"
	.sectionflags	@""
	.align	4


	//----- nvinfo : EIATTR_CUDA_API_VERSION
	.align		4
        /*0000*/ 	.byte	0x04, 0x37
        /*0002*/ 	.short	(.L_1727 - .L_1726)
.L_1726:
        /*0004*/ 	.word	0x00000082


	//----- nvinfo : EIATTR_KPARAM_INFO
	.align		4
.L_1727:
        /*0008*/ 	.byte	0x04, 0x17
        /*000a*/ 	.short	(.L_1729 - .L_1728)
.L_1728:
        /*000c*/ 	.word	0x00000000
        /*0010*/ 	.short	0x0000
        /*0012*/ 	.short	0x0000
        /*0014*/ 	.byte	0x00, 0xf0, 0x81, 0x02


	//----- nvinfo : EIATTR_SPARSE_MMA_MASK
	.align		4
.L_1729:
        /*0018*/ 	.byte	0x03, 0x50
        /*001a*/ 	.short	0x0000


	//----- nvinfo : EIATTR_MAXREG_COUNT
	.align		4
        /*001c*/ 	.byte	0x03, 0x1b
        /*001e*/ 	.short	0x0080


	//----- nvinfo : EIATTR_NUM_BARRIERS
	.align		4
        /*0020*/ 	.byte	0x02, 0x4c
        /*0022*/ 	.byte	0x01
	.zero		1


	//----- nvinfo : EIATTR_MERCURY_ISA_VERSION
	.align		4
        /*0024*/ 	.byte	0x03, 0x5f
        /*0026*/ 	.short	0x0101


	//----- nvinfo : EIATTR_COOP_GROUP_MASK_REGIDS
	.align		4
        /*0028*/ 	.byte	0x04, 0x29
        /*002a*/ 	.short	(.L_1731 - .L_1730)


	//   ....[0]....
.L_1730:
        /*002c*/ 	.word	0xffffffff


	//   ....[1]....
        /*0030*/ 	.word	0xffffffff


	//   ....[2]....
        /*0034*/ 	.word	0xffffffff


	//   ....[3]....
        /*0038*/ 	.word	0xffffffff


	//   ....[4]....
        /*003c*/ 	.word	0xffffffff


	//   ....[5]....
        /*0040*/ 	.word	0xffffffff


	//   ....[6]....
        /*0044*/ 	.word	0xffffffff


	//   ....[7]....
        /*0048*/ 	.word	0xffffffff


	//   ....[8]....
        /*004c*/ 	.word	0xffffffff


	//   ....[9]....
        /*0050*/ 	.word	0xffffffff


	//----- nvinfo : EIATTR_COOP_GROUP_INSTR_OFFSETS
	.align		4
.L_1731:
        /*0054*/ 	.byte	0x04, 0x28
        /*0056*/ 	.short	(.L_1733 - .L_1732)


	//   ....[0]....
.L_1732:
        /*0058*/ 	.word	0x000009b0


	//   ....[1]....
        /*005c*/ 	.word	0x000009c0


	//   ....[2]....
        /*0060*/ 	.word	0x000009f0


	//   ....[3]....
        /*0064*/ 	.word	0x00000a00


	//   ....[4]....
        /*0068*/ 	.word	0x00000a40


	//   ....[5]....
        /*006c*/ 	.word	0x00000a50


	//   ....[6]....
        /*0070*/ 	.word	0x00000a90


	//   ....[7]....
        /*0074*/ 	.word	0x00000aa0


	//   ....[8]....
        /*0078*/ 	.word	0x00000ae0


	//   ....[9]....
        /*007c*/ 	.word	0x00000af0


	//----- nvinfo : EIATTR_EXIT_INSTR_OFFSETS
	.align		4
.L_1733:
        /*0080*/ 	.byte	0x04, 0x1c
        /*0082*/ 	.short	(.L_1735 - .L_1734)


	//   ....[0]....
.L_1734:
        /*0084*/ 	.word	0x00000060


	//   ....[1]....
        /*0088*/ 	.word	0x00002290


	//----- nvinfo : EIATTR_MAX_THREADS
	.align		4
.L_1735:
        /*008c*/ 	.byte	0x04, 0x05
        /*008e*/ 	.short	(.L_1737 - .L_1736)
.L_1736:
        /*0090*/ 	.word	0x000001a0
        /*0094*/ 	.word	0x00000001
        /*0098*/ 	.word	0x00000001


	//----- nvinfo : EIATTR_CRS_STACK_SIZE
	.align		4
.L_1737:
        /*009c*/ 	.byte	0x04, 0x1e
        /*009e*/ 	.short	(.L_1739 - .L_1738)
.L_1738:
        /*00a0*/ 	.word	0x00000000


	//----- nvinfo : EIATTR_CBANK_PARAM_SIZE
	.align		4
.L_1739:
        /*00a4*/ 	.byte	0x03, 0x19
        /*00a6*/ 	.short	0x00a0


	//----- nvinfo : EIATTR_PARAM_CBANK
	.align		4
        /*00a8*/ 	.byte	0x04, 0x0a
        /*00aa*/ 	.short	(.L_1741 - .L_1740)
	.align		4
.L_1740:
        /*00ac*/ 	.word	index@(.nv.constant0._Z35group_norm_nhwc_fwd_one_pass_kernelI11Fp32IOBf16WLi128ELi26ELi416EEv26Group_norm_nhwc_fwd_params)
        /*00b0*/ 	.short	0x0210
        /*00b2*/ 	.short	0x00a0


	//----- nvinfo : EIATTR_SW_WAR
	.align		4
.L_1741:
        /*00b4*/ 	.byte	0x04, 0x36
        /*00b6*/ 	.short	(.L_1743 - .L_1742)
.L_1742:
        /*00b8*/ 	.word	0x00000008
.L_1743:


//--------------------- .nv.info._Z35group_norm_nhwc_fwd_one_pass_kernelI11Fp32IOBf16WLi256ELi26ELi416EEv26Group_norm_nhwc_fwd_params --------------------------
	.section	.nv.info._Z35group_norm_nhwc_fwd_one_pass_kernelI11Fp32IOBf16WLi256ELi26ELi416EEv26Group_norm_nhwc_fwd_params,"",@"SHT_CUDA_INFO"
	.sectionflags	@""
	.align	4


	//----- nvinfo : EIATTR_CUDA_API_VERSION
	.align		4
        /*0000*/ 	.byte	0x04, 0x37
        /*0002*/ 	.short	(.L_1745 - .L_1744)
.L_1744:
        /*0004*/ 	.word	0x00000082


	//----- nvinfo : EIATTR_KPARAM_INFO
	.align		4
.L_1745:
        /*0008*/ 	.byte	0x04, 0x17
        /*000a*/ 	.short	(.L_1747 - .L_1746)
.L_1746:
        /*000c*/ 	.word	0x00000000
        /*0010*/ 	.short	0x0000
        /*0012*/ 	.short	0x0000
        /*0014*/ 	.byte	0x00, 0xf0, 0x81, 0x02


	//----- nvinfo : EIATTR_SPARSE_MMA_MASK
	.align		4
.L_1747:
        /*0018*/ 	.byte	0x03, 0x50
        /*001a*/ 	.short	0x0000


	//----- nvinfo : EIATTR_MAXREG_COUNT
	.align		4
        /*001c*/ 	.byte	0x03, 0x1b
        /*001e*/ 	.short	0x0080


	//----- nvinfo : EIATTR_NUM_BARRIERS
	.align		4
        /*0020*/ 	.byte	0x02, 0x4c
        /*0022*/ 	.byte	0x01
	.zero		1


	//----- nvinfo : EIATTR_MERCURY_ISA_VERSION
	.align		4
        /*0024*/ 	.byte	0x03, 0x5f
        /*0026*/ 	.short	0x0101


	//----- nvinfo : EIATTR_COOP_GROUP_MASK_REGIDS
	.align		4
        /*0028*/ 	.byte	0x04, 0x29
        /*002a*/ 	.short	(.L_1749 - .L_1748)


	//   ....[0]....
.L_1748:
        /*002c*/ 	.word	0xffffffff


	//   ....[1]....
        /*0030*/ 	.word	0xffffffff


	//   ....[2]....
        /*0034*/ 	.word	0xffffffff


	//   ....[3]....
        /*0038*/ 	.word	0xffffffff


	//   ....[4]....
        /*003c*/ 	.word	0xffffffff


	//   ....[5]....
        /*0040*/ 	.word	0xffffffff


	//   ....[6]....
        /*0044*/ 	.word	0xffffffff


	//   ....[7]....
        /*0048*/ 	.word	0xffffffff


	//   ....[8]....
        /*004c*/ 	.word	0xffffffff


	//   ....[9]....
        /*0050*/ 	.word	0xffffffff


	//----- nvinfo : EIATTR_COOP_GROUP_INSTR_OFFSETS
	.align		4
.L_1749:
        /*0054*/ 	.byte	0x04, 0x28
        /*0056*/ 	.short	(.L_1751 - .L_1750)


	//   ....[0]....
.L_1750:
        /*0058*/ 	.word	0x00000ef0


	//   ....[1]....
        /*005c*/ 	.word	0x00000f00


	//   ....[2]....
        /*0060*/ 	.word	0x00000f40


	//   ....[3]....
        /*0064*/ 	.word	0x00000f50


	//   ....[4]....
        /*0068*/ 	.word	0x00000f90


	//   ....[5]....
        /*006c*/ 	.word	0x00000fa0


	//   ....[6]....
        /*0070*/ 	.word	0x00000fe0


	//   ....[7]....
        /*0074*/ 	.word	0x00000ff0


	//   ....[8]....
        /*0078*/ 	.word	0x00001040


	//   ....[9]....
        /*007c*/ 	.word	0x00001050


	//----- nvinfo : EIATTR_EXIT_INSTR_OFFSETS
	.align		4
.L_1751:
        /*0080*/ 	.byte	0x04, 0x1c
        /*0082*/ 	.short	(.L_1753 - .L_1752)


	//   ....[0]....
.L_1752:
        /*0084*/ 	.word	0x00000060


	//   ....[1]....
        /*0088*/ 	.word	0x00003140


	//----- nvinfo : EIATTR_MAX_THREADS
	.align		4
.L_1753:
        /*008c*/ 	.byte	0x04, 0x05
        /*008e*/ 	.short	(.L_1755 - .L_1754)
.L_1754:
        /*0090*/ 	.word	0x000001a0
        /*0094*/ 	.word	0x00000001
        /*0098*/ 	.word	0x00000001


	//----- nvinfo : EIATTR_CRS_STACK_SIZE
	.align		4
.L_1755:
        /*009c*/ 	.byte	0x04, 0x1e
        /*009e*/ 	.short	(.L_1757 - .L_1756)
.L_1756:
        /*00a0*/ 	.word	0x00000000


	//----- nvinfo : EIATTR_CBANK_PARAM_SIZE
	.align		4
.L_1757:
        /*00a4*/ 	.byte	0x03, 0x19
        /*00a6*/ 	.short	0x00a0


	//----- nvinfo : EIATTR_PARAM_CBANK
	.align		4
        /*00a8*/ 	.byte	0x04, 0x0a
        /*00aa*/ 	.short	(.L_1759 - .L_1758)
	.align		4
.L_1758:
        /*00ac*/ 	.word	index@(.nv.constant0._Z35group_norm_nhwc_fwd_one_pass_kernelI11Fp32IOBf16WLi256ELi26ELi416EEv26Group_norm_nhwc_fwd_params)
        /*00b0*/ 	.short	0x0210
        /*00b2*/ 	.short	0x00a0


	//----- nvinfo : EIATTR_SW_WAR
	.align		4
.L_1759:
        /*00b4*/ 	.byte	0x04, 0x36
        /*00b6*/ 	.short	(.L_1761 - .L_1760)
.L_1760:
        /*00b8*/ 	.word	0x00000008
.L_1761:


//--------------------- .nv.info._Z35group_norm_nhwc_fwd_one_pass_kernelI11Fp32IOBf16WLi512ELi26ELi416EEv26Group_norm_nhwc_fwd_params --------------------------
	.section	.nv.info._Z35group_norm_nhwc_fwd_one_pass_kernelI11Fp32IOBf16WLi512ELi26ELi416EEv26Group_norm_nhwc_fwd_params,"",@"SHT_CUDA_INFO"
	.sectionflags	@""
	.align	4


	//----- nvinfo : EIATTR_CUDA_API_VERSION
	.align		4
        /*0000*/ 	.byte	0x04, 0x37
        /*0002*/ 	.short	(.L_1763 - .L_1762)
.L_1762:
        /*0004*/ 	.word	0x00000082


	//----- nvinfo : EIATTR_KPARAM_INFO
	.align		4
.L_1763:
        /*0008*/ 	.byte	0x04, 0x17
        /*000a*/ 	.short	(.L_1765 - .L_1764)
.L_1764:
        /*000c*/ 	.word	0x00000000
        /*0010*/ 	.short	0x0000
        /*0012*/ 	.short	0x0000
        /*0014*/ 	.byte	0x00, 0xf0, 0x81, 0x02


	//----- nvinfo : EIATTR_SPARSE_MMA_MASK
	.align		4
.L_1765:
        /*0018*/ 	.byte	0x03, 0x50
        /*001a*/ 	.short	0x0000


	//----- nvinfo : EIATTR_MAXREG_COUNT
	.align		4
        /*001c*/ 	.byte	0x03, 0x1b
        /*001e*/ 	.short	0x0080


	//----- nvinfo : EIATTR_NUM_BARRIERS
	.align		4
        /*0020*/ 	.byte	0x02, 0x4c
        /*0022*/ 	.byte	0x01
	.zero		1


	//----- nvinfo : EIATTR_MERCURY_ISA_VERSION
	.align		4
        /*0024*/ 	.byte	0x03, 0x5f
        /*0026*/ 	.short	0x0101


	//----- nvinfo : EIATTR_COOP_GROUP_MASK_REGIDS
	.align		4
        /*0028*/ 	.byte	0x04, 0x29
        /*002a*/ 	.short	(.L_1767 - .L_1766)


	//   ....[0]....
.L_1766:
        /*002c*/ 	.word	0xffffffff


	//   ....[1]....
        /*0030*/ 	.word	0xffffffff


	//   ....[2]....
        /*0034*/ 	.word	0xffffffff


	//   ....[3]....
        /*0038*/ 	.word	0xffffffff


	//   ....[4]....
        /*003c*/ 	.word	0xffffffff


	//   ....[5]....
        /*0040*/ 	.word	0xffffffff


	//   ....[6]....
        /*0044*/ 	.word	0xffffffff


	//   ....[7]....
        /*0048*/ 	.word	0xffffffff


	//   ....[8]....
        /*004c*/ 	.word	0xffffffff


	//   ....[9]....
        /*0050*/ 	.word	0xffffffff


	//----- nvinfo : EIATTR_COOP_GROUP_INSTR_OFFSETS
	.align		4
.L_1767:
        /*0054*/ 	.byte	0x04, 0x28
        /*0056*/ 	.short	(.L_1769 - .L_1768)


	//   ....[0]....
.L_1768:
        /*0058*/ 	.word	0x00001bb0


	//   ....[1]....
        /*005c*/ 	.word	0x00001bc0


	//   ....[2]....
        /*0060*/ 	.word	0x00001bf0


	//   ....[3]....
        /*0064*/ 	.word	0x00001c00


	//   ....[4]....
        /*0068*/ 	.word	0x00001c40


	//   ....[5]....
        /*006c*/ 	.word	0x00001c50


	//   ....[6]....
        /*0070*/ 	.word	0x00001c90


	//   ....[7]....
        /*0074*/ 	.word	0x00001ca0


	//   ....[8]....
        /*0078*/ 	.word	0x00001ce0


	//   ....[9]....
        /*007c*/ 	.word	0x00001cf0


	//----- nvinfo : EIATTR_EXIT_INSTR_OFFSETS
	.align		4
.L_1769:
        /*0080*/ 	.byte	0x04, 0x1c
        /*0082*/ 	.short	(.L_1771 - .L_1770)


	//   ....[0]....
.L_1770:
        /*0084*/ 	.word	0x00000060


	//   ....[1]....
        /*0088*/ 	.word	0x00004d80


	//----- nvinfo : EIATTR_MAX_THREADS
	.align		4
.L_1771:
        /*008c*/ 	.byte	0x04, 0x05
        /*008e*/ 	.short	(.L_1773 - .L_1772)
.L_1772:
        /*0090*/ 	.word	0x000001a0
        /*0094*/ 	.word	0x00000001
        /*0098*/ 	.word	0x00000001


	//----- nvinfo : EIATTR_CRS_STACK_SIZE
	.align		4
.L_1773:
        /*009c*/ 	.byte	0x04, 0x1e
        /*009e*/ 	.short	(.L_1775 - .L_1774)
.L_1774:
        /*00a0*/ 	.word	0x00000000


	//----- nvinfo : EIATTR_CBANK_PARAM_SIZE
	.align		4
.L_1775:
        /*00a4*/ 	.byte	0x03, 0x19
        /*00a6*/ 	.short	0x00a0


	//----- nvinfo : EIATTR_PARAM_CBANK
	.align		4
        /*00a8*/ 	.byte	0x04, 0x0a
        /*00aa*/ 	.short	(.L_1777 - .L_1776)
	.align		4
.L_1776:
        /*00ac*/ 	.word	index@(.nv.constant0._Z35group_norm_nhwc_fwd_one_pass_kernelI11Fp32IOBf16WLi512ELi26ELi416EEv26Group_norm_nhwc_fwd_params)
        /*00b0*/ 	.short	0x0210
        /*00b2*/ 	.short	0x00a0


	//----- nvinfo : EIATTR_SW_WAR
	.align		4
.L_1777:
        /*00b4*/ 	.byte	0x04, 0x36
        /*00b6*/ 	.short	(.L_1779 - .L_1778)
.L_1778:
        /*00b8*/ 	.word	0x00000008
.L_1779:


//--------------------- .nv.info._Z35group_norm_nhwc_fwd_one_pass_kernelI11Fp32IOFp16WLi64ELi26ELi416EEv26Group_norm_nhwc_fwd_params --------------------------
	.section	.nv.info._Z35group_norm_nhwc_fwd_one_pass_kernelI11Fp32IOFp16WLi64ELi26ELi416EEv26Group_norm_nhwc_fwd_params,"",@"SHT_CUDA_INFO"
	.sectionflags	@""
	.align	4


	//----- nvinfo : EIATTR_CUDA_API_VERSION
	.align		4
        /*0000*/ 	.byte	0x04, 0x37
        /*0002*/ 	.short	(.L_1781 - .L_1780)
.L_1780:
        /*0004*/ 	.word	0x00000082


	//----- nvinfo : EIATTR_KPARAM_INFO
	.align		4
.L_1781:
        /*0008*/ 	.byte	0x04, 0x17
        /*000a*/ 	.short	(.L_1783 - .L_1782)
.L_1782:
        /*000c*/ 	.word	0x00000000
        /*0010*/ 	.short	0x0000
        /*0012*/ 	.short	0x0000
        /*0014*/ 	.byte	0x00, 0xf0, 0x81, 0x02


	//----- nvinfo : EIATTR_SPARSE_MMA_MASK
	.align		4
.L_1783:
        /*0018*/ 	.byte	0x03, 0x50
        /*001a*/ 	.short	0x0000


	//----- nvinfo : EIATTR_MAXREG_COUNT
	.align		4
        /*001c*/ 	.byte	0x03, 0x1b
        /*001e*/ 	.short	0x0080


	//----- nvinfo : EIATTR_NUM_BARRIERS
	.align		4
        /*0020*/ 	.byte	0x02, 0x4c
        /*0022*/ 	.byte	0x01
	.zero		1


	//----- nvinfo : EIATTR_MERCURY_ISA_VERSION
	.align		4
        /*0024*/ 	.byte	0x03, 0x5f
        /*0026*/ 	.short	0x0101


	//----- nvinfo : EIATTR_COOP_GROUP_MASK_REGIDS
	.align		4
        /*0028*/ 	.byte	0x04, 0x29
        /*002a*/ 	.short	(.L_1785 - .L_1784)


	//   ....[0]....
.L_1784:
        /*002c*/ 	.word	0xffffffff


	//   ....[1]....
        /*0030*/ 	.word	0xffffffff


	//   ....[2]....
        /*0034*/ 	.word	0xffffffff


	//   ....[3]....
        /*0038*/ 	.word	0xffffffff


	//   ....[4]....
        /*003c*/ 	.word	0xffffffff


	//   ....[5]....
        /*0040*/ 	.word	0xffffffff


	//   ....[6]....
        /*0044*/ 	.word	0xffffffff


	//   ....[7]....
        /*0048*/ 	.word	0xffffffff


	//   ....[8]....
        /*004c*/ 	.word	0xffffffff


	//   ....[9]....
        /*0050*/ 	.word	0xffffffff


	//----- nvinfo : EIATTR_COOP_GROUP_INSTR_OFFSETS
	.align		4
.L_1785:
        /*0054*/ 	.byte	0x04, 0x28
        /*0056*/ 	.short	(.L_1787 - .L_1786)


	//   ....[0]....
.L_1786:
        /*0058*/ 	.word	0x00000730


	//   ....[1]....
        /*005c*/ 	.word	0x00000740


	//   ....[2]....
        /*0060*/ 	.word	0x00000770


	//   ....[3]....
        /*0064*/ 	.word	0x00000790


	//   ....[4]....
        /*0068*/ 	.word	0x000007c0


	//   ....[5]....
        /*006c*/ 	.word	0x000007e0


	//   ....[6]....
        /*0070*/ 	.word	0x00000810


	//   ....[7]....
        /*0074*/ 	.word	0x00000830


	//   ....[8]....
        /*0078*/ 	.word	0x00000860


	//   ....[9]....
        /*007c*/ 	.word	0x00000880


	//----- nvinfo : EIATTR_EXIT_INSTR_OFFSETS
	.align		4
.L_1787:
        /*0080*/ 	.byte	0x04, 0x1c
        /*0082*/ 	.short	(.L_1789 - .L_1788)


	//   ....[0]....
.L_1788:
        /*0084*/ 	.word	0x00000060


	//   ....[1]....
        /*0088*/ 	.word	0x00001c40


	//----- nvinfo : EIATTR_MAX_THREADS
	.align		4
.L_1789:
        /*008c*/ 	.byte	0x04, 0x05
        /*008e*/ 	.short	(.L_1791 - .L_1790)
.L_1790:
        /*0090*/ 	.word	0x000001a0
        /*0094*/ 	.word	0x00000001
        /*0098*/ 	.word	0x00000001


	//----- nvinfo : EIATTR_CRS_STACK_SIZE
	.align		4
.L_1791:
        /*009c*/ 	.byte	0x04, 0x1e
        /*009e*/ 	.short	(.L_1793 - .L_1792)
.L_1792:
        /*00a0*/ 	.word	0x00000000


	//----- nvinfo : EIATTR_CBANK_PARAM_SIZE
	.align		4
.L_1793:
        /*00a4*/ 	.byte	0x03, 0x19
        /*00a6*/ 	.short	0x00a0


	//----- nvinfo : EIATTR_PARAM_CBANK
	.align		4
        /*00a8*/ 	.byte	0x04, 0x0a
        /*00aa*/ 	.short	(.L_1795 - .L_1794)
	.align		4
.L_1794:
        /*00ac*/ 	.word	index@(.nv.constant0._Z35group_norm_nhwc_fwd_one_pass_kernelI11Fp32IOFp16WLi64ELi26ELi416EEv26Group_norm_nhwc_fwd_params)
        /*00b0*/ 	.short	0x0210
        /*00b2*/ 	.short	0x00a0


	//----- nvinfo : EIATTR_SW_WAR
	.align		4
.L_1795:
        /*00b4*/ 	.byte	0x04, 0x36
        /*00b6*/ 	.short	(.L_1797 - .L_1796)
.L_1796:
        /*00b8*/ 	.word	0x00000008
.L_1797:


//--------------------- .nv.info._Z35group_norm_nhwc_fwd_one_pass_kernelI11Fp32IOFp16WLi128ELi26ELi416EEv26Group_norm_nhwc_fwd_params --------------------------
	.section	.nv.info._Z35group_norm_nhwc_fwd_one_pass_kernelI11Fp32IOFp16WLi128ELi26ELi416EEv26Group_norm_nhwc_fwd_params,"",@"SHT_CUDA_INFO"
	.sectionflags	@""
	.align	4


	//----- nvinfo : EIATTR_CUDA_API_VERSION
	.align		4
        /*0000*/ 	.byte	0x04, 0x37
        /*0002*/ 	.short	(.L_1799 - .L_1798)
.L_1798:
        /*0004*/ 	.word	0x00000082


	//----- nvinfo : EIATTR_KPARAM_INFO
	.align		4
.L_1799:
        /*0008*/ 	.byte	0x04, 0x17
        /*000a*/ 	.short	(.L_1801 - .L_1800)
.L_1800:
        /*000c*/ 	.word	0x00000000
        /*0010*/ 	.short	0x0000
        /*0012*/ 	.short	0x0000
        /*0014*/ 	.byte	0x00, 0xf0, 0x81, 0x02


	//----- nvinfo : EIATTR_SPARSE_MMA_MASK
	.align		4
.L_1801:
        /*0018*/ 	.byte	0x03, 0x50
        /*001a*/ 	.short	0x0000


	//----- nvinfo : EIATTR_MAXREG_COUNT
	.align		4
        /*001c*/ 	.byte	0x03, 0x1b
        /*001e*/ 	.short	0x0080


	//----- nvinfo : EIATTR_NUM_BARRIERS
	.align		4
        /*0020*/ 	.byte	0x02, 0x4c
        /*0022*/ 	.byte	0x01
	.zero		1


	//----- nvinfo : EIATTR_MERCURY_ISA_VERSION
	.align		4
        /*0024*/ 	.byte	0x03, 0x5f
        /*0026*/ 	.short	0x0101


	//----- nvinfo : EIATTR_COOP_GROUP_MASK_REGIDS
	.align		4
        /*0028*/ 	.byte	0x04, 0x29
        /*002a*/ 	.short	(.L_1803 - .L_1802)


	//   ....[0]....
.L_1802:
        /*002c*/ 	.word	0xffffffff


	//   ....[1]....
        /*0030*/ 	.word	0xffffffff


	//   ....[2]....
        /*0034*/ 	.word	0xffffffff


	//   ....[3]....
        /*0038*/ 	.word	0xffffffff


	//   ....[4]....
        /*003c*/ 	.word	0xffffffff


	//   ....[5]....
        /*0040*/ 	.word	0xffffffff


	//   ....[6]....
        /*0044*/ 	.word	0xffffffff


	//   ....[7]....
        /*0048*/ 	.word	0xffffffff


	//   ....[8]....
        /*004c*/ 	.word	0xffffffff


	//   ....[9]....
        /*0050*/ 	.word	0xffffffff


	//----- nvinfo : EIATTR_COOP_GROUP_INSTR_OFFSETS
	.align		4
.L_1803:
        /*0054*/ 	.byte	0x04, 0x28
        /*0056*/ 	.short	(.L_1805 - .L_1804)


	//   ....[0]....
.L_1804:
        /*0058*/ 	.word	0x000009b0


	//   ....[1]....
        /*005c*/ 	.word	0x000009c0


	//   ....[2]....
        /*0060*/ 	.word	0x000009f0


	//   ....[3]....
        /*0064*/ 	.word	0x00000a00


	//   ....[4]....
        /*0068*/ 	.word	0x00000a40


	//   ....[5]....
        /*006c*/ 	.word	0x00000a50


	//   ....[6]....
        /*0070*/ 	.word	0x00000a90


	//   ....[7]....
        /*0074*/ 	.word	0x00000aa0


	//   ....[8]....
        /*0078*/ 	.word	0x00000ae0


	//   ....[9]....
        /*007c*/ 	.word	0x00000af0


	//----- nvinfo : EIATTR_EXIT_INSTR_OFFSETS
	.align		4
.L_1805:
        /*0080*/ 	.byte	0x04, 0x1c
        /*0082*/ 	.short	(.L_1807 - .L_1806)


	//   ....[0]....
.L_1806:
        /*0084*/ 	.word	0x00000060


	//   ....[1]....
        /*0088*/ 	.word	0x00002290


	//----- nvinfo : EIATTR_MAX_THREADS
	.align		4
.L_1807:
        /*008c*/ 	.byte	0x04, 0x05
        /*008e*/ 	.short	(.L_1809 - .L_1808)
.L_1808:
        /*0090*/ 	.word	0x000001a0
        /*0094*/ 	.word	0x00000001
        /*0098*/ 	.word	0x00000001


	//----- nvinfo : EIATTR_CRS_STACK_SIZE
	.align		4
.L_1809:
        /*009c*/ 	.byte	0x04, 0x1e
        /*009e*/ 	.short	(.L_1811 - .L_1810)
.L_1810:
        /*00a0*/ 	.word	0x00000000


	//----- nvinfo : EIATTR_CBANK_PARAM_SIZE
	.align		4
.L_1811:
        /*00a4*/ 	.byte	0x03, 0x19
        /*00a6*/ 	.short	0x00a0


	//----- nvinfo : EIATTR_PARAM_CBANK
	.align		4
        /*00a8*/ 	.byte	0x04, 0x0a
        /*00aa*/ 	.short	(.L_1813 - .L_1812)
	.align		4
.L_1812:
        /*00ac*/ 	.word	index@(.nv.constant0._Z35group_norm_nhwc_fwd_one_pass_kernelI11Fp32IOFp16WLi128ELi26ELi416EEv26Group_norm_nhwc_fwd_params)
        /*00b0*/ 	.short	0x0210
        /*00b2*/ 	.short	0x00a0


	//----- nvinfo : EIATTR_SW_WAR
	.align		4
.L_1813:
        /*00b4*/ 	.byte	0x04, 0x36
        /*00b6*/ 	.short	(.L_1815 - .L_1814)
.L_1814:
        /*00b8*/ 	.word	0x00000008
.L_1815:


//--------------------- .nv.info._Z35group_norm_nhwc_fwd_one_pass_kernelI11Fp32IOFp16WLi256ELi26ELi416EEv26Group_norm_nhwc_fwd_params --------------------------
	.section	.nv.info._Z35group_norm_nhwc_fwd_one_pass_kernelI11Fp32IOFp16WLi256ELi26ELi416EEv26Group_norm_nhwc_fwd_params,"",@"SHT_CUDA_INFO"
	.sectionflags	@""
	.align	4


	//----- nvinfo : EIATTR_CUDA_API_VERSION
	.align		4
        /*0000*/ 	.byte	0x04, 0x37
        /*0002*/ 	.short	(.L_1817 - .L_1816)
.L_1816:
        /*0004*/ 	.word	0x00000082


	//----- nvinfo : EIATTR_KPARAM_INFO
	.align		4
.L_1817:
        /*0008*/ 	.byte	0x04, 0x17
        /*000a*/ 	.short	(.L_1819 - .L_1818)
.L_1818:
        /*000c*/ 	.word	0x00000000
        /*0010*/ 	.short	0x0000
        /*0012*/ 	.short	0x0000
        /*0014*/ 	.byte	0x00, 0xf0, 0x81, 0x02


	//----- nvinfo : EIATTR_SPARSE_MMA_MASK
	.align		4
.L_1819:
        /*0018*/ 	.byte	0x03, 0x50
        /*001a*/ 	.short	0x0000


	//----- nvinfo : EIATTR_MAXREG_COUNT
	.align		4
        /*001c*/ 	.byte	0x03, 0x1b
        /*001e*/ 	.short	0x0080


	//----- nvinfo : EIATTR_NUM_BARRIERS
	.align		4
        /*0020*/ 	.byte	0x02, 0x4c
        /*0022*/ 	.byte	0x01
	.zero		1


	//----- nvinfo : EIATTR_MERCURY_ISA_VERSION
	.align		4
        /*0024*/ 	.byte	0x03, 0x5f
        /*0026*/ 	.short	0x0101


	//----- nvinfo : EIATTR_COOP_GROUP_MASK_REGIDS
	.align		4
        /*0028*/ 	.byte	0x04, 0x29
        /*002a*/ 	.short	(.L_1821 - .L_1820)


	//   ....[0]....
.L_1820:
        /*002c*/ 	.word	0xffffffff


	//   ....[1]....
        /*0030*/ 	.word	0xffffffff


	//   ....[2]....
        /*0034*/ 	.word	0xffffffff


	//   ....[3]....
        /*0038*/ 	.word	0xffffffff


	//   ....[4]....
        /*003c*/ 	.word	0xffffffff


	//   ....[5]....
        /*0040*/ 	.word	0xffffffff


	//   ....[6]....
        /*0044*/ 	.word	0xffffffff


	//   ....[7]....
        /*0048*/ 	.word	0xffffffff


	//   ....[8]....
        /*004c*/ 	.word	0xffffffff


	//   ....[9]....
        /*0050*/ 	.word	0xffffffff


	//----- nvinfo : EIATTR_COOP_GROUP_INSTR_OFFSETS
	.align		4
.L_1821:
        /*0054*/ 	.byte	0x04, 0x28
        /*0056*/ 	.short	(.L_1823 - .L_1822)


	//   ....[0]....
.L_1822:
        /*0058*/ 	.word	0x00000ef0


	//   ....[1]....
        /*005c*/ 	.word	0x00000f00


	//   ....[2]....
        /*0060*/ 	.word	0x00000f40


	//   ....[3]....
        /*0064*/ 	.word	0x00000f50


	//   ....[4]....
        /*0068*/ 	.word	0x00000f90


	//   ....[5]....
        /*006c*/ 	.word	0x00000fa0


	//   ....[6]....
        /*0070*/ 	.word	0x00000fe0


	//   ....[7]....
        /*0074*/ 	.word	0x00000ff0


	//   ....[8]....
        /*0078*/ 	.word	0x00001040


	//   ....[9]....
        /*007c*/ 	.word	0x00001050


	//----- nvinfo : EIATTR_EXIT_INSTR_OFFSETS
	.align		4
.L_1823:
        /*0080*/ 	.byte	0x04, 0x1c
        /*0082*/ 	.short	(.L_1825 - .L_1824)


	//   ....[0]....
.L_1824:
        /*0084*/ 	.word	0x00000060


	//   ....[1]....
        /*0088*/ 	.word	0x00003140


	//----- nvinfo : EIATTR_MAX_THREADS
	.align		4
.L_1825:
        /*008c*/ 	.byte	0x04, 0x05
        /*008e*/ 	.short	(.L_1827 - .L_1826)
.L_1826:
        /*0090*/ 	.word	0x000001a0
        /*0094*/ 	.word	0x00000001
        /*0098*/ 	.word	0x00000001


	//----- nvinfo : EIATTR_CRS_STACK_SIZE
	.align		4
.L_1827:
        /*009c*/ 	.byte	0x04, 0x1e
        /*009e*/ 	.short	(.L_1829 - .L_1828)
.L_1828:
        /*00a0*/ 	.word	0x00000000


	//----- nvinfo : EIATTR_CBANK_PARAM_SIZE
	.align		4
.L_1829:
        /*00a4*/ 	.byte	0x03, 0x19
        /*00a6*/ 	.short	0x00a0


	//----- nvinfo : EIATTR_PARAM_CBANK
	.align		4
        /*00a8*/ 	.byte	0x04, 0x0a
        /*00aa*/ 	.short	(.L_1831 - .L_1830)
	.align		4
.L_1830:
        /*00ac*/ 	.word	index@(.nv.constant0._Z35group_norm_nhwc_fwd_one_pass_kernelI11Fp32IOFp16WLi256ELi26ELi416EEv26Group_norm_nhwc_fwd_params)
        /*00b0*/ 	.short	0x0210
        /*00b2*/ 	.short	0x00a0


	//----- nvinfo : EIATTR_SW_WAR
	.align		4
.L_1831:
        /*00b4*/ 	.byte	0x04, 0x36
        /*00b6*/ 	.short	(.L_1833 - .L_1832)
.L_1832:
        /*00b8*/ 	.word	0x00000008
.L_1833:


//--------------------- .nv.info._Z35group_norm_nhwc_fwd_one_pass_kernelI11Fp32IOFp16WLi512ELi26ELi416EEv26Group_norm_nhwc_fwd_params --------------------------
	.section	.nv.info._Z35group_norm_nhwc_fwd_one_pass_kernelI11Fp32IOFp16WLi512ELi26ELi416EEv26Group_norm_nhwc_fwd_params,"",@"SHT_CUDA_INFO"
	.sectionflags	@""
	.align	4


	//----- nvinfo : EIATTR_CUDA_API_VERSION
	.align		4
        /*0000*/ 	.byte	0x04, 0x37
        /*0002*/ 	.short	(.L_1835 - .L_1834)
.L_1834:
        /*0004*/ 	.word	0x00000082


	//----- nvinfo : EIATTR_KPARAM_INFO
	.align		4
.L_1835:
        /*0008*/ 	.byte	0x04, 0x17
        /*000a*/ 	.short	(.L_1837 - .L_1836)
.L_1836:
        /*000c*/ 	.word	0x00000000
        /*0010*/ 	.short	0x0000
        /*0012*/ 	.short	0x0000
        /*0014*/ 	.byte	0x00, 0xf0, 0x81, 0x02


	//----- nvinfo : EIATTR_SPARSE_MMA_MASK
	.align		4
.L_1837:
        /*0018*/ 	.byte	0x03, 0x50
        /*001a*/ 	.short	0x0000


	//----- nvinfo : EIATTR_MAXREG_COUNT
	.align		4
        /*001c*/ 	.byte	0x03, 0x1b
        /*001e*/ 	.short	0x0080


	//----- nvinfo : EIATTR_NUM_BARRIERS
	.align		4
        /*0020*/ 	.byte	0x02, 0x4c
        /*0022*/ 	.byte	0x01
	.zero		1


	//----- nvinfo : EIATTR_MERCURY_ISA_VERSION
	.align		4
        /*0024*/ 	.byte	0x03, 0x5f
        /*0026*/ 	.short	0x0101


	//----- nvinfo : EIATTR_COOP_GROUP_MASK_REGIDS
	.align		4
        /*0028*/ 	.byte	0x04, 0x29
        /*002a*/ 	.short	(.L_1839 - .L_1838)


	//   ....[0]....
.L_1838:
        /*002c*/ 	.word	0xffffffff


	//   ....[1]....
        /*0030*/ 	.word	0xffffffff


	//   ....[2]....
        /*0034*/ 	.word	0xffffffff


	//   ....[3]....
        /*0038*/ 	.word	0xffffffff


	//   ....[4]....
        /*003c*/ 	.word	0xffffffff


	//   ....[5]....
        /*0040*/ 	.word	0xffffffff


	//   ....[6]....
        /*0044*/ 	.word	0xffffffff


	//   ....[7]....
        /*0048*/ 	.word	0xffffffff


	//   ....[8]....
        /*004c*/ 	.word	0xffffffff


	//   ....[9]....
        /*0050*/ 	.word	0xffffffff


	//----- nvinfo : EIATTR_COOP_GROUP_INSTR_OFFSETS
	.align		4
.L_1839:
        /*0054*/ 	.byte	0x04, 0x28
        /*0056*/ 	.short	(.L_1841 - .L_1840)


	//   ....[0]....
.L_1840:
        /*0058*/ 	.word	0x00001bb0


	//   ....[1]....
        /*005c*/ 	.word	0x00001bc0


	//   ....[2]....
        /*0060*/ 	.word	0x00001bf0


	//   ....[3]....
        /*0064*/ 	.word	0x00001c00


	//   ....[4]....
        /*0068*/ 	.word	0x00001c40


	//   ....[5]....
        /*006c*/ 	.word	0x00001c50


	//   ....[6]....
        /*0070*/ 	.word	0x00001c90


	//   ....[7]....
        /*0074*/ 	.word	0x00001ca0


	//   ....[8]....
        /*0078*/ 	.word	0x00001ce0


	//   ....[9]....
        /*007c*/ 	.word	0x00001cf0


	//----- nvinfo : EIATTR_EXIT_INSTR_OFFSETS
	.align		4
.L_1841:
        /*0080*/ 	.byte	0x04, 0x1c
        /*0082*/ 	.short	(.L_1843 - .L_1842)


	//   ....[0]....
.L_1842:
        /*0084*/ 	.word	0x00000060


	//   ....[1]....
        /*0088*/ 	.word	0x00004d80


	//----- nvinfo : EIATTR_MAX_THREADS
	.align		4
.L_1843:
        /*008c*/ 	.byte	0x04, 0x05
        /*008e*/ 	.short	(.L_1845 - .L_1844)
.L_1844:
        /*0090*/ 	.word	0x000001a0
        /*0094*/ 	.word	0x00000001
        /*0098*/ 	.word	0x00000001


	//----- nvinfo : EIATTR_CRS_STACK_SIZE
	.align		4
.L_1845:
        /*009c*/ 	.byte	0x04, 0x1e
        /*009e*/ 	.short	(.L_1847 - .L_1846)
.L_1846:
        /*00a0*/ 	.word	0x00000000


	//----- nvinfo : EIATTR_CBANK_PARAM_SIZE
	.align		4
.L_1847:
        /*00a4*/ 	.byte	0x03, 0x19
        /*00a6*/ 	.short	0x00a0


	//----- nvinfo : EIATTR_PARAM_CBANK
	.align		4
        /*00a8*/ 	.byte	0x04, 0x0a
        /*00aa*/ 	.short	(.L_1849 - .L_1848)
	.align		4
.L_1848:
        /*00ac*/ 	.word	index@(.nv.constant0._Z35group_norm_nhwc_fwd_one_pass_kernelI11Fp32IOFp16WLi512ELi26ELi416EEv26Group_norm_nhwc_fwd_params)
        /*00b0*/ 	.short	0x0210
        /*00b2*/ 	.short	0x00a0


	//----- nvinfo : EIATTR_SW_WAR
	.align		4
.L_1849:
        /*00b4*/ 	.byte	0x04, 0x36
        /*00b6*/ 	.short	(.L_1851 - .L_1850)
.L_1850:
        /*00b8*/ 	.word	0x00000008
.L_1851:


//--------------------- .nv.callgraph             --------------------------
	.section	.nv.callgraph,"",@"SHT_CUDA_CALLGRAPH"
	.align	4
	.sectionentsize	8
	.align		4
        /*0000*/ 	.word	0x00000000
	.align		4
        /*0004*/ 	.word	0xffffffff
	.align		4
        /*0008*/ 	.word	0x00000000
	.align		4
        /*000c*/ 	.word	0xfffffffe
	.align		4
        /*0010*/ 	.word	0x00000000
	.align		4
        /*0014*/ 	.word	0xfffffffd
	.align		4
        /*0018*/ 	.word	0x00000000
	.align		4
        /*001c*/ 	.word	0xfffffffc


//--------------------- .nv.constant4             --------------------------
	.section	.nv.constant4,"a",@progbits
	.align	8
	.align		8
.nv.constant4:
        /*0000*/ 	.dword	_ZN61_INTERNAL_a3f90e78_30_group_norm_nhwc_one_pass_26_cu_cc4e9e514cuda3std3__45__cpo5beginE
	.align		8
        /*0008*/ 	.dword	_ZN61_INTERNAL_a3f90e78_30_group_norm_nhwc_one_pass_26_cu_cc4e9e514cuda3std3__45__cpo3endE
	.align		8
        /*0010*/ 	.dword	_ZN61_INTERNAL_a3f90e78_30_group_norm_nhwc_one_pass_26_cu_cc4e9e514cuda3std3__45__cpo6cbeginE
	.align		8
        /*0018*/ 	.dword	_ZN61_INTERNAL_a3f90e78_30_group_norm_nhwc_one_pass_26_cu_cc4e9e514cuda3std3__45__cpo4cendE
	.align		8
        /*0020*/ 	.dword	_ZN61_INTERNAL_a3f90e78_30_group_norm_nhwc_one_pass_26_cu_cc4e9e514cuda3std3__45__cpo6rbeginE
	.align		8
        /*0028*/ 	.dword	_ZN61_INTERNAL_a3f90e78_30_group_norm_nhwc_one_pass_26_cu_cc4e9e514cuda3std3__45__cpo4rendE
	.align		8
        /*0030*/ 	.dword	_ZN61_INTERNAL_a3f90e78_30_group_norm_nhwc_one_pass_26_cu_cc4e9e514cuda3std3__45__cpo7crbeginE
	.align		8
        /*0038*/ 	.dword	_ZN61_INTERNAL_a3f90e78_30_group_norm_nhwc_one_pass_26_cu_cc4e9e514cuda3std3__45__cpo5crendE
	.align		8
        /*0040*/ 	.dword	_ZN61_INTERNAL_a3f90e78_30_group_norm_nhwc_one_pass_26_cu_cc4e9e514cuda3std3__463_GLOBAL__N__a3f90e78_30_group_norm_nhwc_one_pass_26_cu_cc4e9e516ignoreE
	.align		8
        /*0048*/ 	.dword	_ZN61_INTERNAL_a3f90e78_30_group_norm_nhwc_one_pass_26_cu_cc4e9e514cuda3std3__419piecewise_constructE
	.align		8
        /*0050*/ 	.dword	_ZN61_INTERNAL_a3f90e78_30_group_norm_nhwc_one_pass_26_cu_cc4e9e514cuda3std3__48in_placeE
	.align		8
        /*0058*/ 	.dword	_ZN61_INTERNAL_a3f90e78_30_group_norm_nhwc_one_pass_26_cu_cc4e9e514cuda3std3__420unreachable_sentinelE
	.align		8
        /*0060*/ 	.dword	_ZN61_INTERNAL_a3f90e78_30_group_norm_nhwc_one_pass_26_cu_cc4e9e514cuda3std3__47nulloptE
	.align		8
        /*0068*/ 	.dword	_ZN61_INTERNAL_a3f90e78_30_group_norm_nhwc_one_pass_26_cu_cc4e9e514cuda3std3__48unexpectE
	.align		8
        /*0070*/ 	.dword	_ZN61_INTERNAL_a3f90e78_30_group_norm_nhwc_one_pass_26_cu_cc4e9e514cuda3std6ranges3__45__cpo4swapE
	.align		8
        /*0078*/ 	.dword	_ZN61_INTERNAL_a3f90e78_30_group_norm_nhwc_one_pass_26_cu_cc4e9e514cuda3std6ranges3__45__cpo9iter_moveE
	.align		8
        /*0080*/ 	.dword	_ZN61_INTERNAL_a3f90e78_30_group_norm_nhwc_one_pass_26_cu_cc4e9e514cuda3std6ranges3__45__cpo5beginE
	.align		8
        /*0088*/ 	.dword	_ZN61_INTERNAL_a3f90e78_30_group_norm_nhwc_one_pass_26_cu_cc4e9e514cuda3std6ranges3__45__cpo3endE
	.align		8
        /*0090*/ 	.dword	_ZN61_INTERNAL_a3f90e78_30_group_norm_nhwc_one_pass_26_cu_cc4e9e514cuda3std6ranges3__45__cpo6cbeginE
	.align		8
        /*0098*/ 	.dword	_ZN61_INTERNAL_a3f90e78_30_group_norm_nhwc_one_pass_26_cu_cc4e9e514cuda3std6ranges3__45__cpo4cendE
	.align		8
        /*00a0*/ 	.dword	_ZN61_INTERNAL_a3f90e78_30_group_norm_nhwc_one_pass_26_cu_cc4e9e514cuda3std6ranges3__45__cpo7advanceE
	.align		8
        /*00a8*/ 	.dword	_ZN61_INTERNAL_a3f90e78_30_group_norm_nhwc_one_pass_26_cu_cc4e9e514cuda3std6ranges3__45__cpo9iter_swapE
	.align		8
        /*00b0*/ 	.dword	_ZN61_INTERNAL_a3f90e78_30_group_norm_nhwc_one_pass_26_cu_cc4e9e514cuda3std6ranges3__45__cpo4nextE
	.align		8
        /*00b8*/ 	.dword	_ZN61_INTERNAL_a3f90e78_30_group_norm_nhwc_one_pass_26_cu_cc4e9e514cuda3std6ranges3__45__cpo4prevE
	.align		8
        /*00c0*/ 	.dword	_ZN61_INTERNAL_a3f90e78_30_group_norm_nhwc_one_pass_26_cu_cc4e9e514cuda3std6ranges3__45__cpo4dataE
	.align		8
        /*00c8*/ 	.dword	_ZN61_INTERNAL_a3f90e78_30_group_norm_nhwc_one_pass_26_cu_cc4e9e514cuda3std6ranges3__45__cpo5cdataE
	.align		8
        /*00d0*/ 	.dword	_ZN61_INTERNAL_a3f90e78_30_group_norm_nhwc_one_pass_26_cu_cc4e9e514cuda3std6ranges3__45__cpo4sizeE
	.align		8
        /*00d8*/ 	.dword	_ZN61_INTERNAL_a3f90e78_30_group_norm_nhwc_one_pass_26_cu_cc4e9e514cuda3std6ranges3__45__cpo5ssizeE
	.align		8
        /*00e0*/ 	.dword	_ZN61_INTERNAL_a3f90e78_30_group_norm_nhwc_one_pass_26_cu_cc4e9e514cuda3std6ranges3__45__cpo8distanceE
	.align		8
        /*00e8*/ 	.dword	_ZN61_INTERNAL_a3f90e78_30_group_norm_nhwc_one_pass_26_cu_cc4e9e516thrust23THRUST_300001_SM_900_NS6system6detail10sequential3seqE
	.align		8
        /*00f0*/ 	.dword	_ZN61_INTERNAL_a3f90e78_30_group_norm_nhwc_one_pass_26_cu_cc4e9e516thrust23THRUST_300001_SM_900_NS12placeholders2_1E
	.align		8
        /*00f8*/ 	.dword	_ZN61_INTERNAL_a3f90e78_30_group_norm_nhwc_one_pass_26_cu_cc4e9e516thrust23THRUST_300001_SM_900_NS12placeholders2_2E
	.align		8
        /*0100*/ 	.dword	_ZN61_INTERNAL_a3f90e78_30_group_norm_nhwc_one_pass_26_cu_cc4e9e516thrust23THRUST_300001_SM_900_NS12placeholders2_3E
	.align		8
        /*0108*/ 	.dword	_ZN61_INTERNAL_a3f90e78_30_group_norm_nhwc_one_pass_26_cu_cc4e9e516thrust23THRUST_300001_SM_900_NS12placeholders2_4E
	.align		8
        /*0110*/ 	.dword	_ZN61_INTERNAL_a3f90e78_30_group_norm_nhwc_one_pass_26_cu_cc4e9e516thrust23THRUST_300001_SM_900_NS12placeholders2_5E
	.align		8
        /*0118*/ 	.dword	_ZN61_INTERNAL_a3f90e78_30_group_norm_nhwc_one_pass_26_cu_cc4e9e516thrust23THRUST_300001_SM_900_NS12placeholders2_6E
	.align		8
        /*0120*/ 	.dword	_ZN61_INTERNAL_a3f90e78_30_group_norm_nhwc_one_pass_26_cu_cc4e9e516thrust23THRUST_300001_SM_900_NS12placeholders2_7E
	.align		8
        /*0128*/ 	.dword	_ZN61_INTERNAL_a3f90e78_30_group_norm_nhwc_one_pass_26_cu_cc4e9e516thrust23THRUST_300001_SM_900_NS12placeholders2_8E
	.align		8
        /*0130*/ 	.dword	_ZN61_INTERNAL_a3f90e78_30_group_norm_nhwc_one_pass_26_cu_cc4e9e516thrust23THRUST_300001_SM_900_NS12placeholders2_9E
	.align		8
        /*0138*/ 	.dword	_ZN61_INTERNAL_a3f90e78_30_group_norm_nhwc_one_pass_26_cu_cc4e9e516thrust23THRUST_300001_SM_900_NS12placeholders3_10E


//--------------------- .text._ZN3cub17CUB_300001_SM_9006detail11EmptyKernelIvEEvv --------------------------
	.section	.text._ZN3cub17CUB_300001_SM_9006detail11EmptyKernelIvEEvv,"ax",@progbits
	.align	128
        .global         _ZN3cub17CUB_300001_SM_9006detail11EmptyKernelIvEEvv
        .type           _ZN3cub17CUB_300001_SM_9006detail11EmptyKernelIvEEvv,@function
        .size           _ZN3cub17CUB_300001_SM_9006detail11EmptyKernelIvEEvv,(.L_x_3223 - _ZN3cub17CUB_300001_SM_9006detail11EmptyKernelIvEEvv)
        .other          _ZN3cub17CUB_300001_SM_9006detail11EmptyKernelIvEEvv,@"STO_CUDA_ENTRY STV_DEFAULT"
_ZN3cub17CUB_300001_SM_9006detail11EmptyKernelIvEEvv:
.text._ZN3cub17CUB_300001_SM_9006detail11EmptyKernelIvEEvv:
[----:B------:R-:W-:Y:S01]  /*0000*/  LDC R1, c[0x0][0x28] ;  /* 0x00000a00ff017b82 */ /* 0x000fe20000000800 */
[----:B------:R-:W-:Y:S05]  /*0010*/  EXIT ;  /* 0x000000000000794d */ /* 0x000fea0003800000 */
.L_x_0:
[----:B------:R-:W-:-:S00]  /*0020*/  BRA `(.L_x_0) ;  /* 0xfffffffc00fc7947 */ /* 0x000fc0000383ffff */
[----:B------:R-:W-:-:S00]  /*0030*/  NOP ;  /* 0x0000000000007918 */ /* 0x000fc00000000000 */
        /* <DEDUP_REMOVED lines=12> */
.L_x_3223:


//--------------------- .text._Z35group_norm_nhwc_bwd_one_pass_kernelI11Bf16IOFp32WLi64ELi26ELi416EEv26Group_norm_nhwc_bwd_params --------------------------
	.section	.text._Z35group_norm_nhwc_bwd_one_pass_kernelI11Bf16IOFp32WLi64ELi26ELi416EEv26Group_norm_nhwc_bwd_params,"ax",@progbits
	.align	128
        .global         _Z35group_norm_nhwc_bwd_one_pass_kernelI11Bf16IOFp32WLi64ELi26ELi416EEv26Group_norm_nhwc_bwd_params
        .type           _Z35group_norm_nhwc_bwd_one_pass_kernelI11Bf16IOFp32WLi64ELi26ELi416EEv26Group_norm_nhwc_bwd_params,@function
        .size           _Z35group_norm_nhwc_bwd_one_pass_kernelI11Bf16IOFp32WLi64ELi26ELi416EEv26Group_norm_nhwc_bwd_params,(.L_x_3224 - _Z35group_norm_nhwc_bwd_one_pass_kernelI11Bf16IOFp32WLi64ELi26ELi416EEv26Group_norm_nhwc_bwd_params)
        .other          _Z35group_norm_nhwc_bwd_one_pass_kernelI11Bf16IOFp32WLi64ELi26ELi416EEv26Group_norm_nhwc_bwd_params,@"STO_CUDA_ENTRY STV_DEFAULT"
_Z35group_norm_nhwc_bwd_one_pass_kernelI11Bf16IOFp32WLi64ELi26ELi416EEv26Group_norm_nhwc_bwd_params:
.text._Z35group_norm_nhwc_bwd_one_pass_kernelI11Bf16IOFp32WLi64ELi26ELi416EEv26Group_norm_nhwc_bwd_params:
[----:B------:R-:W-:Y:S08]  /*0000*/  LDC R1, c[0x0][0x28] ;  /* 0x00000a00ff017b82 */ /* 0x000ff00000000800 */
[----:B------:R-:W0:Y:S01]  /*0010*/  S2UR UR9, SR_CTAID.Y ;  /* 0x00000000000979c3 */ /* 0x000e220000002600 */
[----:B------:R-:W-:Y:S01]  /*0020*/  ULDC UR5, c[0x0][0x2a0] ;  /* 0x0000a80000057ab9 */ /* 0x000fe20000000800 */
[----:B------:R-:W-:Y:S01]  /*0030*/  ULDC UR4, c[0x0][0x270] ;  /* 0x00009c0000047ab9 */ /* 0x000fe20000000800 */
[----:B------:R-:W1:Y:S01]  /*0040*/  S2R R29, SR_TID.X ;  /* 0x00000000001d7919 */ /* 0x000e620000002100 */
[----:B------:R-:W-:Y:S01]  /*0050*/  UIMAD UR5, UR5, UR4, URZ ;  /* 0x00000004050572a4 */ /* 0x000fe2000f8e023f */
[----:B------:R-:W-:-:S03]  /*0060*/  ULDC.64 UR14, c[0x0][0x208] ;  /* 0x00008200000e7ab9 */ /* 0x000fc60000000a00 */
[----:B0-----:R-:W-:-:S06]  /*0070*/  UISETP.GE.AND UP0, UPT, UR9, UR5, UPT ;  /* 0x000000050900728c */ /* 0x001fcc000bf06270 */
[----:B------:R-:W-:-:S13]  /*0080*/  PLOP3.LUT P0, PT, PT, PT, UP0, 0x80, 0x0 ;  /* 0x000000000000781c */ /* 0x000fda0003f0f008 */
[----:B-1----:R-:W-:Y:S05]  /*0090*/  @P0 BRA `(.L_x_1) ;  /* 0x0000003800040947 */ /* 0x002fea0003800000 */
[----:B------:R-:W0:Y:S01]  /*00a0*/  S2UR UR16, SR_CTAID.X ;  /* 0x00000000001079c3 */ /* 0x000e220000002500 */
[----:B------:R-:W-:Y:S01]  /*00b0*/  IMAD.WIDE.U32 R2, R29, 0x4ec4ec4f, RZ ;  /* 0x4ec4ec4f1d027825 */ /* 0x000fe200078e00ff */
[----:B------:R-:W-:Y:S01]  /*00c0*/  ULDC.64 UR12, c[0x0][0x288] ;  /* 0x0000a200000c7ab9 */ /* 0x000fe20000000a00 */
[----:B------:R-:W1:Y:S01]  /*00d0*/  S2R R0, SR_LANEID ;  /* 0x0000000000007919 */ /* 0x000e620000000000 */
[----:B------:R-:W-:Y:S02]  /*00e0*/  UIMAD.WIDE.U32 UR6, UR12, 0x3, URZ ;  /* 0x000000030c0678a5 */ /* 0x000fe4000f8e003f */
[----:B------:R-:W-:Y:S01]  /*00f0*/  UIMAD UR10, UR13, 0x3, URZ ;  /* 0x000000030d0a78a4 */ /* 0x000fe2000f8e023f */
[----:B------:R-:W-:Y:S01]  /*0100*/  SHF.R.U32.HI R2, RZ, 0x2, R3 ;  /* 0x00000002ff027819 */ /* 0x000fe20000011603 */
[----:B------:R-:W0:Y:S01]  /*0110*/  LDC R5, c[0x0][0x2ac] ;  /* 0x0000ab00ff057b82 */ /* 0x000e220000000800 */
[----:B------:R-:W-:Y:S02]  /*0120*/  ULEA.HI UR11, UP0, UR13, UR12, URZ, 0x1 ;  /* 0x0000000c0d0b7291 */ /* 0x000fe4000f81083f */
[----:B------:R-:W-:Y:S01]  /*0130*/  UIADD3 UR10, UR7, UR10, URZ ;  /* 0x0000000a070a7290 */ /* 0x000fe2000fffe03f */
[----:B------:R-:W-:Y:S01]  /*0140*/  IMAD R30, R2, -0xd, R29 ;  /* 0xfffffff3021e7824 */ /* 0x000fe200078e021d */
[----:B------:R-:W-:Y:S01]  /*0150*/  UIADD3.X UR13, URZ, UR13, URZ, UP0, !UPT ;  /* 0x0000000d3f0d7290 */ /* 0x000fe200087fe43f */
[----:B------:R-:W-:-:S02]  /*0160*/  ULDC.64 UR18, c[0x0][0x290] ;  /* 0x0000a40000127ab9 */ /* 0x000fc40000000a00 */
[----:B------:R-:W2:Y:S01]  /*0170*/  S2UR UR8, SR_CgaCtaId ;  /* 0x00000000000879c3 */ /* 0x000ea20000008800 */
[----:B------:R-:W-:Y:S01]  /*0180*/  ULEA.HI UR12, UP0, UR10, UR6, URZ, 0x1 ;  /* 0x000000060a0c7291 */ /* 0x000fe2000f81083f */
[----:B------:R-:W-:Y:S01]  /*0190*/  SHF.L.U32 R30, R30, 0x1, RZ ;  /* 0x000000011e1e7819 */ /* 0x000fe200000006ff */
[----:B------:R-:W-:Y:S01]  /*01a0*/  UMOV UR4, 0x400 ;  /* 0x0000040000047882 */ /* 0x000fe20000000000 */
[----:B------:R-:W-:Y:S02]  /*01b0*/  USHF.R.S64 UR6, UR11, 0x1, UR13 ;  /* 0x000000010b067899 */ /* 0x000fe4000800100d */
[----:B------:R-:W-:Y:S02]  /*01c0*/  UIADD3.X UR10, URZ, UR10, URZ, UP0, !UPT ;  /* 0x0000000a3f0a7290 */ /* 0x000fe400087fe43f */
[----:B------:R-:W-:Y:S02]  /*01d0*/  USHF.R.S32.HI UR11, URZ, 0x1, UR13 ;  /* 0x000000013f0b7899 */ /* 0x000fe4000801140d */
[----:B------:R-:W-:-:S02]  /*01e0*/  USHF.R.S64 UR12, UR12, 0x1, UR10 ;  /* 0x000000010c0c7899 */ /* 0x000fc4000800100a */
[----:B------:R-:W-:Y:S02]  /*01f0*/  USHF.R.S32.HI UR10, URZ, 0x1, UR10 ;  /* 0x000000013f0a7899 */ /* 0x000fe4000801140a */
[----:B------:R-:W-:Y:S01]  /*0200*/  USHF.L.U64.HI UR11, UR6, 0x2, UR11 ;  /* 0x00000002060b7899 */ /* 0x000fe2000801020b */
[----:B0-----:R-:W-:Y:S01]  /*0210*/  IMAD R28, R5, UR16, R2 ;  /* 0x00000010051c7c24 */ /* 0x001fe2000f8e0202 */
[----:B------:R-:W-:Y:S01]  /*0220*/  SHF.R.S32.HI R2, RZ, 0x1f, R29 ;  /* 0x0000001fff027819 */ /* 0x000fe2000001141d */
[----:B------:R-:W-:Y:S01]  /*0230*/  USHF.L.U64.HI UR10, UR12, 0x2, UR10 ;  /* 0x000000020c0a7899 */ /* 0x000fe2000801020a */
[----:B------:R-:W-:Y:S02]  /*0240*/  UMOV UR7, UR9 ;  /* 0x0000000900077c82 */ /* 0x000fe40008000000 */
[----:B------:R-:W-:Y:S01]  /*0250*/  ISETP.GE.U32.AND P1, PT, R28, UR18, PT ;  /* 0x000000121c007c0c */ /* 0x000fe2000bf26070 */
[----:B------:R-:W-:Y:S01]  /*0260*/  ULDC.U8 UR18, c[0x0][0x2a4] ;  /* 0x0000a90000127ab9 */ /* 0x000fe20000000000 */
[----:B------:R-:W-:Y:S01]  /*0270*/  SHF.R.S32.HI R3, RZ, 0x1f, R28 ;  /* 0x0000001fff037819 */ /* 0x000fe2000001141c */
[----:B--2---:R-:W-:Y:S01]  /*0280*/  ULEA UR4, UR8, UR4, 0x18 ;  /* 0x0000000408047291 */ /* 0x004fe2000f8ec03f */
[----:B------:R-:W-:-:S02]  /*0290*/  LEA.HI R2, R2, R29, RZ, 0x5 ;  /* 0x0000001d02027211 */ /* 0x000fc400078f28ff */
[----:B------:R-:W-:Y:S02]  /*02a0*/  ISETP.GE.AND.EX P1, PT, R3, UR19, PT, P1 ;  /* 0x0000001303007c0c */ /* 0x000fe4000bf26310 */
[----:B------:R-:W-:Y:S02]  /*02b0*/  SHF.R.S32.HI R2, RZ, 0x5, R2 ;  /* 0x00000005ff027819 */ /* 0x000fe40000011402 */
[----:B------:R-:W-:Y:S02]  /*02c0*/  ISETP.LT.U32.AND P1, PT, R29, 0x1a0, !P1 ;  /* 0x000001a01d00780c */ /* 0x000fe40004f21070 */
[----:B------:R-:W-:Y:S02]  /*02d0*/  IADD3 R27, R28, 0x20, RZ ;  /* 0x000000201c1b7810 */ /* 0x000fe40007ffe0ff */
[----:B------:R-:W-:Y:S01]  /*02e0*/  LEA R2, R2, UR4, 0x3 ;  /* 0x0000000402027c11 */ /* 0x000fe2000f8e18ff */
[----:B-1----:R-:W-:-:S08]  /*02f0*/  UMOV UR4, URZ ;  /* 0x0000003f00047c82 */ /* 0x002fd00008000000 */
.L_x_28:
[----:B0-----:R-:W0:Y:S01]  /*0300*/  LDC R10, c[0x0][0x2a0] ;  /* 0x0000a800ff0a7b82 */ /* 0x001e220000000800 */
[----:B------:R-:W-:Y:S01]  /*0310*/  ULDC.64 UR8, c[0x0][0x248] ;  /* 0x0000920000087ab9 */ /* 0x000fe20000000a00 */
[----:B------:R-:W-:Y:S01]  /*0320*/  ISETP.LE.AND P5, PT, RZ, UR7, PT ;  /* 0x00000007ff007c0c */ /* 0x000fe2000bfa3270 */
[----:B------:R-:W-:Y:S01]  /*0330*/  UIMAD.WIDE UR8, UR7, 0x8, UR8 ;  /* 0x00000008070878a5 */ /* 0x000fe2000f8e0208 */
[----:B------:R-:W-:-:S04]  /*0340*/  SHF.R.S32.HI R23, RZ, 0x1f, R27 ;  /* 0x0000001fff177819 */ /* 0x000fc8000001141b */
[----:B-1----:R-:W1:Y:S08]  /*0350*/  @P1 LDC.64 R12, c[0x0][0x288] ;  /* 0x0000a200ff0c1b82 */ /* 0x002e700000000a00 */
[----:B------:R-:W2:Y:S01]  /*0360*/  @P1 LDC.64 R18, c[0x0][0x230] ;  /* 0x00008c00ff121b82 */ /* 0x000ea20000000a00 */
[----:B0-----:R-:W-:-:S04]  /*0370*/  IABS R9, R10 ;  /* 0x0000000a00097213 */ /* 0x001fc80000000000 */
[----:B------:R-:W0:Y:S08]  /*0380*/  I2F.RP R6, R9 ;  /* 0x0000000900067306 */ /* 0x000e300000209400 */
[----:B0-----:R-:W0:Y:S02]  /*0390*/  MUFU.RCP R6, R6 ;  /* 0x0000000600067308 */ /* 0x001e240000001000 */
[----:B0-----:R-:W-:-:S06]  /*03a0*/  IADD3 R4, R6, 0xffffffe, RZ ;  /* 0x0ffffffe06047810 */ /* 0x001fcc0007ffe0ff */
[----:B------:R0:W3:Y:S02]  /*03b0*/  F2I.FTZ.U32.TRUNC.NTZ R5, R4 ;  /* 0x0000000400057305 */ /* 0x0000e4000021f000 */
[----:B0-----:R-:W-:Y:S01]  /*03c0*/  HFMA2.MMA R4, -RZ, RZ, 0, 0 ;  /* 0x00000000ff047435 */ /* 0x001fe200000001ff */
[----:B---3--:R-:W-:-:S05]  /*03d0*/  IADD3 R8, RZ, -R5, RZ ;  /* 0x80000005ff087210 */ /* 0x008fca0007ffe0ff */
[----:B------:R-:W-:Y:S01]  /*03e0*/  IMAD R7, R8, R9, RZ ;  /* 0x0000000908077224 */ /* 0x000fe200078e02ff */
[----:B------:R-:W-:-:S03]  /*03f0*/  IABS R8, UR7 ;  /* 0x0000000700087c13 */ /* 0x000fc60008000000 */
[----:B------:R-:W-:Y:S01]  /*0400*/  IMAD.HI.U32 R5, R5, R7, R4 ;  /* 0x0000000705057227 */ /* 0x000fe200078e0004 */
[----:B------:R-:W-:Y:S02]  /*0410*/  MOV R7, UR9 ;  /* 0x0000000900077c02 */ /* 0x000fe40008000f00 */
[----:B------:R-:W-:-:S03]  /*0420*/  LOP3.LUT R4, R10, UR7, RZ, 0x3c, !PT ;  /* 0x000000070a047c12 */ /* 0x000fc6000f8e3cff */
[----:B------:R-:W-:-:S05]  /*0430*/  IMAD.HI.U32 R5, R5, R8, RZ ;  /* 0x0000000805057227 */ /* 0x000fca00078e00ff */
[----:B------:R-:W-:-:S05]  /*0440*/  IADD3 R6, -R5, RZ, RZ ;  /* 0x000000ff05067210 */ /* 0x000fca0007ffe1ff */
[----:B------:R-:W-:Y:S01]  /*0450*/  IMAD R8, R9, R6, R8 ;  /* 0x0000000609087224 */ /* 0x000fe200078e0208 */
[----:B------:R-:W-:Y:S01]  /*0460*/  MOV R6, UR8 ;  /* 0x0000000800067c02 */ /* 0x000fe20008000f00 */
[----:B------:R-:W-:-:S03]  /*0470*/  ULDC.64 UR8, c[0x0][0x290] ;  /* 0x0000a40000087ab9 */ /* 0x000fc60000000a00 */
[----:B------:R-:W-:Y:S02]  /*0480*/  ISETP.GT.U32.AND P0, PT, R9, R8, PT ;  /* 0x000000080900720c */ /* 0x000fe40003f04070 */
[----:B------:R-:W3:Y:S01]  /*0490*/  LDG.E.64 R6, desc[UR14][R6.64] ;  /* 0x0000000e06067981 */ /* 0x000ee2000c1e1b00 */
[----:B------:R-:W-:-:S10]  /*04a0*/  ISETP.GE.AND P2, PT, R4, RZ, PT ;  /* 0x000000ff0400720c */ /* 0x000fd40003f46270 */
[-C--:B------:R-:W-:Y:S02]  /*04b0*/  @!P0 IADD3 R8, R8, -R9.reuse, RZ ;  /* 0x8000000908088210 */ /* 0x080fe40007ffe0ff */
[----:B------:R-:W-:Y:S02]  /*04c0*/  @!P0 IADD3 R5, R5, 0x1, RZ ;  /* 0x0000000105058810 */ /* 0x000fe40007ffe0ff */
[CC--:B------:R-:W-:Y:S02]  /*04d0*/  ISETP.GE.U32.AND P4, PT, R8.reuse, R9.reuse, PT ;  /* 0x000000090800720c */ /* 0x0c0fe40003f86070 */
[----:B------:R-:W-:Y:S02]  /*04e0*/  ISETP.GT.U32.AND P3, PT, R9, R8, PT ;  /* 0x000000080900720c */ /* 0x000fe40003f64070 */
[----:B------:R-:W-:Y:S02]  /*04f0*/  IADD3 R9, R8, -R9, RZ ;  /* 0x8000000908097210 */ /* 0x000fe40007ffe0ff */
[----:B------:R-:W-:-:S02]  /*0500*/  ISETP.GE.U32.AND P0, PT, R27, UR8, PT ;  /* 0x000000081b007c0c */ /* 0x000fc4000bf06070 */
[----:B------:R-:W-:Y:S02]  /*0510*/  SEL R4, R9, R8, !P3 ;  /* 0x0000000809047207 */ /* 0x000fe40005800000 */
[----:B------:R-:W-:Y:S01]  /*0520*/  ISETP.GE.AND.EX P0, PT, R23, UR9, PT, P0 ;  /* 0x0000000917007c0c */ /* 0x000fe2000bf06300 */
[----:B------:R-:W-:Y:S01]  /*0530*/  ULDC.64 UR8, c[0x0][0x298] ;  /* 0x0000a60000087ab9 */ /* 0x000fe20000000a00 */
[----:B------:R-:W-:Y:S02]  /*0540*/  ISETP.NE.AND P3, PT, R10, RZ, PT ;  /* 0x000000ff0a00720c */ /* 0x000fe40003f65270 */
[----:B------:R-:W-:Y:S02]  /*0550*/  LOP3.LUT R9, RZ, R10, RZ, 0x33, !PT ;  /* 0x0000000aff097212 */ /* 0x000fe400078e33ff */
[----:B------:R-:W-:Y:S02]  /*0560*/  @!P5 IADD3 R4, -R4, RZ, RZ ;  /* 0x000000ff0404d210 */ /* 0x000fe40007ffe1ff */
[----:B------:R-:W-:-:S02]  /*0570*/  ISETP.GT.U32.OR P0, PT, R29, 0x19f, P0 ;  /* 0x0000019f1d00780c */ /* 0x000fc40000704470 */
[----:B------:R-:W-:Y:S02]  /*0580*/  @P4 IADD3 R5, R5, 0x1, RZ ;  /* 0x0000000105054810 */ /* 0x000fe40007ffe0ff */
[----:B------:R-:W-:Y:S02]  /*0590*/  SEL R4, R9, R4, !P3 ;  /* 0x0000000409047207 */ /* 0x000fe40005800000 */
[----:B------:R-:W-:-:S03]  /*05a0*/  @!P2 IADD3 R5, -R5, RZ, RZ ;  /* 0x000000ff0505a210 */ /* 0x000fc60007ffe1ff */
[----:B------:R-:W-:Y:S01]  /*05b0*/  IMAD R15, R4, 0x1a, RZ ;  /* 0x0000001a040f7824 */ /* 0x000fe200078e02ff */
[----:B------:R-:W-:Y:S02]  /*05c0*/  SEL R5, R9, R5, !P3 ;  /* 0x0000000509057207 */ /* 0x000fe40005800000 */
[----:B------:R-:W-:Y:S01]  /*05d0*/  SHF.R.S32.HI R10, RZ, 0x1f, R30 ;  /* 0x0000001fff0a7819 */ /* 0x000fe2000001141e */
[----:B------:R-:W0:Y:S01]  /*05e0*/  @!P0 LDC.64 R16, c[0x0][0x288] ;  /* 0x0000a200ff108b82 */ /* 0x000e220000000a00 */
[----:B------:R-:W-:Y:S02]  /*05f0*/  IADD3 R32, P2, R30, R15, RZ ;  /* 0x0000000f1e207210 */ /* 0x000fe40007f5e0ff */
[----:B------:R-:W-:Y:S02]  /*0600*/  SHF.R.S32.HI R8, RZ, 0x1f, R5 ;  /* 0x0000001fff087819 */ /* 0x000fe40000011405 */
[----:B------:R-:W-:-:S03]  /*0610*/  LEA.HI.X.SX32 R33, R15, R10, 0x1, P2 ;  /* 0x0000000a0f217211 */ /* 0x000fc600010f0eff */
[----:B------:R-:W-:Y:S01]  /*0620*/  IMAD R8, R8, UR8, RZ ;  /* 0x0000000808087c24 */ /* 0x000fe2000f8e02ff */
[----:B------:R-:W4:Y:S01]  /*0630*/  @P1 LDC.64 R10, c[0x0][0x228] ;  /* 0x00008a00ff0a1b82 */ /* 0x000f220000000a00 */
[----:B------:R-:W-:-:S04]  /*0640*/  IMAD.WIDE.U32 R32, R5, UR8, R32 ;  /* 0x0000000805207c25 */ /* 0x000fc8000f8e0020 */
[----:B------:R-:W-:Y:S01]  /*0650*/  IMAD R35, R5, UR9, R8 ;  /* 0x0000000905237c24 */ /* 0x000fe2000f8e0208 */
[----:B------:R-:W-:Y:S01]  /*0660*/  @P1 MOV R34, R32 ;  /* 0x0000002000221202 */ /* 0x000fe20000000f00 */
[-C--:B-1----:R-:W-:Y:S01]  /*0670*/  @P1 IMAD R5, R3, R12.reuse, RZ ;  /* 0x0000000c03051224 */ /* 0x082fe200078e02ff */
[----:B------:R-:W-:Y:S01]  /*0680*/  CS2R R24, SRZ ;  /* 0x0000000000187805 */ /* 0x000fe2000001ff00 */
[----:B------:R-:W1:Y:S01]  /*0690*/  @!P0 LDC.64 R8, c[0x0][0x230] ;  /* 0x00008c00ff088b82 */ /* 0x000e620000000a00 */
[----:B------:R-:W-:Y:S01]  /*06a0*/  IADD3 R35, R33, R35, RZ ;  /* 0x0000002321237210 */ /* 0x000fe20007ffe0ff */
[C---:B------:R-:W-:Y:S02]  /*06b0*/  @P1 IMAD R5, R28.reuse, R13, R5 ;  /* 0x0000000d1c051224 */ /* 0x040fe400078e0205 */
[----:B------:R-:W-:-:S04]  /*06c0*/  @P1 IMAD.WIDE.U32 R20, R28, R12, R34 ;  /* 0x0000000c1c141225 */ /* 0x000fc800078e0022 */
[----:B------:R-:W1:Y:S01]  /*06d0*/  @!P0 LDC.64 R12, c[0x0][0x228] ;  /* 0x00008a00ff0c8b82 */ /* 0x000e620000000a00 */
[----:B0-----:R-:W-:Y:S01]  /*06e0*/  @!P0 IMAD R22, R23, R16, RZ ;  /* 0x0000001017168224 */ /* 0x001fe200078e02ff */
[----:B------:R-:W-:Y:S02]  /*06f0*/  @P1 IADD3 R5, R21, R5, RZ ;  /* 0x0000000515051210 */ /* 0x000fe40007ffe0ff */
[C---:B------:R-:W-:Y:S02]  /*0700*/  @P1 SHF.L.U32 R23, R20.reuse, 0x1, RZ ;  /* 0x0000000114171819 */ /* 0x040fe400000006ff */
[----:B------:R-:W-:Y:S02]  /*0710*/  @P1 SHF.L.U64.HI R14, R20, 0x1, R5 ;  /* 0x00000001140e1819 */ /* 0x000fe40000010205 */
[----:B--2---:R-:W-:-:S04]  /*0720*/  @P1 IADD3 R18, P2, R23, R18, RZ ;  /* 0x0000001217121210 */ /* 0x004fc80007f5e0ff */
[----:B------:R-:W-:Y:S02]  /*0730*/  @P1 IADD3.X R19, R14, R19, RZ, P2, !PT ;  /* 0x000000130e131210 */ /* 0x000fe400017fe4ff */
[----:B----4-:R-:W-:-:S03]  /*0740*/  @P1 IADD3 R10, P2, R23, R10, RZ ;  /* 0x0000000a170a1210 */ /* 0x010fc60007f5e0ff */
[----:B------:R-:W5:Y:S01]  /*0750*/  @P1 LDG.E R25, desc[UR14][R18.64] ;  /* 0x0000000e12191981 */ /* 0x000f62000c1e1900 */
[----:B------:R-:W-:-:S05]  /*0760*/  @P1 IADD3.X R11, R14, R11, RZ, P2, !PT ;  /* 0x0000000b0e0b1210 */ /* 0x000fca00017fe4ff */
[----:B------:R-:W5:Y:S01]  /*0770*/  @P1 LDG.E R24, desc[UR14][R10.64] ;  /* 0x0000000e0a181981 */ /* 0x000f62000c1e1900 */
[----:B------:R-:W-:Y:S02]  /*0780*/  @!P0 MOV R20, R32 ;  /* 0x0000002000148202 */ /* 0x000fe40000000f00 */
[----:B------:R-:W-:Y:S01]  /*0790*/  @!P0 MOV R21, R35 ;  /* 0x0000002300158202 */ /* 0x000fe20000000f00 */
[C---:B------:R-:W-:Y:S02]  /*07a0*/  @!P0 IMAD R5, R27.reuse, R17, R22 ;  /* 0x000000111b058224 */ /* 0x040fe400078e0216 */
[----:B------:R-:W-:Y:S01]  /*07b0*/  @!P0 IMAD.WIDE.U32 R16, R27, R16, R20 ;  /* 0x000000101b108225 */ /* 0x000fe200078e0014 */
[----:B------:R-:W-:-:S04]  /*07c0*/  HFMA2.MMA R26, -RZ, RZ, 0, 0 ;  /* 0x00000000ff1a7435 */ /* 0x000fc800000001ff */
[----:B------:R-:W-:Y:S02]  /*07d0*/  @!P0 IADD3 R17, R17, R5, RZ ;  /* 0x0000000511118210 */ /* 0x000fe40007ffe0ff */
[C---:B------:R-:W-:Y:S02]  /*07e0*/  @!P0 SHF.L.U32 R5, R16.reuse, 0x1, RZ ;  /* 0x0000000110058819 */ /* 0x040fe400000006ff */
[----:B------:R-:W-:Y:S02]  /*07f0*/  @!P0 SHF.L.U64.HI R16, R16, 0x1, R17 ;  /* 0x0000000110108819 */ /* 0x000fe40000010211 */
[C---:B-1----:R-:W-:Y:S02]  /*0800*/  @!P0 IADD3 R8, P3, R5.reuse, R8, RZ ;  /* 0x0000000805088210 */ /* 0x042fe40007f7e0ff */
[----:B------:R-:W-:Y:S02]  /*0810*/  @!P0 IADD3 R12, P4, R5, R12, RZ ;  /* 0x0000000c050c8210 */ /* 0x000fe40007f9e0ff */
[----:B------:R-:W-:-:S02]  /*0820*/  MOV R5, RZ ;  /* 0x000000ff00057202 */ /* 0x000fc40000000f00 */
[C---:B------:R-:W-:Y:S02]  /*0830*/  @!P0 IADD3.X R9, R16.reuse, R9, RZ, P3, !PT ;  /* 0x0000000910098210 */ /* 0x040fe40001ffe4ff */
[----:B------:R-:W-:-:S03]  /*0840*/  @!P0 IADD3.X R13, R16, R13, RZ, P4, !PT ;  /* 0x0000000d100d8210 */ /* 0x000fc600027fe4ff */
[----:B------:R0:W5:Y:S04]  /*0850*/  @!P0 LDG.E R26, desc[UR14][R8.64] ;  /* 0x0000000e081a8981 */ /* 0x000168000c1e1900 */
[----:B------:R1:W5:Y:S01]  /*0860*/  @!P0 LDG.E R5, desc[UR14][R12.64] ;  /* 0x0000000e0c058981 */ /* 0x000362000c1e1900 */
[----:B------:R-:W-:Y:S01]  /*0870*/  UMOV UR13, 0x3f800000 ;  /* 0x3f800000000d7882 */ /* 0x000fe20000000000 */
[----:B------:R-:W-:Y:S01]  /*0880*/  BSSY B0, `(.L_x_2) ;  /* 0x000001a000007945 */ /* 0x000fe20003800000 */
[----:B0-----:R-:W-:Y:S02]  /*0890*/  CS2R R8, SRZ ;  /* 0x0000000000087805 */ /* 0x001fe4000001ff00 */
[----:B---3--:R-:W-:-:S13]  /*08a0*/  R2UR UR19, R6 ;  /* 0x00000000061372ca */ /* 0x008fda00000e0000 */
[----:B------:R-:W-:-:S05]  /*08b0*/  MOV R6, UR19 ;  /* 0x0000001300067c02 */ /* 0x000fca0008000f00 */
[----:B------:R-:W-:-:S05]  /*08c0*/  FFMA.FTZ R7, -R6, UR19, R7 ;  /* 0x0000001306077c23 */ /* 0x000fca0008010107 */
[----:B------:R-:W-:-:S13]  /*08d0*/  FSETP.GTU.FTZ.AND P0, PT, R7, RZ, PT ;  /* 0x000000ff0700720b */ /* 0x000fda0003f1c000 */
[----:B------:R-:W-:Y:S01]  /*08e0*/  VOTEU.ANY UP0, P0 ;  /* 0x00000000003f7886 */ /* 0x000fe20000000100 */
[----:B------:R-:W-:-:S04]  /*08f0*/  PLOP3.LUT P0, PT, PT, PT, UP0, 0x80, 0x0 ;  /* 0x000000000000781c */ /* 0x000fc80003f0f008 */
[----:B------:R-:W-:-:S09]  /*0900*/  @UP0 ULDC UR8, c[0x0][0x250] ;  /* 0x0000940000080ab9 */ /* 0x000fd20000000800 */
[----:B------:R-:W-:-:S06]  /*0910*/  @P0 FADD.FTZ R14, R7, UR8 ;  /* 0x00000008070e0e21 */ /* 0x000fcc0008010000 */
[----:B------:R-:W0:Y:S01]  /*0920*/  @P0 MUFU.RSQ R14, R14 ;  /* 0x0000000e000e0308 */ /* 0x000e220000001400 */
[----:B------:R-:W-:Y:S02]  /*0930*/  CS2R R6, SRZ ;  /* 0x0000000000067805 */ /* 0x000fe4000001ff00 */
[----:B0-----:R-:W-:Y:S02]  /*0940*/  @P0 R2UR UR8, R14 ;  /* 0x000000000e0802ca */ /* 0x001fe400000e0000 */
[----:B------:R-:W-:-:S11]  /*0950*/  ISETP.GT.U32.AND P0, PT, R29, 0x19f, PT ;  /* 0x0000019f1d00780c */ /* 0x000fd60003f04070 */
[----:B------:R-:W-:Y:S02]  /*0960*/  @UP0 UMOV UR13, UR8 ;  /* 0x00000008000d0c82 */ /* 0x000fe40008000000 */
[----:B-1----:R-:W-:Y:S05]  /*0970*/  @P0 BRA `(.L_x_3) ;  /* 0x0000000000280947 */ /* 0x002fea0003800000 */
[----:B------:R-:W-:Y:S01]  /*0980*/  ISETP.NE.AND P0, PT, RZ, UR18, PT ;  /* 0x00000012ff007c0c */ /* 0x000fe2000bf05270 */
[----:B------:R-:W0:Y:S01]  /*0990*/  LDC.64 R6, c[0x0][0x238] ;  /* 0x00008e00ff067b82 */ /* 0x000e220000000a00 */
[----:B------:R-:W-:-:S04]  /*09a0*/  IADD3 R15, R30, R15, RZ ;  /* 0x0000000f1e0f7210 */ /* 0x000fc80007ffe0ff */
[----:B------:R-:W-:-:S07]  /*09b0*/  SHF.R.S32.HI R12, RZ, 0x1f, R15 ;  /* 0x0000001fff0c7819 */ /* 0x000fce000001140f */
[----:B------:R-:W1:Y:S01]  /*09c0*/  @P0 LDC.64 R10, c[0x0][0x240] ;  /* 0x00009000ff0a0b82 */ /* 0x000e620000000a00 */
[----:B0-----:R-:W-:-:S06]  /*09d0*/  IMAD.WIDE R6, R15, 0x4, R6 ;  /* 0x000000040f067825 */ /* 0x001fcc00078e0206 */
[----:B------:R-:W5:Y:S01]  /*09e0*/  LDG.E.64 R6, desc[UR14][R6.64] ;  /* 0x0000000e06067981 */ /* 0x000f62000c1e1b00 */
[----:B-1----:R-:W-:-:S04]  /*09f0*/  @P0 LEA R10, P2, R15, R10, 0x2 ;  /* 0x0000000a0f0a0211 */ /* 0x002fc800078410ff */
[----:B------:R-:W-:-:S05]  /*0a00*/  @P0 LEA.HI.X R11, R15, R11, R12, 0x2, P2 ;  /* 0x0000000b0f0b0211 */ /* 0x000fca00010f140c */
[----:B------:R0:W5:Y:S04]  /*0a10*/  @P0 LDG.E.64 R8, desc[UR14][R10.64] ;  /* 0x0000000e0a080981 */ /* 0x000168000c1e1b00 */
.L_x_3:
[----:B------:R-:W-:Y:S05]  /*0a20*/  BSYNC B0 ;  /* 0x0000000000007941 */ /* 0x000fea0003800000 */
.L_x_2:
[----:B------:R-:W-:Y:S02]  /*0a30*/  ISETP.NE.AND P2, PT, RZ, UR18, PT ;  /* 0x00000012ff007c0c */ /* 0x000fe4000bf45270 */
[C---:B0----5:R-:W-:Y:S02]  /*0a40*/  PRMT R10, R25.reuse, 0x7632, R10 ;  /* 0x00007632190a7816 */ /* 0x061fe4000000000a */
[----:B------:R-:W-:Y:S02]  /*0a50*/  SHF.L.U32 R11, R25, 0x10, RZ ;  /* 0x00000010190b7819 */ /* 0x000fe400000006ff */
[----:B------:R-:W-:Y:S02]  /*0a60*/  SHF.L.U32 R10, R10, 0x10, RZ ;  /* 0x000000100a0a7819 */ /* 0x000fe400000006ff */
[----:B------:R-:W-:Y:S01]  /*0a70*/  SHF.L.U32 R17, R26, 0x10, RZ ;  /* 0x000000101a117819 */ /* 0x000fe200000006ff */
[----:B------:R-:W-:Y:S01]  /*0a80*/  FADD.FTZ R11, R11, -UR19 ;  /* 0x800000130b0b7e21 */ /* 0x000fe20008010000 */
[----:B------:R-:W-:Y:S01]  /*0a90*/  PRMT R15, R24, 0x7632, R15 ;  /* 0x00007632180f7816 */ /* 0x000fe2000000000f */
[----:B------:R-:W-:Y:S01]  /*0aa0*/  FADD.FTZ R10, R10, -UR19 ;  /* 0x800000130a0a7e21 */ /* 0x000fe20008010000 */
[----:B------:R-:W-:Y:S01]  /*0ab0*/  PRMT R16, R26, 0x7632, R16 ;  /* 0x000076321a107816 */ /* 0x000fe20000000010 */
[----:B------:R-:W-:Y:S01]  /*0ac0*/  FADD.FTZ R17, R17, -UR19 ;  /* 0x8000001311117e21 */ /* 0x000fe20008010000 */
[----:B------:R-:W-:Y:S01]  /*0ad0*/  PRMT R14, R5, 0x7632, R14 ;  /* 0x00007632050e7816 */ /* 0x000fe2000000000e */
[----:B------:R-:W-:Y:S01]  /*0ae0*/  FMUL.FTZ R11, R11, UR13 ;  /* 0x0000000d0b0b7c20 */ /* 0x000fe20008410000 */
[----:B------:R-:W-:Y:S01]  /*0af0*/  SHF.L.U32 R12, R24, 0x10, RZ ;  /* 0x00000010180c7819 */ /* 0x000fe200000006ff */
[----:B------:R-:W-:Y:S01]  /*0b00*/  FMUL.FTZ R10, R10, UR13 ;  /* 0x0000000d0a0a7c20 */ /* 0x000fe20008410000 */
[----:B------:R-:W-:-:S02]  /*0b10*/  SHF.L.U32 R13, R5, 0x10, RZ ;  /* 0x00000010050d7819 */ /* 0x000fc400000006ff */
[----:B------:R-:W-:Y:S02]  /*0b20*/  SHF.L.U32 R15, R15, 0x10, RZ ;  /* 0x000000100f0f7819 */ /* 0x000fe400000006ff */
[----:B------:R-:W-:Y:S02]  /*0b30*/  SHF.L.U32 R16, R16, 0x10, RZ ;  /* 0x0000001010107819 */ /* 0x000fe400000006ff */
[----:B------:R-:W-:Y:S01]  /*0b40*/  SHF.L.U32 R14, R14, 0x10, RZ ;  /* 0x000000100e0e7819 */ /* 0x000fe200000006ff */
[----:B------:R-:W-:Y:S06]  /*0b50*/  @!P2 BRA `(.L_x_4) ;  /* 0x000000000048a947 */ /* 0x000fec0003800000 */
[----:B------:R-:W-:Y:S01]  /*0b60*/  FFMA.FTZ R18, R11, R6, R8 ;  /* 0x000000060b127223 */ /* 0x000fe20000010008 */
[----:B------:R-:W-:-:S03]  /*0b70*/  FFMA.FTZ R19, R10, R7, R9 ;  /* 0x000000070a137223 */ /* 0x000fc60000010009 */
[----:B------:R-:W-:Y:S01]  /*0b80*/  FMUL.FTZ R20, R18, -1.4426950216293334961 ;  /* 0xbfb8aa3b12147820 */ /* 0x000fe20000410000 */
[----:B------:R-:W-:-:S05]  /*0b90*/  FMUL.FTZ R22, R19, -1.4426950216293334961 ;  /* 0xbfb8aa3b13167820 */ /* 0x000fca0000410000 */
[----:B------:R-:W0:Y:S08]  /*0ba0*/  MUFU.EX2 R20, R20 ;  /* 0x0000001400147308 */ /* 0x000e300000000800 */
[----:B------:R-:W1:Y:S01]  /*0bb0*/  MUFU.EX2 R22, R22 ;  /* 0x0000001600167308 */ /* 0x000e620000000800 */
[----:B0-----:R-:W-:-:S07]  /*0bc0*/  FADD.FTZ R21, R20, 1 ;  /* 0x3f80000014157421 */ /* 0x001fce0000010000 */
[----:B------:R-:W0:Y:S01]  /*0bd0*/  MUFU.RCP R21, R21 ;  /* 0x0000001500157308 */ /* 0x000e220000001000 */
[----:B-1----:R-:W-:-:S07]  /*0be0*/  FADD.FTZ R23, R22, 1 ;  /* 0x3f80000016177421 */ /* 0x002fce0000010000 */
[----:B------:R-:W1:Y:S01]  /*0bf0*/  MUFU.RCP R36, R23 ;  /* 0x0000001700247308 */ /* 0x000e620000001000 */
[----:B0-----:R-:W-:Y:S01]  /*0c00*/  FADD.FTZ R31, -R21, 1 ;  /* 0x3f800000151f7421 */ /* 0x001fe20000010100 */
[----:B------:R-:W-:-:S03]  /*0c10*/  FMUL.FTZ R12, R12, R21 ;  /* 0x000000150c0c7220 */ /* 0x000fc60000410000 */
[----:B------:R-:W-:Y:S01]  /*0c20*/  FFMA.FTZ R31, R18, R31, 1 ;  /* 0x3f800000121f7423 */ /* 0x000fe2000001001f */
[----:B-1----:R-:W-:Y:S01]  /*0c30*/  FADD.FTZ R38, -R36, 1 ;  /* 0x3f80000024267421 */ /* 0x002fe20000010100 */
[----:B------:R-:W-:Y:S02]  /*0c40*/  FMUL.FTZ R15, R15, R36 ;  /* 0x000000240f0f7220 */ /* 0x000fe40000410000 */
[----:B------:R-:W-:Y:S01]  /*0c50*/  FMUL.FTZ R12, R12, R31 ;  /* 0x0000001f0c0c7220 */ /* 0x000fe20000410000 */
[----:B------:R-:W-:-:S04]  /*0c60*/  FFMA.FTZ R38, R19, R38, 1 ;  /* 0x3f80000013267423 */ /* 0x000fc80000010026 */
[----:B------:R-:W-:-:S07]  /*0c70*/  FMUL.FTZ R15, R15, R38 ;  /* 0x000000260f0f7220 */ /* 0x000fce0000410000 */
.L_x_4:
[----:B------:R-:W-:Y:S01]  /*0c80*/  FMUL.FTZ R18, R12, R6 ;  /* 0x000000060c127220 */ /* 0x000fe20000410000 */
[----:B------:R-:W-:Y:S01]  /*0c90*/  FADD.FTZ R20, R16, -UR19 ;  /* 0x8000001310147e21 */ /* 0x000fe20008010000 */
[----:B------:R-:W-:Y:S01]  /*0ca0*/  FMUL.FTZ R17, R17, UR13 ;  /* 0x0000000d11117c20 */ /* 0x000fe20008410000 */
[----:B------:R-:W-:Y:S01]  /*0cb0*/  FMUL.FTZ R19, R15, R7 ;  /* 0x000000070f137220 */ /* 0x000fe20000410000 */
[----:B------:R-:W-:Y:S01]  /*0cc0*/  FFMA.FTZ R21, R11, R18, RZ ;  /* 0x000000120b157223 */ /* 0x000fe200000100ff */
[----:B------:R-:W-:Y:S01]  /*0cd0*/  FADD.FTZ R16, RZ, R18 ;  /* 0x00000012ff107221 */ /* 0x000fe20000010000 */
[----:B------:R-:W-:Y:S01]  /*0ce0*/  FMUL.FTZ R18, R20, UR13 ;  /* 0x0000000d14127c20 */ /* 0x000fe20008410000 */
        /* <DEDUP_REMOVED lines=11> */
[----:B0-----:R-:W-:Y:S01]  /*0da0*/  FMUL.FTZ R14, R14, R39 ;  /* 0x000000270e0e7220 */ /* 0x001fe20000410000 */
[----:B------:R-:W-:-:S04]  /*0db0*/  FADD.FTZ R39, -R39, 1 ;  /* 0x3f80000027277421 */ /* 0x000fc80000010100 */
[----:B------:R-:W-:Y:S01]  /*0dc0*/  FFMA.FTZ R39, R22, R39, 1 ;  /* 0x3f80000016277423 */ /* 0x000fe20000010027 */
[----:B-1----:R-:W-:Y:S01]  /*0dd0*/  FADD.FTZ R41, -R36, 1 ;  /* 0x3f80000024297421 */ /* 0x002fe20000010100 */
[----:B------:R-:W-:Y:S02]  /*0de0*/  FMUL.FTZ R13, R13, R36 ;  /* 0x000000240d0d7220 */ /* 0x000fe40000410000 */
[----:B------:R-:W-:Y:S01]  /*0df0*/  FMUL.FTZ R14, R14, R39 ;  /* 0x000000270e0e7220 */ /* 0x000fe20000410000 */
[----:B------:R-:W-:-:S04]  /*0e00*/  FFMA.FTZ R20, R20, R41, 1 ;  /* 0x3f80000014147423 */ /* 0x000fc80000010029 */
[----:B------:R-:W-:-:S07]  /*0e10*/  FMUL.FTZ R13, R13, R20 ;  /* 0x000000140d0d7220 */ /* 0x000fce0000410000 */
.L_x_5:
[----:B------:R-:W-:Y:S01]  /*0e20*/  FFMA.FTZ R22, R10, R19, R21 ;  /* 0x000000130a167223 */ /* 0x000fe20000010015 */
[----:B------:R-:W-:Y:S01]  /*0e30*/  FMUL.FTZ R20, R13, R6 ;  /* 0x000000060d147220 */ /* 0x000fe20000410000 */
[----:B------:R-:W-:Y:S01]  /*0e40*/  FADD.FTZ R23, R19, R16 ;  /* 0x0000001013177221 */ /* 0x000fe20000010000 */
[----:B------:R-:W-:Y:S01]  /*0e50*/  FMUL.FTZ R21, R14, R7 ;  /* 0x000000070e157220 */ /* 0x000fe20000410000 */
[----:B------:R-:W-:Y:S01]  /*0e60*/  ISETP.GT.AND P0, PT, R0, 0x1e, PT ;  /* 0x0000001e0000780c */ /* 0x000fe20003f04270 */
[----:B------:R-:W-:Y:S01]  /*0e70*/  FFMA.FTZ R19, R17, R20, R22 ;  /* 0x0000001411137223 */ /* 0x000fe20000010016 */
[----:B------:R-:W-:Y:S01]  /*0e80*/  FADD.FTZ R16, R23, R20 ;  /* 0x0000001417107221 */ /* 0x000fe20000010000 */
[----:B------:R-:W0:Y:S01]  /*0e90*/  S2UR UR17, SR_CgaCtaId ;  /* 0x00000000001179c3 */ /* 0x000e220000008800 */
[----:B------:R-:W-:Y:S01]  /*0ea0*/  UMOV UR9, 0x400 ;  /* 0x0000040000097882 */ /* 0x000fe20000000000 */
[----:B------:R-:W-:Y:S01]  /*0eb0*/  FFMA.FTZ R20, R18, R21, R19 ;  /* 0x0000001512147223 */ /* 0x000fe20000010013 */
[----:B------:R-:W-:Y:S01]  /*0ec0*/  FADD.FTZ R21, R21, R16 ;  /* 0x0000001015157221 */ /* 0x000fe20000010000 */
[----:B------:R-:W-:Y:S01]  /*0ed0*/  FFMA.FTZ R22, R11, R12, RZ ;  /* 0x0000000c0b167223 */ /* 0x000fe200000100ff */
[----:B------:R-:W-:Y:S01]  /*0ee0*/  UIADD3 UR8, UR9, 0x90, URZ ;  /* 0x0000009009087890 */ /* 0x000fe2000fffe03f */
[C---:B------:R-:W-:Y:S01]  /*0ef0*/  ISETP.NE.AND P3, PT, R29.reuse, RZ, PT ;  /* 0x000000ff1d00720c */ /* 0x040fe20003f65270 */
[----:B------:R-:W1:Y:S01]  /*0f00*/  SHFL.DOWN PT, R19, R20, 0x1, 0x1f ;  /* 0x08201f0014137f89 */ /* 0x000e6200000e0000 */
[----:B------:R-:W-:Y:S01]  /*0f10*/  FADD.FTZ R12, RZ, R12 ;  /* 0x0000000cff0c7221 */ /* 0x000fe20000010000 */
[----:B------:R-:W-:Y:S01]  /*0f20*/  BSSY B0, `(.L_x_6) ;  /* 0x0000048000007945 */ /* 0x000fe20003800000 */
[----:B------:R-:W-:Y:S01]  /*0f30*/  ISETP.GT.U32.AND P4, PT, R29, 0xc, PT ;  /* 0x0000000c1d00780c */ /* 0x000fe20003f84070 */
[----:B------:R-:W2:Y:S01]  /*0f40*/  SHFL.DOWN PT, R16, R21, 0x1, 0x1f ;  /* 0x08201f0015107f89 */ /* 0x000ea200000e0000 */
[----:B0-----:R-:W-:-:S06]  /*0f50*/  ULEA UR8, UR17, UR8, 0x18 ;  /* 0x0000000811087291 */ /* 0x001fcc000f8ec03f */
[----:B------:R-:W-:Y:S01]  /*0f60*/  LEA R31, R29, UR8, 0x4 ;  /* 0x000000081d1f7c11 */ /* 0x000fe2000f8e20ff */
[----:B-1----:R-:W-:Y:S01]  /*0f70*/  @!P0 FADD.FTZ R20, R20, R19 ;  /* 0x0000001314148221 */ /* 0x002fe20000010000 */
[----:B--2---:R-:W-:-:S04]  /*0f80*/  @!P0 FADD.FTZ R21, R21, R16 ;  /* 0x0000001015158221 */ /* 0x004fc80000010000 */
[----:B------:R-:W0:Y:S01]  /*0f90*/  SHFL.DOWN PT, R19, R20, 0x2, 0x1f ;  /* 0x08401f0014137f89 */ /* 0x000e2200000e0000 */
[----:B------:R-:W-:-:S03]  /*0fa0*/  ISETP.GT.AND P0, PT, R0, 0x1d, PT ;  /* 0x0000001d0000780c */ /* 0x000fc60003f04270 */
[----:B------:R-:W1:Y:S10]  /*0fb0*/  SHFL.DOWN PT, R16, R21, 0x2, 0x1f ;  /* 0x08401f0015107f89 */ /* 0x000e7400000e0000 */
[----:B0-----:R-:W-:Y:S01]  /*0fc0*/  @!P0 FADD.FTZ R20, R20, R19 ;  /* 0x0000001314148221 */ /* 0x001fe20000010000 */
[----:B-1----:R-:W-:-:S04]  /*0fd0*/  @!P0 FADD.FTZ R21, R21, R16 ;  /* 0x0000001015158221 */ /* 0x002fc80000010000 */
        /* <DEDUP_REMOVED lines=14> */
[----:B-1----:R-:W-:Y:S01]  /*10c0*/  @!P0 FADD.FTZ R21, R21, R16 ;  /* 0x0000001015158221 */ /* 0x002fe20000010000 */
[----:B------:R-:W-:Y:S01]  /*10d0*/  ISETP.NE.AND P0, PT, R0, RZ, PT ;  /* 0x000000ff0000720c */ /* 0x000fe20003f05270 */
[----:B------:R-:W-:Y:S01]  /*10e0*/  FFMA.FTZ R16, R17, R13, R22 ;  /* 0x0000000d11107223 */ /* 0x000fe20000010016 */
[----:B------:R-:W-:Y:S01]  /*10f0*/  FFMA.FTZ R17, R10, R15, RZ ;  /* 0x0000000f0a117223 */ /* 0x000fe200000100ff */
[----:B------:R-:W-:Y:S01]  /*1100*/  FADD.FTZ R15, RZ, R15 ;  /* 0x0000000fff0f7221 */ /* 0x000fe20000010000 */
[----:B------:R-:W-:-:S02]  /*1110*/  MOV R10, R20 ;  /* 0x00000014000a7202 */ /* 0x000fc40000000f00 */
[----:B------:R-:W-:Y:S01]  /*1120*/  FFMA.FTZ R17, R18, R14, R17 ;  /* 0x0000000e12117223 */ /* 0x000fe20000010011 */
[----:B------:R-:W-:Y:S01]  /*1130*/  FADD.FTZ R18, R12, R13 ;  /* 0x0000000d0c127221 */ /* 0x000fe20000010000 */
[----:B------:R-:W-:Y:S01]  /*1140*/  FADD.FTZ R19, R15, R14 ;  /* 0x0000000e0f137221 */ /* 0x000fe20000010000 */
[----:B------:R-:W-:-:S04]  /*1150*/  MOV R11, R21 ;  /* 0x00000015000b7202 */ /* 0x000fc80000000f00 */
[----:B------:R0:W-:Y:S04]  /*1160*/  STS.128 [R31], R16 ;  /* 0x000000101f007388 */ /* 0x0001e80000000c00 */
[----:B------:R0:W-:Y:S01]  /*1170*/  @!P0 STS.64 [R2+0x10], R10 ;  /* 0x0000100a02008388 */ /* 0x0001e20000000a00 */
[----:B------:R-:W-:Y:S06]  /*1180*/  BAR.SYNC.DEFER_BLOCKING 0x0 ;  /* 0x0000000000007b1d */ /* 0x000fec0000010000 */
[----:B------:R-:W-:Y:S05]  /*1190*/  @P3 BRA `(.L_x_7) ;  /* 0x0000000000803947 */ /* 0x000fea0003800000 */
[----:B------:R-:W-:-:S09]  /*11a0*/  ULEA UR8, UR17, UR9, 0x18 ;  /* 0x0000000911087291 */ /* 0x000fd2000f8ec03f */
[----:B------:R-:W1:Y:S04]  /*11b0*/  LDS.64 R20, [UR8+0x18] ;  /* 0x00001808ff147984 */ /* 0x000e680008000a00 */
[----:B------:R-:W2:Y:S01]  /*11c0*/  LDS.128 R12, [UR8+0x20] ;  /* 0x00002008ff0c7984 */ /* 0x000ea20008000c00 */
[----:B-1----:R-:W-:Y:S01]  /*11d0*/  FADD.FTZ R37, R10, R20 ;  /* 0x000000140a257221 */ /* 0x002fe20000010000 */
[----:B0-----:R-:W-:Y:S02]  /*11e0*/  FADD.FTZ R10, R11, R21 ;  /* 0x000000150b0a7221 */ /* 0x001fe40000010000 */
[----:B------:R-:W0:Y:S01]  /*11f0*/  LDS.128 R20, [UR8+0x30] ;  /* 0x00003008ff147984 */ /* 0x000e220008000c00 */
[----:B--2---:R-:W-:Y:S01]  /*1200*/  FADD.FTZ R37, R37, R12 ;  /* 0x0000000c25257221 */ /* 0x004fe20000010000 */
[----:B------:R-:W-:-:S03]  /*1210*/  FADD.FTZ R10, R10, R13 ;  /* 0x0000000d0a0a7221 */ /* 0x000fc60000010000 */
[----:B------:R-:W-:Y:S01]  /*1220*/  FADD.FTZ R37, R37, R14 ;  /* 0x0000000e25257221 */ /* 0x000fe20000010000 */
[----:B------:R-:W-:Y:S02]  /*1230*/  FADD.FTZ R10, R10, R15 ;  /* 0x0000000f0a0a7221 */ /* 0x000fe40000010000 */
[----:B------:R-:W1:Y:S01]  /*1240*/  LDS.128 R12, [UR8+0x40] ;  /* 0x00004008ff0c7984 */ /* 0x000e620008000c00 */
[----:B0-----:R-:W-:Y:S01]  /*1250*/  FADD.FTZ R37, R37, R20 ;  /* 0x0000001425257221 */ /* 0x001fe20000010000 */
[----:B------:R-:W-:-:S03]  /*1260*/  FADD.FTZ R10, R10, R21 ;  /* 0x000000150a0a7221 */ /* 0x000fc60000010000 */
[----:B------:R-:W-:Y:S01]  /*1270*/  FADD.FTZ R37, R37, R22 ;  /* 0x0000001625257221 */ /* 0x000fe20000010000 */
[----:B------:R-:W-:Y:S02]  /*1280*/  FADD.FTZ R10, R10, R23 ;  /* 0x000000170a0a7221 */ /* 0x000fe40000010000 */
[----:B------:R-:W0:Y:S01]  /*1290*/  LDS.128 R20, [UR8+0x50] ;  /* 0x00005008ff147984 */ /* 0x000e220008000c00 */
[----:B-1----:R-:W-:Y:S01]  /*12a0*/  FADD.FTZ R37, R37, R12 ;  /* 0x0000000c25257221 */ /* 0x002fe20000010000 */
[----:B------:R-:W-:-:S03]  /*12b0*/  FADD.FTZ R10, R10, R13 ;  /* 0x0000000d0a0a7221 */ /* 0x000fc60000010000 */
[----:B------:R-:W-:Y:S01]  /*12c0*/  FADD.FTZ R37, R37, R14 ;  /* 0x0000000e25257221 */ /* 0x000fe20000010000 */
[----:B------:R-:W-:Y:S02]  /*12d0*/  FADD.FTZ R10, R10, R15 ;  /* 0x0000000f0a0a7221 */ /* 0x000fe40000010000 */
[----:B------:R-:W1:Y:S01]  /*12e0*/  LDS.128 R12, [UR8+0x60] ;  /* 0x00006008ff0c7984 */ /* 0x000e620008000c00 */
[----:B0-----:R-:W-:Y:S01]  /*12f0*/  FADD.FTZ R37, R37, R20 ;  /* 0x0000001425257221 */ /* 0x001fe20000010000 */
[----:B------:R-:W-:Y:S02]  /*1300*/  FADD.FTZ R20, R10, R21 ;  /* 0x000000150a147221 */ /* 0x000fe40000010000 */
[----:B------:R-:W0:Y:S01]  /*1310*/  LDS.64 R10, [UR8+0x70] ;  /* 0x00007008ff0a7984 */ /* 0x000e220008000a00 */
[----:B------:R-:W-:Y:S01]  /*1320*/  FADD.FTZ R37, R37, R22 ;  /* 0x0000001625257221 */ /* 0x000fe20000010000 */
[----:B------:R-:W-:-:S03]  /*1330*/  FADD.FTZ R20, R20, R23 ;  /* 0x0000001714147221 */ /* 0x000fc60000010000 */
[----:B-1----:R-:W-:Y:S01]  /*1340*/  FADD.FTZ R37, R37, R12 ;  /* 0x0000000c25257221 */ /* 0x002fe20000010000 */
[----:B------:R-:W-:-:S03]  /*1350*/  FADD.FTZ R20, R20, R13 ;  /* 0x0000000d14147221 */ /* 0x000fc60000010000 */
[----:B------:R-:W-:Y:S01]  /*1360*/  FADD.FTZ R37, R37, R14 ;  /* 0x0000000e25257221 */ /* 0x000fe20000010000 */
[----:B------:R-:W-:-:S03]  /*1370*/  FADD.FTZ R20, R20, R15 ;  /* 0x0000000f14147221 */ /* 0x000fc60000010000 */
[----:B0-----:R-:W-:Y:S01]  /*1380*/  FADD.FTZ R10, R37, R10 ;  /* 0x0000000a250a7221 */ /* 0x001fe20000010000 */
[----:B------:R-:W-:-:S07]  /*1390*/  FADD.FTZ R11, R20, R11 ;  /* 0x0000000b140b7221 */ /* 0x000fce0000010000 */
.L_x_7:
[----:B------:R-:W-:Y:S05]  /*13a0*/  BSYNC B0 ;  /* 0x0000000000007941 */ /* 0x000fea0003800000 */
.L_x_6:
[----:B------:R-:W-:Y:S06]  /*13b0*/  BAR.SYNC.DEFER_BLOCKING 0x0 ;  /* 0x0000000000007b1d */ /* 0x000fec0000010000 */
[----:B------:R-:W-:Y:S04]  /*13c0*/  BSSY B0, `(.L_x_8) ;  /* 0x000009d000007945 */ /* 0x000fe80003800000 */
[----:B------:R-:W-:Y:S05]  /*13d0*/  @P4 BRA `(.L_x_9) ;  /* 0x00000008006c4947 */ /* 0x000fea0003800000 */
[----:B------:R-:W1:Y:S04]  /*13e0*/  LDS.128 R20, [R31+0xd0] ;  /* 0x0000d0001f147984 */ /* 0x000e680000000c00 */
[----:B------:R-:W2:Y:S01]  /*13f0*/  LDS.128 R12, [R31+0x1a0] ;  /* 0x0001a0001f0c7984 */ /* 0x000ea20000000c00 */
[----:B-1----:R-:W-:Y:S01]  /*1400*/  FADD.FTZ R37, R16, R20 ;  /* 0x0000001410257221 */ /* 0x002fe20000010000 */
[----:B------:R-:W-:Y:S01]  /*1410*/  FADD.FTZ R20, R17, R21 ;  /* 0x0000001511147221 */ /* 0x000fe20000010000 */
[----:B------:R-:W-:Y:S01]  /*1420*/  FADD.FTZ R21, R18, R22 ;  /* 0x0000001612157221 */ /* 0x000fe20000010000 */
[----:B------:R-:W-:Y:S01]  /*1430*/  FADD.FTZ R22, R19, R23 ;  /* 0x0000001713167221 */ /* 0x000fe20000010000 */
[----:B--2---:R-:W-:Y:S01]  /*1440*/  FADD.FTZ R37, R37, R12 ;  /* 0x0000000c25257221 */ /* 0x004fe20000010000 */
[----:B0-----:R-:W0:Y:S01]  /*1450*/  LDS.128 R16, [R31+0x270] ;  /* 0x000270001f107984 */ /* 0x001e220000000c00 */
[----:B------:R-:W-:Y:S01]  /*1460*/  FADD.FTZ R20, R20, R13 ;  /* 0x0000000d14147221 */ /* 0x000fe20000010000 */
[----:B------:R-:W-:Y:S01]  /*1470*/  FADD.FTZ R21, R21, R14 ;  /* 0x0000000e15157221 */ /* 0x000fe20000010000 */
[----:B------:R-:W-:-:S02]  /*1480*/  FADD.FTZ R22, R22, R15 ;  /* 0x0000000f16167221 */ /* 0x000fc40000010000 */
[----:B------:R-:W1:Y:S01]  /*1490*/  LDS.128 R12, [R31+0x340] ;  /* 0x000340001f0c7984 */ /* 0x000e620000000c00 */
[----:B0-----:R-:W-:Y:S01]  /*14a0*/  FADD.FTZ R37, R37, R16 ;  /* 0x0000001025257221 */ /* 0x001fe20000010000 */
[----:B------:R-:W-:Y:S01]  /*14b0*/  FADD.FTZ R20, R20, R17 ;  /* 0x0000001114147221 */ /* 0x000fe20000010000 */
[----:B------:R-:W-:Y:S01]  /*14c0*/  FADD.FTZ R21, R21, R18 ;  /* 0x0000001215157221 */ /* 0x000fe20000010000 */
[----:B------:R-:W-:Y:S02]  /*14d0*/  FADD.FTZ R22, R22, R19 ;  /* 0x0000001316167221 */ /* 0x000fe40000010000 */
[----:B------:R-:W0:Y:S01]  /*14e0*/  LDS.128 R16, [R31+0x410] ;  /* 0x000410001f107984 */ /* 0x000e220000000c00 */
[----:B-1----:R-:W-:Y:S01]  /*14f0*/  FADD.FTZ R37, R37, R12 ;  /* 0x0000000c25257221 */ /* 0x002fe20000010000 */
        /* <DEDUP_REMOVED lines=127> */
[----:B------:R-:W-:Y:S01]  /*1cf0*/  FADD.FTZ R36, R36, R19 ;  /* 0x0000001324247221 */ /* 0x000fe20000010000 */
[----:B------:R-:W0:Y:S01]  /*1d00*/  LDS.128 R20, [R31+0x1930] ;  /* 0x001930001f147984 */ /* 0x000e220000000c00 */
[----:B-1----:R-:W-:Y:S01]  /*1d10*/  FADD.FTZ R37, R37, R12 ;  /* 0x0000000c25257221 */ /* 0x002fe20000010000 */
[----:B------:R-:W-:Y:S01]  /*1d20*/  FADD.FTZ R12, R16, R13 ;  /* 0x0000000d100c7221 */ /* 0x000fe20000010000 */
[----:B------:R-:W-:Y:S01]  /*1d30*/  FADD.FTZ R13, R17, R14 ;  /* 0x0000000e110d7221 */ /* 0x000fe20000010000 */
[----:B------:R-:W-:Y:S01]  /*1d40*/  FADD.FTZ R36, R36, R15 ;  /* 0x0000000f24247221 */ /* 0x000fe20000010000 */
[----:B0-----:R-:W-:Y:S01]  /*1d50*/  FADD.FTZ R16, R37, R20 ;  /* 0x0000001425107221 */ /* 0x001fe20000010000 */
[----:B------:R-:W-:Y:S01]  /*1d60*/  FADD.FTZ R17, R12, R21 ;  /* 0x000000150c117221 */ /* 0x000fe20000010000 */
[----:B------:R-:W-:Y:S01]  /*1d70*/  FADD.FTZ R18, R13, R22 ;  /* 0x000000160d127221 */ /* 0x000fe20000010000 */
[----:B------:R-:W-:-:S07]  /*1d80*/  FADD.FTZ R19, R36, R23 ;  /* 0x0000001724137221 */ /* 0x000fce0000010000 */
.L_x_9:
[----:B------:R-:W-:Y:S05]  /*1d90*/  BSYNC B0 ;  /* 0x0000000000007941 */ /* 0x000fea0003800000 */
.L_x_8:
[----:B------:R-:W1:Y:S01]  /*1da0*/  LDC R12, c[0x0][0xc] ;  /* 0x00000300ff0c7b82 */ /* 0x000e620000000800 */
[----:B------:R-:W-:Y:S01]  /*1db0*/  IMAD R13, R4, 0xd, R29 ;  /* 0x0000000d040d7824 */ /* 0x000fe200078e021d */
[----:B------:R-:W-:Y:S06]  /*1dc0*/  BSSY B0, `(.L_x_10) ;  /* 0x0000012000007945 */ /* 0x000fec0003800000 */
[----:B------:R-:W2:Y:S01]  /*1dd0*/  LDC.64 R20, c[0x0][0x268] ;  /* 0x00009a00ff147b82 */ /* 0x000ea20000000a00 */
[----:B-1----:R-:W-:Y:S01]  /*1de0*/  ISETP.GE.U32.AND P0, PT, R12, 0x2, PT ;  /* 0x000000020c00780c */ /* 0x002fe20003f06070 */
[----:B--2---:R-:W-:Y:S01]  /*1df0*/  IMAD.WIDE R20, R13, 0x4, R20 ;  /* 0x000000040d147825 */ /* 0x004fe200078e0214 */
[----:B------:R-:W-:Y:S11]  /*1e00*/  @P4 BRA `(.L_x_11) ;  /* 0x0000000000344947 */ /* 0x000ff60003800000 */
[----:B------:R-:W1:Y:S01]  /*1e10*/  LDC.64 R22, c[0x0][0x288] ;  /* 0x0000a200ff167b82 */ /* 0x000e620000000a00 */
[----:B------:R-:W-:Y:S01]  /*1e20*/  MOV R37, UR6 ;  /* 0x0000000600257c02 */ /* 0x000fe20008000f00 */
[----:B------:R2:W-:Y:S01]  /*1e30*/  REDG.E.ADD.F32.FTZ.RN.STRONG.GPU desc[UR14][R20.64], R16 ;  /* 0x00000010140079a6 */ /* 0x0005e2000c10f38e */
[----:B------:R-:W-:Y:S02]  /*1e40*/  MOV R39, UR12 ;  /* 0x0000000c00277c02 */ /* 0x000fe40008000f00 */
[-C--:B------:R-:W-:Y:S02]  /*1e50*/  LEA R36, P4, R37, R20.reuse, 0x2 ;  /* 0x0000001425247211 */ /* 0x080fe400078810ff */
[----:B------:R-:W-:Y:S02]  /*1e60*/  LEA R38, P6, R39, R20, 0x2 ;  /* 0x0000001427267211 */ /* 0x000fe400078c10ff */
[C---:B------:R-:W-:Y:S02]  /*1e70*/  IADD3.X R37, R21.reuse, UR11, RZ, P4, !PT ;  /* 0x0000000b15257c10 */ /* 0x040fe4000a7fe4ff */
[----:B------:R-:W-:-:S03]  /*1e80*/  IADD3.X R39, R21, UR10, RZ, P6, !PT ;  /* 0x0000000a15277c10 */ /* 0x000fc6000b7fe4ff */
[----:B------:R2:W-:Y:S01]  /*1e90*/  REDG.E.ADD.F32.FTZ.RN.STRONG.GPU desc[UR14][R36.64], R17 ;  /* 0x00000011240079a6 */ /* 0x0005e2000c10f38e */
[----:B-1----:R-:W-:-:S04]  /*1ea0*/  LEA R14, P5, R22, R20, 0x2 ;  /* 0x00000014160e7211 */ /* 0x002fc800078a10ff */
[----:B------:R-:W-:-:S05]  /*1eb0*/  LEA.HI.X R15, R22, R21, R23, 0x2, P5 ;  /* 0x00000015160f7211 */ /* 0x000fca00028f1417 */
[----:B------:R2:W-:Y:S04]  /*1ec0*/  REDG.E.ADD.F32.FTZ.RN.STRONG.GPU desc[UR14][R14.64], R18 ;  /* 0x000000120e0079a6 */ /* 0x0005e8000c10f38e */
[----:B------:R2:W-:Y:S02]  /*1ed0*/  REDG.E.ADD.F32.FTZ.RN.STRONG.GPU desc[UR14][R38.64], R19 ;  /* 0x00000013260079a6 */ /* 0x0005e4000c10f38e */
.L_x_11:
[----:B------:R-:W-:Y:S05]  /*1ee0*/  BSYNC B0 ;  /* 0x0000000000007941 */ /* 0x000fea0003800000 */
.L_x_10:
[----:B------:R-:W-:Y:S05]  /*1ef0*/  @!P0 BRA `(.L_x_12) ;  /* 0x0000001000908947 */ /* 0x000fea0003800000 */
[----:B------:R-:W0:Y:S01]  /*1f00*/  LDC R13, c[0x0][0x10] ;  /* 0x00000400ff0d7b82 */ /* 0x000e220000000800 */
[----:B------:R-:W1:Y:S01]  /*1f10*/  S2R R4, SR_CTAID.Y ;  /* 0x0000000000047919 */ /* 0x000e620000002600 */
[----:B------:R-:W-:-:S06]  /*1f20*/  ULOP3.LUT UR8, UR4, 0x1, URZ, 0xc0, !UPT ;  /* 0x0000000104087892 */ /* 0x000fcc000f8ec03f */
[----:B--2---:R-:W2:Y:S08]  /*1f30*/  LDC.64 R14, c[0x0][0x258] ;  /* 0x00009600ff0e7b82 */ /* 0x004eb00000000a00 */
[----:B------:R-:W3:Y:S01]  /*1f40*/  LDC.64 R36, c[0x0][0x260] ;  /* 0x00009800ff247b82 */ /* 0x000ee20000000a00 */
[----:B0-----:R-:W-:-:S04]  /*1f50*/  IMAD R17, R13, UR8, RZ ;  /* 0x000000080d117c24 */ /* 0x001fc8000f8e02ff */
[C---:B------:R-:W-:Y:S01]  /*1f60*/  IMAD R16, R17.reuse, R12, RZ ;  /* 0x0000000c11107224 */ /* 0x040fe200078e02ff */
[----:B-1----:R-:W-:-:S04]  /*1f70*/  IADD3 R17, R17, R4, RZ ;  /* 0x0000000411117210 */ /* 0x002fc80007ffe0ff */
[----:B------:R-:W-:Y:S01]  /*1f80*/  SHF.L.U32 R19, R16, 0x1, RZ ;  /* 0x0000000110137819 */ /* 0x000fe200000006ff */
[----:B--2---:R-:W-:-:S04]  /*1f90*/  IMAD.WIDE.U32 R14, R17, 0x4, R14 ;  /* 0x00000004110e7825 */ /* 0x004fc800078e000e */
[----:B---3--:R-:W-:Y:S01]  /*1fa0*/  IMAD.WIDE R36, R19, 0x4, R36 ;  /* 0x0000000413247825 */ /* 0x008fe200078e0224 */
[----:B------:R-:W-:Y:S06]  /*1fb0*/  @P3 BRA `(.L_x_13) ;  /* 0x0000000000683947 */ /* 0x000fec0003800000 */
[----:B------:R-:W0:Y:S01]  /*1fc0*/  S2R R0, SR_LANEID ;  /* 0x0000000000007919 */ /* 0x000e220000000000 */
[----:B------:R-:W-:Y:S01]  /*1fd0*/  VOTEU.ANY UR9, UPT, PT ;  /* 0x0000000000097886 */ /* 0x000fe200038e0100 */
[----:B------:R-:W-:Y:S01]  /*1fe0*/  ULOP3.LUT UP0, URZ, UR4, 0x2, URZ, 0xc0, !UPT ;  /* 0x00000002043f7892 */ /* 0x000fe2000f80c03f */
[----:B------:R-:W-:Y:S01]  /*1ff0*/  IMAD R17, R13, UR16, R4 ;  /* 0x000000100d117c24 */ /* 0x000fe2000f8e0204 */
[----:B------:R-:W-:Y:S01]  /*2000*/  UFLO.U32 UR17, UR9 ;  /* 0x00000009001172bd */ /* 0x000fe200080e0000 */
[----:B------:R-:W-:Y:S01]  /*2010*/  UMOV UR8, 0x1 ;  /* 0x0000000100087882 */ /* 0x000fe20000000000 */
[----:B------:R-:W-:Y:S01]  /*2020*/  UPOPC UR9, UR9 ;  /* 0x00000009000972bf */ /* 0x000fe20008000000 */
[----:B------:R-:W-:Y:S01]  /*2030*/  IMAD.WIDE.U32 R16, R17, 0x8, R36 ;  /* 0x0000000811107825 */ /* 0x000fe200078e0024 */
[----:B------:R-:W-:-:S04]  /*2040*/  USEL UR8, UR8, 0xffffffff, !UP0 ;  /* 0xffffffff08087887 */ /* 0x000fc8000c000000 */
[----:B------:R-:W-:Y:S01]  /*2050*/  UIMAD UR8, UR8, UR9, URZ ;  /* 0x00000009080872a4 */ /* 0x000fe2000f8e023f */
[----:B------:R1:W-:Y:S05]  /*2060*/  STG.E.64 desc[UR14][R16.64], R10 ;  /* 0x0000000a10007986 */ /* 0x0003ea000c101b0e */
[----:B------:R-:W-:Y:S02]  /*2070*/  MOV R21, UR8 ;  /* 0x0000000800157c02 */ /* 0x000fe40008000f00 */
[----:B0-----:R-:W-:-:S13]  /*2080*/  ISETP.EQ.U32.AND P0, PT, R0, UR17, PT ;  /* 0x0000001100007c0c */ /* 0x001fda000bf02070 */
[----:B------:R-:W-:Y:S06]  /*2090*/  @P0 MEMBAR.ALL.GPU ;  /* 0x0000000000000992 */ /* 0x000fec000000a000 */
[----:B------:R-:W-:-:S00]  /*20a0*/  @P0 ERRBAR ;  /* 0x00000000000009ab */ /* 0x000fc00000000000 */
[----:B------:R-:W-:Y:S06]  /*20b0*/  @P0 CGAERRBAR ;  /* 0x00000000000005ab */ /* 0x000fec0000000000 */
[----:B------:R1:W-:Y:S01]  /*20c0*/  @P0 REDG.E.ADD.S32.STRONG.GPU desc[UR14][R14.64], R21 ;  /* 0x000000150e00098e */ /* 0x0003e2000c10e38e */
[----:B------:R-:W-:-:S04]  /*20d0*/  PLOP3.LUT P0, PT, PT, PT, UP0, 0x80, 0x0 ;  /* 0x000000000000781c */ /* 0x000fc80003f0f008 */
[----:B------:R-:W-:-:S04]  /*20e0*/  SEL R19, R12, RZ, !P0 ;  /* 0x000000ff0c137207 */ /* 0x000fc80004000000 */
[----:B------:R-:W-:-:S13]  /*20f0*/  ISETP.NE.AND P0, PT, R19, -0x1, PT ;  /* 0xffffffff1300780c */ /* 0x000fda0003f05270 */
[----:B-1----:R-:W-:Y:S05]  /*2100*/  @!P0 BRA `(.L_x_13) ;  /* 0x0000000000148947 */ /* 0x002fea0003800000 */
.L_x_14:
[----:B------:R-:W2:Y:S04]  /*2110*/  LDG.E.STRONG.GPU R16, desc[UR14][R14.64] ;  /* 0x0000000e0e107981 */ /* 0x000ea8000c1ef900 */
[----:B--2---:R-:W-:Y:S01]  /*2120*/  CCTL.IVALL ;  /* 0x00000000ff00798f */ /* 0x004fe20002000000 */
[----:B------:R-:W-:Y:S05]  /*2130*/  YIELD ;  /* 0x0000000000007946 */ /* 0x000fea0003800000 */
[----:B------:R-:W-:-:S13]  /*2140*/  ISETP.NE.AND P0, PT, R16, R19, PT ;  /* 0x000000131000720c */ /* 0x000fda0003f05270 */
[----:B------:R-:W-:Y:S05]  /*2150*/  @P0 BRA `(.L_x_14) ;  /* 0xfffffffc00ec0947 */ /* 0x000fea000383ffff */
.L_x_13:
[----:B------:R-:W-:Y:S01]  /*2160*/  ISETP.NE.AND P0, PT, R12, RZ, PT ;  /* 0x000000ff0c00720c */ /* 0x000fe20003f05270 */
[----:B------:R-:W-:Y:S05]  /*2170*/  WARPSYNC.ALL ;  /* 0x0000000000007948 */ /* 0x000fea0003800000 */
[----:B------:R-:W-:Y:S07]  /*2180*/  BAR.SYNC.DEFER_BLOCKING 0x0 ;  /* 0x0000000000007b1d */ /* 0x000fee0000010000 */
[----:B------:R-:W-:Y:S05]  /*2190*/  @!P0 BRA `(.L_x_12) ;  /* 0x0000000c00e88947 */ /* 0x000fea0003800000 */
[----:B------:R-:W-:Y:S01]  /*21a0*/  IADD3 R14, R12, -0x1, RZ ;  /* 0xffffffff0c0e7810 */ /* 0x000fe20007ffe0ff */
[----:B------:R-:W-:-:S03]  /*21b0*/  HFMA2.MMA R23, -RZ, RZ, 0, 0 ;  /* 0x00000000ff177435 */ /* 0x000fc600000001ff */
[----:B------:R-:W-:-:S13]  /*21c0*/  ISETP.GE.U32.AND P0, PT, R14, 0x3, PT ;  /* 0x000000030e00780c */ /* 0x000fda0003f06070 */
[----:B------:R-:W-:Y:S05]  /*21d0*/  @!P0 BRA `(.L_x_15) ;  /* 0x0000000c00688947 */ /* 0x000fea0003800000 */
[----:B------:R-:W-:Y:S02]  /*21e0*/  LOP3.LUT R15, R12, 0x3, RZ, 0xc0, !PT ;  /* 0x000000030c0f7812 */ /* 0x000fe400078ec0ff */
[----:B------:R-:W-:Y:S02]  /*21f0*/  MOV R23, RZ ;  /* 0x000000ff00177202 */ /* 0x000fe40000000f00 */
[----:B------:R-:W-:-:S04]  /*2200*/  IADD3 R22, -R15, R12, RZ ;  /* 0x0000000c0f167210 */ /* 0x000fc80007ffe1ff */
[----:B------:R-:W-:-:S13]  /*2210*/  ISETP.GT.AND P0, PT, R22, RZ, PT ;  /* 0x000000ff1600720c */ /* 0x000fda0003f04270 */
[----:B------:R-:W-:Y:S05]  /*2220*/  @!P0 BRA `(.L_x_16) ;  /* 0x0000000800d88947 */ /* 0x000fea0003800000 */
[----:B------:R-:W-:Y:S02]  /*2230*/  ISETP.GT.AND P4, PT, R22, 0xc, PT ;  /* 0x0000000c1600780c */ /* 0x000fe40003f84270 */
[----:B------:R-:W-:-:S11]  /*2240*/  PLOP3.LUT P0, PT, PT, PT, PT, 0x80, 0x0 ;  /* 0x000000000000781c */ /* 0x000fd60003f0f070 */
[----:B------:R-:W-:Y:S05]  /*2250*/  @!P4 BRA `(.L_x_17) ;  /* 0x0000000400d0c947 */ /* 0x000fea0003800000 */
[----:B------:R-:W-:-:S13]  /*2260*/  PLOP3.LUT P0, PT, PT, PT, PT, 0x8, 0x0 ;  /* 0x000000000000781c */ /* 0x000fda0003f0e170 */
.L_x_18:
[----:B------:R-:W-:-:S13]  /*2270*/  ISETP.EQ.OR P6, PT, R23, UR16, P3 ;  /* 0x0000001017007c0c */ /* 0x000fda0009fc2670 */
[----:B------:R-:W-:-:S04]  /*2280*/  @!P6 IMAD R15, R13, R23, R4 ;  /* 0x000000170d0fe224 */ /* 0x000fc800078e0204 */
[----:B------:R-:W-:-:S06]  /*2290*/  @!P6 IMAD.WIDE.U32 R14, R15, 0x8, R36 ;  /* 0x000000080f0ee825 */ /* 0x000fcc00078e0024 */
[----:B------:R-:W2:Y:S01]  /*22a0*/  @!P6 LDG.E.64 R14, desc[UR14][R14.64] ;  /* 0x0000000e0e0ee981 */ /* 0x000ea2000c1e1b00 */
[C---:B------:R-:W-:Y:S02]  /*22b0*/  IADD3 R17, R23.reuse, 0x1, RZ ;  /* 0x0000000117117810 */ /* 0x040fe40007ffe0ff */
[----:B------:R-:W-:Y:S02]  /*22c0*/  IADD3 R19, R23, 0x2, RZ ;  /* 0x0000000217137810 */ /* 0x000fe40007ffe0ff */
[----:B------:R-:W-:Y:S02]  /*22d0*/  ISETP.EQ.OR P4, PT, R17, UR16, P3 ;  /* 0x0000001011007c0c */ /* 0x000fe40009f82670 */
[----:B------:R-:W-:Y:S02]  /*22e0*/  ISETP.EQ.OR P5, PT, R19, UR16, P3 ;  /* 0x0000001013007c0c */ /* 0x000fe40009fa2670 */
[----:B------:R-:W-:-:S09]  /*22f0*/  IADD3 R18, R23, 0x3, RZ ;  /* 0x0000000317127810 */ /* 0x000fd20007ffe0ff */
[C-C-:B------:R-:W-:Y:S02]  /*2300*/  @!P4 IMAD R17, R13.reuse, R17, R4.reuse ;  /* 0x000000110d11c224 */ /* 0x140fe400078e0204 */
[----:B------:R-:W-:Y:S02]  /*2310*/  @!P5 IMAD R19, R13, R19, R4 ;  /* 0x000000130d13d224 */ /* 0x000fe400078e0204 */
[----:B--2---:R-:W-:Y:S01]  /*2320*/  @!P6 FADD.FTZ R10, R10, R14 ;  /* 0x0000000e0a0ae221 */ /* 0x004fe20000010000 */
[----:B------:R-:W-:Y:S01]  /*2330*/  @!P6 FADD.FTZ R11, R11, R15 ;  /* 0x0000000f0b0be221 */ /* 0x000fe20000010000 */
[----:B------:R-:W-:Y:S01]  /*2340*/  ISETP.EQ.OR P6, PT, R18, UR16, P3 ;  /* 0x0000001012007c0c */ /* 0x000fe20009fc2670 */
[----:B------:R-:W-:-:S04]  /*2350*/  @!P4 IMAD.WIDE.U32 R14, R17, 0x8, R36 ;  /* 0x00000008110ec825 */ /* 0x000fc800078e0024 */
[----:B------:R-:W-:Y:S02]  /*2360*/  @!P5 IMAD.WIDE.U32 R16, R19, 0x8, R36 ;  /* 0x000000081310d825 */ /* 0x000fe400078e0024 */
[----:B------:R-:W2:Y:S04]  /*2370*/  @!P4 LDG.E.64 R14, desc[UR14][R14.64] ;  /* 0x0000000e0e0ec981 */ /* 0x000ea8000c1e1b00 */
[----:B------:R-:W3:Y:S02]  /*2380*/  @!P5 LDG.E.64 R16, desc[UR14][R16.64] ;  /* 0x0000000e1010d981 */ /* 0x000ee4000c1e1b00 */
[----:B------:R-:W-:-:S04]  /*2390*/  @!P6 IMAD R19, R13, R18, R4 ;  /* 0x000000120d13e224 */ /* 0x000fc800078e0204 */
[----:B------:R-:W-:-:S06]  /*23a0*/  @!P6 IMAD.WIDE.U32 R18, R19, 0x8, R36 ;  /* 0x000000081312e825 */ /* 0x000fcc00078e0024 */
[----:B------:R-:W4:Y:S01]  /*23b0*/  @!P6 LDG.E.64 R18, desc[UR14][R18.64] ;  /* 0x0000000e1212e981 */ /* 0x000f22000c1e1b00 */
[C---:B------:R-:W-:Y:S02]  /*23c0*/  IADD3 R20, R23.reuse, 0x4, RZ ;  /* 0x0000000417147810 */ /* 0x040fe40007ffe0ff */
[C---:B------:R-:W-:Y:S02]  /*23d0*/  IADD3 R21, R23.reuse, 0x5, RZ ;  /* 0x0000000517157810 */ /* 0x040fe40007ffe0ff */
[----:B------:R-:W-:Y:S01]  /*23e0*/  IADD3 R31, R23, 0x6, RZ ;  /* 0x00000006171f7810 */ /* 0x000fe20007ffe0ff */
[----:B--2---:R-:W-:Y:S01]  /*23f0*/  @!P4 FADD.FTZ R10, R10, R14 ;  /* 0x0000000e0a0ac221 */ /* 0x004fe20000010000 */
[----:B------:R-:W-:Y:S01]  /*2400*/  @!P4 FADD.FTZ R11, R11, R15 ;  /* 0x0000000f0b0bc221 */ /* 0x000fe20000010000 */
[----:B------:R-:W-:Y:S02]  /*2410*/  ISETP.EQ.OR P4, PT, R20, UR16, P3 ;  /* 0x0000001014007c0c */ /* 0x000fe40009f82670 */
[----:B---3--:R-:W-:Y:S01]  /*2420*/  @!P5 FADD.FTZ R10, R10, R16 ;  /* 0x000000100a0ad221 */ /* 0x008fe20000010000 */
[----:B------:R-:W-:Y:S01]  /*2430*/  @!P5 FADD.FTZ R11, R11, R17 ;  /* 0x000000110b0bd221 */ /* 0x000fe20000010000 */
[----:B------:R-:W-:-:S09]  /*2440*/  ISETP.EQ.OR P5, PT, R21, UR16, P3 ;  /* 0x0000001015007c0c */ /* 0x000fd20009fa2670 */
[----:B------:R-:W-:Y:S02]  /*2450*/  @!P4 IMAD R15, R13, R20, R4 ;  /* 0x000000140d0fc224 */ /* 0x000fe400078e0204 */
[----:B----4-:R-:W-:Y:S01]  /*2460*/  @!P6 FADD.FTZ R10, R10, R18 ;  /* 0x000000120a0ae221 */ /* 0x010fe20000010000 */
[----:B------:R-:W-:Y:S01]  /*2470*/  @!P6 FADD.FTZ R11, R11, R19 ;  /* 0x000000130b0be221 */ /* 0x000fe20000010000 */
[----:B------:R-:W-:Y:S01]  /*2480*/  ISETP.EQ.OR P6, PT, R31, UR16, P3 ;  /* 0x000000101f007c0c */ /* 0x000fe20009fc2670 */
[----:B------:R-:W-:-:S04]  /*2490*/  @!P4 IMAD.WIDE.U32 R14, R15, 0x8, R36 ;  /* 0x000000080f0ec825 */ /* 0x000fc800078e0024 */
[----:B------:R-:W-:Y:S02]  /*24a0*/  @!P5 IMAD R17, R13, R21, R4 ;  /* 0x000000150d11d224 */ /* 0x000fe400078e0204 */
[----:B------:R-:W2:Y:S02]  /*24b0*/  @!P4 LDG.E.64 R14, desc[UR14][R14.64] ;  /* 0x0000000e0e0ec981 */ /* 0x000ea4000c1e1b00 */
[----:B------:R-:W-:-:S04]  /*24c0*/  @!P5 IMAD.WIDE.U32 R16, R17, 0x8, R36 ;  /* 0x000000081110d825 */ /* 0x000fc800078e0024 */
[----:B------:R-:W-:Y:S02]  /*24d0*/  @!P6 IMAD R19, R13, R31, R4 ;  /* 0x0000001f0d13e224 */ /* 0x000fe400078e0204 */
[----:B------:R-:W3:Y:S02]  /*24e0*/  @!P5 LDG.E.64 R16, desc[UR14][R16.64] ;  /* 0x0000000e1010d981 */ /* 0x000ee4000c1e1b00 */
        /* <DEDUP_REMOVED lines=65> */
[----:B------:R-:W-:Y:S02]  /*2900*/  IADD3 R22, R22, -0x10, RZ ;  /* 0xfffffff016167810 */ /* 0x000fe40007ffe0ff */
[----:B------:R-:W-:Y:S01]  /*2910*/  IADD3 R23, R23, 0x10, RZ ;  /* 0x0000001017177810 */ /* 0x000fe20007ffe0ff */
[----:B--2---:R-:W-:Y:S01]  /*2920*/  @!P4 FADD.FTZ R10, R10, R14 ;  /* 0x0000000e0a0ac221 */ /* 0x004fe20000010000 */
[----:B------:R-:W-:Y:S01]  /*2930*/  @!P4 FADD.FTZ R11, R11, R15 ;  /* 0x0000000f0b0bc221 */ /* 0x000fe20000010000 */
[----:B------:R-:W-:Y:S02]  /*2940*/  ISETP.GT.AND P4, PT, R22, 0xc, PT ;  /* 0x0000000c1600780c */ /* 0x000fe40003f84270 */
[----:B---3--:R-:W-:Y:S01]  /*2950*/  @!P5 FADD.FTZ R10, R10, R16 ;  /* 0x000000100a0ad221 */ /* 0x008fe20000010000 */
[----:B------:R-:W-:-:S03]  /*2960*/  @!P5 FADD.FTZ R11, R11, R17 ;  /* 0x000000110b0bd221 */ /* 0x000fc60000010000 */
[----:B----4-:R-:W-:Y:S01]  /*2970*/  @!P6 FADD.FTZ R10, R10, R18 ;  /* 0x000000120a0ae221 */ /* 0x010fe20000010000 */
[----:B------:R-:W-:-:S06]  /*2980*/  @!P6 FADD.FTZ R11, R11, R19 ;  /* 0x000000130b0be221 */ /* 0x000fcc0000010000 */
[----:B------:R-:W-:Y:S05]  /*2990*/  @P4 BRA `(.L_x_18) ;  /* 0xfffffff800344947 */ /* 0x000fea000383ffff */
.L_x_17:
[----:B------:R-:W-:-:S13]  /*29a0*/  ISETP.GT.AND P4, PT, R22, 0x4, PT ;  /* 0x000000041600780c */ /* 0x000fda0003f84270 */
[----:B------:R-:W-:Y:S05]  /*29b0*/  @!P4 BRA `(.L_x_19) ;  /* 0x0000000000ecc947 */ /* 0x000fea0003800000 */
[C---:B------:R-:W-:Y:S02]  /*29c0*/  ISETP.EQ.OR P0, PT, R23.reuse, UR16, P3 ;  /* 0x0000001017007c0c */ /* 0x040fe40009f02670 */
[C---:B------:R-:W-:Y:S02]  /*29d0*/  IADD3 R17, R23.reuse, 0x1, RZ ;  /* 0x0000000117117810 */ /* 0x040fe40007ffe0ff */
[----:B------:R-:W-:Y:S02]  /*29e0*/  IADD3 R19, R23, 0x2, RZ ;  /* 0x0000000217137810 */ /* 0x000fe40007ffe0ff */
[----:B------:R-:W-:Y:S02]  /*29f0*/  ISETP.EQ.OR P4, PT, R17, UR16, P3 ;  /* 0x0000001011007c0c */ /* 0x000fe40009f82670 */
[----:B------:R-:W-:Y:S02]  /*2a00*/  ISETP.EQ.OR P5, PT, R19, UR16, P3 ;  /* 0x0000001013007c0c */ /* 0x000fe40009fa2670 */
[----:B------:R-:W-:-:S03]  /*2a10*/  IADD3 R21, R23, 0x3, RZ ;  /* 0x0000000317157810 */ /* 0x000fc60007ffe0ff */
[----:B------:R-:W-:Y:S01]  /*2a20*/  @!P0 IMAD R15, R23, R13, R4 ;  /* 0x0000000d170f8224 */ /* 0x000fe200078e0204 */
[----:B------:R-:W-:-:S03]  /*2a30*/  ISETP.EQ.OR P6, PT, R21, UR16, P3 ;  /* 0x0000001015007c0c */ /* 0x000fc60009fc2670 */
[----:B------:R-:W-:-:S04]  /*2a40*/  @!P0 IMAD.WIDE.U32 R14, R15, 0x8, R36 ;  /* 0x000000080f0e8825 */ /* 0x000fc800078e0024 */
[C-C-:B------:R-:W-:Y:S02]  /*2a50*/  @!P4 IMAD R17, R13.reuse, R17, R4.reuse ;  /* 0x000000110d11c224 */ /* 0x140fe400078e0204 */
[----:B------:R-:W-:Y:S01]  /*2a60*/  @!P5 IMAD R19, R13, R19, R4 ;  /* 0x000000130d13d224 */ /* 0x000fe200078e0204 */
[----:B------:R-:W2:Y:S01]  /*2a70*/  @!P0 LDG.E.64 R14, desc[UR14][R14.64] ;  /* 0x0000000e0e0e8981 */ /* 0x000ea2000c1e1b00 */
[----:B------:R-:W-:-:S04]  /*2a80*/  @!P4 IMAD.WIDE.U32 R16, R17, 0x8, R36 ;  /* 0x000000081110c825 */ /* 0x000fc800078e0024 */
[----:B------:R-:W-:Y:S02]  /*2a90*/  @!P5 IMAD.WIDE.U32 R18, R19, 0x8, R36 ;  /* 0x000000081312d825 */ /* 0x000fe400078e0024 */
[----:B------:R-:W3:Y:S01]  /*2aa0*/  @!P4 LDG.E.64 R16, desc[UR14][R16.64] ;  /* 0x0000000e1010c981 */ /* 0x000ee2000c1e1b00 */
[----:B------:R-:W-:Y:S01]  /*2ab0*/  IADD3 R23, R23, 0x4, RZ ;  /* 0x0000000417177810 */ /* 0x000fe20007ffe0ff */
[----:B------:R-:W-:Y:S02]  /*2ac0*/  @!P6 IMAD R21, R13, R21, R4 ;  /* 0x000000150d15e224 */ /* 0x000fe400078e0204 */
[----:B------:R-:W4:Y:S02]  /*2ad0*/  @!P5 LDG.E.64 R18, desc[UR14][R18.64] ;  /* 0x0000000e1212d981 */ /* 0x000f24000c1e1b00 */
[----:B------:R-:W-:-:S06]  /*2ae0*/  @!P6 IMAD.WIDE.U32 R20, R21, 0x8, R36 ;  /* 0x000000081514e825 */ /* 0x000fcc00078e0024 */
[----:B------:R-:W5:Y:S01]  /*2af0*/  @!P6 LDG.E.64 R20, desc[UR14][R20.64] ;  /* 0x0000000e1414e981 */ /* 0x000f62000c1e1b00 */
[----:B--2---:R-:W-:Y:S01]  /*2b00*/  @!P0 FADD.FTZ R10, R10, R14 ;  /* 0x0000000e0a0a8221 */ /* 0x004fe20000010000 */
[----:B------:R-:W-:Y:S01]  /*2b10*/  @!P0 FADD.FTZ R11, R11, R15 ;  /* 0x0000000f0b0b8221 */ /* 0x000fe20000010000 */
[----:B------:R-:W-:Y:S02]  /*2b20*/  ISETP.EQ.OR P0, PT, R23, UR16, P3 ;  /* 0x0000001017007c0c */ /* 0x000fe40009f02670 */
[----:B---3--:R-:W-:Y:S01]  /*2b30*/  @!P4 FADD.FTZ R10, R10, R16 ;  /* 0x000000100a0ac221 */ /* 0x008fe20000010000 */
[----:B------:R-:W-:Y:S01]  /*2b40*/  @!P4 FADD.FTZ R11, R11, R17 ;  /* 0x000000110b0bc221 */ /* 0x000fe20000010000 */
[----:B------:R-:W-:Y:S02]  /*2b50*/  IADD3 R17, R23, 0x1, RZ ;  /* 0x0000000117117810 */ /* 0x000fe40007ffe0ff */
[----:B----4-:R-:W-:Y:S01]  /*2b60*/  @!P5 FADD.FTZ R10, R10, R18 ;  /* 0x000000120a0ad221 */ /* 0x010fe20000010000 */
[----:B------:R-:W-:Y:S01]  /*2b70*/  @!P5 FADD.FTZ R11, R11, R19 ;  /* 0x000000130b0bd221 */ /* 0x000fe20000010000 */
[----:B------:R-:W-:-:S02]  /*2b80*/  IADD3 R19, R23, 0x2, RZ ;  /* 0x0000000217137810 */ /* 0x000fc40007ffe0ff */
[----:B------:R-:W-:Y:S01]  /*2b90*/  ISETP.EQ.OR P5, PT, R17, UR16, P3 ;  /* 0x0000001011007c0c */ /* 0x000fe20009fa2670 */
[----:B-----5:R-:W-:Y:S01]  /*2ba0*/  @!P6 FADD.FTZ R10, R10, R20 ;  /* 0x000000140a0ae221 */ /* 0x020fe20000010000 */
[----:B------:R-:W-:Y:S01]  /*2bb0*/  @!P6 FADD.FTZ R11, R11, R21 ;  /* 0x000000150b0be221 */ /* 0x000fe20000010000 */
[----:B------:R-:W-:Y:S02]  /*2bc0*/  IADD3 R21, R23, 0x3, RZ ;  /* 0x0000000317157810 */ /* 0x000fe40007ffe0ff */
[----:B------:R-:W-:Y:S01]  /*2bd0*/  ISETP.EQ.OR P6, PT, R19, UR16, P3 ;  /* 0x0000001013007c0c */ /* 0x000fe20009fc2670 */
[----:B------:R-:W-:Y:S01]  /*2be0*/  @!P0 IMAD R15, R13, R23, R4 ;  /* 0x000000170d0f8224 */ /* 0x000fe200078e0204 */
[----:B------:R-:W-:-:S03]  /*2bf0*/  ISETP.EQ.OR P4, PT, R21, UR16, P3 ;  /* 0x0000001015007c0c */ /* 0x000fc60009f82670 */
[----:B------:R-:W-:-:S04]  /*2c00*/  @!P0 IMAD.WIDE.U32 R14, R15, 0x8, R36 ;  /* 0x000000080f0e8825 */ /* 0x000fc800078e0024 */
[C-C-:B------:R-:W-:Y:S02]  /*2c10*/  @!P5 IMAD R17, R13.reuse, R17, R4.reuse ;  /* 0x000000110d11d224 */ /* 0x140fe400078e0204 */
[----:B------:R-:W2:Y:S02]  /*2c20*/  @!P0 LDG.E.64 R14, desc[UR14][R14.64] ;  /* 0x0000000e0e0e8981 */ /* 0x000ea4000c1e1b00 */
[----:B------:R-:W-:Y:S02]  /*2c30*/  @!P6 IMAD R19, R13, R19, R4 ;  /* 0x000000130d13e224 */ /* 0x000fe400078e0204 */
[----:B------:R-:W-:-:S04]  /*2c40*/  @!P5 IMAD.WIDE.U32 R16, R17, 0x8, R36 ;  /* 0x000000081110d825 */ /* 0x000fc800078e0024 */
[----:B------:R-:W-:Y:S02]  /*2c50*/  @!P4 IMAD R21, R13, R21, R4 ;  /* 0x000000150d15c224 */ /* 0x000fe400078e0204 */
[--C-:B------:R-:W-:Y:S01]  /*2c60*/  @!P6 IMAD.WIDE.U32 R18, R19, 0x8, R36.reuse ;  /* 0x000000081312e825 */ /* 0x100fe200078e0024 */
[----:B------:R-:W3:Y:S03]  /*2c70*/  @!P5 LDG.E.64 R16, desc[UR14][R16.64] ;  /* 0x0000000e1010d981 */ /* 0x000ee6000c1e1b00 */
[----:B------:R-:W-:Y:S02]  /*2c80*/  @!P4 IMAD.WIDE.U32 R20, R21, 0x8, R36 ;  /* 0x000000081514c825 */ /* 0x000fe400078e0024 */
[----:B------:R-:W4:Y:S04]  /*2c90*/  @!P6 LDG.E.64 R18, desc[UR14][R18.64] ;  /* 0x0000000e1212e981 */ /* 0x000f28000c1e1b00 */
[----:B------:R-:W5:Y:S01]  /*2ca0*/  @!P4 LDG.E.64 R20, desc[UR14][R20.64] ;  /* 0x0000000e1414c981 */ /* 0x000f62000c1e1b00 */
[----:B------:R-:W-:-:S02]  /*2cb0*/  IADD3 R22, R22, -0x4, RZ ;  /* 0xfffffffc16167810 */ /* 0x000fc40007ffe0ff */
[----:B------:R-:W-:Y:S02]  /*2cc0*/  IADD3 R23, R23, 0x4, RZ ;  /* 0x0000000417177810 */ /* 0x000fe40007ffe0ff */
[----:B------:R-:W-:Y:S01]  /*2cd0*/  IADD3 R22, R22, -0x4, RZ ;  /* 0xfffffffc16167810 */ /* 0x000fe20007ffe0ff */
[----:B--2---:R-:W-:Y:S01]  /*2ce0*/  @!P0 FADD.FTZ R10, R10, R14 ;  /* 0x0000000e0a0a8221 */ /* 0x004fe20000010000 */
[----:B------:R-:W-:Y:S01]  /*2cf0*/  @!P0 FADD.FTZ R11, R11, R15 ;  /* 0x0000000f0b0b8221 */ /* 0x000fe20000010000 */
[----:B------:R-:W-:Y:S02]  /*2d00*/  PLOP3.LUT P0, PT, PT, PT, PT, 0x8, 0x0 ;  /* 0x000000000000781c */ /* 0x000fe40003f0e170 */
[----:B---3--:R-:W-:Y:S01]  /*2d10*/  @!P5 FADD.FTZ R10, R10, R16 ;  /* 0x000000100a0ad221 */ /* 0x008fe20000010000 */
[----:B------:R-:W-:-:S03]  /*2d20*/  @!P5 FADD.FTZ R11, R11, R17 ;  /* 0x000000110b0bd221 */ /* 0x000fc60000010000 */
[----:B----4-:R-:W-:Y:S01]  /*2d30*/  @!P6 FADD.FTZ R10, R10, R18 ;  /* 0x000000120a0ae221 */ /* 0x010fe20000010000 */
[----:B------:R-:W-:-:S03]  /*2d40*/  @!P6 FADD.FTZ R11, R11, R19 ;  /* 0x000000130b0be221 */ /* 0x000fc60000010000 */
[----:B-----5:R-:W-:Y:S01]  /*2d50*/  @!P4 FADD.FTZ R10, R10, R20 ;  /* 0x000000140a0ac221 */ /* 0x020fe20000010000 */
[----:B------:R-:W-:-:S07]  /*2d60*/  @!P4 FADD.FTZ R11, R11, R21 ;  /* 0x000000150b0bc221 */ /* 0x000fce0000010000 */
.L_x_19:
[----:B------:R-:W-:-:S13]  /*2d70*/  ISETP.NE.OR P0, PT, R22, RZ, P0 ;  /* 0x000000ff1600720c */ /* 0x000fda0000705670 */
[----:B------:R-:W-:Y:S05]  /*2d80*/  @!P0 BRA `(.L_x_15) ;  /* 0x00000000007c8947 */ /* 0x000fea0003800000 */
.L_x_16:
        /* <DEDUP_REMOVED lines=10> */
[----:B------:R-:W2:Y:S01]  /*2e30*/  @!P5 LDG.E.64 R14, desc[UR14][R14.64] ;  /* 0x0000000e0e0ed981 */ /* 0x000ea2000c1e1b00 */
[----:B------:R-:W-:Y:S02]  /*2e40*/  @!P4 IMAD R19, R13, R19, R4 ;  /* 0x000000130d13c224 */ /* 0x000fe400078e0204 */
[----:B------:R-:W-:-:S04]  /*2e50*/  @!P6 IMAD.WIDE.U32 R16, R17, 0x8, R36 ;  /* 0x000000081110e825 */ /* 0x000fc800078e0024 */
[----:B------:R-:W-:Y:S02]  /*2e60*/  @!P4 IMAD.WIDE.U32 R18, R19, 0x8, R36 ;  /* 0x000000081312c825 */ /* 0x000fe400078e0024 */
[----:B------:R-:W3:Y:S02]  /*2e70*/  @!P6 LDG.E.64 R16, desc[UR14][R16.64] ;  /* 0x0000000e1010e981 */ /* 0x000ee4000c1e1b00 */
[----:B------:R-:W-:Y:S02]  /*2e80*/  @!P0 IMAD R21, R13, R21, R4 ;  /* 0x000000150d158224 */ /* 0x000fe400078e0204 */
[----:B------:R-:W4:Y:S02]  /*2e90*/  @!P4 LDG.E.64 R18, desc[UR14][R18.64] ;  /* 0x0000000e1212c981 */ /* 0x000f24000c1e1b00 */
[----:B------:R-:W-:-:S06]  /*2ea0*/  @!P0 IMAD.WIDE.U32 R20, R21, 0x8, R36 ;  /* 0x0000000815148825 */ /* 0x000fcc00078e0024 */
[----:B------:R-:W5:Y:S01]  /*2eb0*/  @!P0 LDG.E.64 R20, desc[UR14][R20.64] ;  /* 0x0000000e14148981 */ /* 0x000f62000c1e1b00 */
[----:B------:R-:W-:Y:S02]  /*2ec0*/  IADD3 R22, R22, -0x4, RZ ;  /* 0xfffffffc16167810 */ /* 0x000fe40007ffe0ff */
[----:B------:R-:W-:Y:S01]  /*2ed0*/  IADD3 R23, R23, 0x4, RZ ;  /* 0x0000000417177810 */ /* 0x000fe20007ffe0ff */
[----:B--2---:R-:W-:Y:S01]  /*2ee0*/  @!P5 FADD.FTZ R10, R10, R14 ;  /* 0x0000000e0a0ad221 */ /* 0x004fe20000010000 */
[----:B------:R-:W-:Y:S01]  /*2ef0*/  @!P5 FADD.FTZ R11, R11, R15 ;  /* 0x0000000f0b0bd221 */ /* 0x000fe20000010000 */
[----:B------:R-:W-:Y:S02]  /*2f00*/  ISETP.NE.AND P5, PT, R22, RZ, PT ;  /* 0x000000ff1600720c */ /* 0x000fe40003fa5270 */
[----:B---3--:R-:W-:Y:S01]  /*2f10*/  @!P6 FADD.FTZ R10, R10, R16 ;  /* 0x000000100a0ae221 */ /* 0x008fe20000010000 */
[----:B------:R-:W-:-:S03]  /*2f20*/  @!P6 FADD.FTZ R11, R11, R17 ;  /* 0x000000110b0be221 */ /* 0x000fc60000010000 */
[----:B----4-:R-:W-:Y:S01]  /*2f30*/  @!P4 FADD.FTZ R10, R10, R18 ;  /* 0x000000120a0ac221 */ /* 0x010fe20000010000 */
[----:B------:R-:W-:-:S03]  /*2f40*/  @!P4 FADD.FTZ R11, R11, R19 ;  /* 0x000000130b0bc221 */ /* 0x000fc60000010000 */
[----:B-----5:R-:W-:Y:S01]  /*2f50*/  @!P0 FADD.FTZ R10, R10, R20 ;  /* 0x000000140a0a8221 */ /* 0x020fe20000010000 */
[----:B------:R-:W-:Y:S02]  /*2f60*/  @!P0 FADD.FTZ R11, R11, R21 ;  /* 0x000000150b0b8221 */ /* 0x000fe40000010000 */
[----:B------:R-:W-:Y:S05]  /*2f70*/  @P5 BRA `(.L_x_16) ;  /* 0xfffffffc00845947 */ /* 0x000fea000383ffff */
.L_x_15:
[----:B------:R-:W-:-:S13]  /*2f80*/  LOP3.LUT P0, R12, R12, 0x3, RZ, 0xc0, !PT ;  /* 0x000000030c0c7812 */ /* 0x000fda000780c0ff */
[----:B------:R-:W-:Y:S05]  /*2f90*/  @!P0 BRA `(.L_x_12) ;  /* 0x0000000000688947 */ /* 0x000fea0003800000 */
[----:B------:R-:W-:Y:S01]  /*2fa0*/  ISETP.EQ.OR P0, PT, R23, UR16, P3 ;  /* 0x0000001017007c0c */ /* 0x000fe20009f02670 */
[----:B------:R-:W-:Y:S01]  /*2fb0*/  BSSY B0, `(.L_x_20) ;  /* 0x0000008000007945 */ /* 0x000fe20003800000 */
[----:B------:R-:W-:-:S11]  /*2fc0*/  ISETP.NE.AND P4, PT, R12, 0x1, PT ;  /* 0x000000010c00780c */ /* 0x000fd60003f85270 */
[----:B------:R-:W-:Y:S05]  /*2fd0*/  @P0 BRA `(.L_x_21) ;  /* 0x0000000000140947 */ /* 0x000fea0003800000 */
[----:B------:R-:W-:-:S04]  /*2fe0*/  IMAD R15, R13, R23, R4 ;  /* 0x000000170d0f7224 */ /* 0x000fc800078e0204 */
[----:B------:R-:W-:-:S06]  /*2ff0*/  IMAD.WIDE.U32 R14, R15, 0x8, R36 ;  /* 0x000000080f0e7825 */ /* 0x000fcc00078e0024 */
[----:B------:R-:W2:Y:S02]  /*3000*/  LDG.E.64 R14, desc[UR14][R14.64] ;  /* 0x0000000e0e0e7981 */ /* 0x000ea4000c1e1b00 */
[----:B--2---:R-:W-:Y:S01]  /*3010*/  FADD.FTZ R10, R10, R14 ;  /* 0x0000000e0a0a7221 */ /* 0x004fe20000010000 */
[----:B------:R-:W-:-:S07]  /*3020*/  FADD.FTZ R11, R11, R15 ;  /* 0x0000000f0b0b7221 */ /* 0x000fce0000010000 */
.L_x_21:
[----:B------:R-:W-:Y:S05]  /*3030*/  BSYNC B0 ;  /* 0x0000000000007941 */ /* 0x000fea0003800000 */
.L_x_20:
[----:B------:R-:W-:Y:S05]  /*3040*/  @!P4 BRA `(.L_x_12) ;  /* 0x00000000003cc947 */ /* 0x000fea0003800000 */
[C---:B------:R-:W-:Y:S02]  /*3050*/  IADD3 R17, R23.reuse, 0x2, RZ ;  /* 0x0000000217117810 */ /* 0x040fe40007ffe0ff */
[----:B------:R-:W-:Y:S02]  /*3060*/  IADD3 R15, R23, 0x1, RZ ;  /* 0x00000001170f7810 */ /* 0x000fe40007ffe0ff */
[----:B------:R-:W-:Y:S02]  /*3070*/  ISETP.EQ.OR P0, PT, R17, UR16, P3 ;  /* 0x0000001011007c0c */ /* 0x000fe40009f02670 */
[----:B------:R-:W-:Y:S02]  /*3080*/  ISETP.EQ.OR P4, PT, R15, UR16, P3 ;  /* 0x000000100f007c0c */ /* 0x000fe40009f82670 */
[----:B------:R-:W-:-:S11]  /*3090*/  ISETP.EQ.OR P0, PT, R12, 0x2, P0 ;  /* 0x000000020c00780c */ /* 0x000fd60000702670 */
[-CC-:B------:R-:W-:Y:S02]  /*30a0*/  @!P4 IMAD R15, R15, R13.reuse, R4.reuse ;  /* 0x0000000d0f0fc224 */ /* 0x180fe400078e0204 */
[----:B------:R-:W-:Y:S02]  /*30b0*/  @!P0 IMAD R17, R17, R13, R4 ;  /* 0x0000000d11118224 */ /* 0x000fe400078e0204 */
[----:B------:R-:W-:-:S04]  /*30c0*/  @!P4 IMAD.WIDE.U32 R12, R15, 0x8, R36 ;  /* 0x000000080f0cc825 */ /* 0x000fc800078e0024 */
[----:B------:R-:W-:Y:S02]  /*30d0*/  @!P0 IMAD.WIDE.U32 R36, R17, 0x8, R36 ;  /* 0x0000000811248825 */ /* 0x000fe400078e0024 */
[----:B------:R-:W2:Y:S04]  /*30e0*/  @!P4 LDG.E.64 R12, desc[UR14][R12.64] ;  /* 0x0000000e0c0cc981 */ /* 0x000ea8000c1e1b00 */
[----:B------:R-:W3:Y:S01]  /*30f0*/  @!P0 LDG.E.64 R36, desc[UR14][R36.64] ;  /* 0x0000000e24248981 */ /* 0x000ee2000c1e1b00 */
[----:B--2---:R-:W-:Y:S01]  /*3100*/  @!P4 FADD.FTZ R10, R10, R12 ;  /* 0x0000000c0a0ac221 */ /* 0x004fe20000010000 */
[----:B------:R-:W-:-:S03]  /*3110*/  @!P4 FADD.FTZ R11, R11, R13 ;  /* 0x0000000d0b0bc221 */ /* 0x000fc60000010000 */
[----:B---3--:R-:W-:Y:S01]  /*3120*/  @!P0 FADD.FTZ R10, R10, R36 ;  /* 0x000000240a0a8221 */ /* 0x008fe20000010000 */
[----:B------:R-:W-:-:S07]  /*3130*/  @!P0 FADD.FTZ R11, R11, R37 ;  /* 0x000000250b0b8221 */ /* 0x000fce0000010000 */
.L_x_12:
[----:B------:R-:W1:Y:S01]  /*3140*/  S2UR UR9, SR_CgaCtaId ;  /* 0x00000000000979c3 */ /* 0x000e620000008800 */
[----:B------:R-:W-:Y:S01]  /*3150*/  UMOV UR8, 0x400 ;  /* 0x0000040000087882 */ /* 0x000fe20000000000 */
[C---:B--2---:R-:W-:Y:S02]  /*3160*/  PRMT R15, R25.reuse, 0x7632, R15 ;  /* 0x00007632190f7816 */ /* 0x044fe4000000000f */
[----:B------:R-:W-:Y:S02]  /*3170*/  SHF.L.U32 R25, R25, 0x10, RZ ;  /* 0x0000001019197819 */ /* 0x000fe400000006ff */
[----:B------:R-:W-:-:S03]  /*3180*/  PRMT R14, R24, 0x7632, R14 ;  /* 0x00007632180e7816 */ /* 0x000fc6000000000e */
[----:B------:R-:W-:Y:S01]  /*3190*/  FADD.FTZ R25, R25, -UR19 ;  /* 0x8000001319197e21 */ /* 0x000fe20008010000 */
[----:B------:R-:W-:-:S03]  /*31a0*/  SHF.L.U32 R14, R14, 0x10, RZ ;  /* 0x000000100e0e7819 */ /* 0x000fc600000006ff */
[----:B------:R-:W-:Y:S01]  /*31b0*/  FMUL.FTZ R25, R25, UR13 ;  /* 0x0000000d19197c20 */ /* 0x000fe20008410000 */
[----:B-1----:R-:W-:-:S09]  /*31c0*/  ULEA UR8, UR9, UR8, 0x18 ;  /* 0x0000000809087291 */ /* 0x002fd2000f8ec03f */
[----:B------:R0:W-:Y:S01]  /*31d0*/  @!P3 STS.64 [UR8+0x80], R10 ;  /* 0x0000800aff00b988 */ /* 0x0001e20008000a08 */
[----:B------:R-:W-:Y:S01]  /*31e0*/  BAR.SYNC.DEFER_BLOCKING 0x0 ;  /* 0x0000000000007b1d */ /* 0x000fe20000010000 */
[C---:B0-----:R-:W-:Y:S02]  /*31f0*/  PRMT R10, R26.reuse, 0x7632, R10 ;  /* 0x000076321a0a7816 */ /* 0x041fe4000000000a */
[----:B------:R-:W-:Y:S02]  /*3200*/  SHF.L.U32 R26, R26, 0x10, RZ ;  /* 0x000000101a1a7819 */ /* 0x000fe400000006ff */
[----:B------:R-:W-:Y:S01]  /*3210*/  SHF.L.U32 R10, R10, 0x10, RZ ;  /* 0x000000100a0a7819 */ /* 0x000fe200000006ff */
[----:B------:R-:W0:Y:S01]  /*3220*/  LDS.64 R12, [UR8+0x80] ;  /* 0x00008008ff0c7984 */ /* 0x000e220008000a00 */
[----:B------:R-:W-:Y:S02]  /*3230*/  ULDC UR8, c[0x0][0x2bc] ;  /* 0x0000af0000087ab9 */ /* 0x000fe40000000800 */
[----:B0-----:R-:W-:Y:S01]  /*3240*/  FMUL.FTZ R4, R12, UR8 ;  /* 0x000000080c047c20 */ /* 0x001fe20008410000 */
[----:B------:R-:W-:Y:S01]  /*3250*/  SHF.L.U32 R12, R15, 0x10, RZ ;  /* 0x000000100f0c7819 */ /* 0x000fe200000006ff */
[----:B------:R-:W-:Y:S01]  /*3260*/  FMUL.FTZ R13, R13, UR8 ;  /* 0x000000080d0d7c20 */ /* 0x000fe20008410000 */
[----:B------:R-:W-:-:S03]  /*3270*/  SHF.L.U32 R15, R24, 0x10, RZ ;  /* 0x00000010180f7819 */ /* 0x000fc600000006ff */
[----:B------:R-:W-:-:S04]  /*3280*/  FADD.FTZ R12, R12, -UR19 ;  /* 0x800000130c0c7e21 */ /* 0x000fc80008010000 */
        /* <DEDUP_REMOVED lines=20> */
.L_x_22:
[----:B------:R-:W-:Y:S04]  /*33d0*/  BSSY B0, `(.L_x_23) ;  /* 0x0000014000007945 */ /* 0x000fe80003800000 */
[----:B------:R-:W-:Y:S05]  /*33e0*/  @!P1 BRA `(.L_x_24) ;  /* 0x0000000000489947 */ /* 0x000fea0003800000 */
[C-C-:B------:R-:W-:Y:S01]  /*33f0*/  FFMA.FTZ R12, R4.reuse, R25, R13.reuse ;  /* 0x00000019040c7223 */ /* 0x140fe2000001000d */
[----:B------:R-:W-:Y:S01]  /*3400*/  FFMA.FTZ R11, R4, R24, R13 ;  /* 0x00000018040b7223 */ /* 0x000fe2000001000d */
[----:B------:R-:W-:Y:S02]  /*3410*/  ULDC.64 UR8, c[0x0][0x288] ;  /* 0x0000a20000087ab9 */ /* 0x000fe40000000a00 */
[----:B------:R-:W-:Y:S01]  /*3420*/  FFMA.FTZ R12, R15, R6, -R12 ;  /* 0x000000060f0c7223 */ /* 0x000fe2000001080c */
[----:B------:R-:W-:Y:S01]  /*3430*/  FFMA.FTZ R11, R14, R7, -R11 ;  /* 0x000000070e0b7223 */ /* 0x000fe2000001080b */
[----:B------:R-:W-:Y:S01]  /*3440*/  MOV R14, R32 ;  /* 0x00000020000e7202 */ /* 0x000fe20000000f00 */
[----:B------:R-:W-:Y:S01]  /*3450*/  IMAD R17, R3, UR8, RZ ;  /* 0x0000000803117c24 */ /* 0x000fe2000f8e02ff */
[----:B------:R-:W-:Y:S01]  /*3460*/  MOV R15, R35 ;  /* 0x00000023000f7202 */ /* 0x000fe20000000f00 */
[----:B------:R-:W-:Y:S01]  /*3470*/  FMUL.FTZ R12, R12, UR13 ;  /* 0x0000000d0c0c7c20 */ /* 0x000fe20008410000 */
[----:B------:R-:W-:Y:S01]  /*3480*/  FMUL.FTZ R11, R11, UR13 ;  /* 0x0000000d0b0b7c20 */ /* 0x000fe20008410000 */
[----:B------:R-:W-:-:S02]  /*3490*/  IMAD R17, R28, UR9, R17 ;  /* 0x000000091c117c24 */ /* 0x000fc4000f8e0211 */
[----:B------:R-:W-:Y:S01]  /*34a0*/  IMAD.WIDE.U32 R14, R28, UR8, R14 ;  /* 0x000000081c0e7c25 */ /* 0x000fe2000f8e000e */
[----:B------:R-:W-:Y:S01]  /*34b0*/  ULDC.64 UR8, c[0x0][0x210] ;  /* 0x0000840000087ab9 */ /* 0x000fe20000000a00 */
[----:B------:R-:W-:Y:S02]  /*34c0*/  F2FP.BF16.F32.PACK_AB R11, R11, R12 ;  /* 0x0000000c0b0b723e */ /* 0x000fe400000010ff */
[----:B------:R-:W-:Y:S02]  /*34d0*/  LEA R16, P0, R14, UR8, 0x1 ;  /* 0x000000080e107c11 */ /* 0x000fe4000f8008ff */
[----:B------:R-:W-:-:S04]  /*34e0*/  IADD3 R17, R15, R17, RZ ;  /* 0x000000110f117210 */ /* 0x000fc80007ffe0ff */
[----:B------:R-:W-:-:S05]  /*34f0*/  LEA.HI.X R17, R14, UR9, R17, 0x1, P0 ;  /* 0x000000090e117c11 */ /* 0x000fca00080f0c11 */
[----:B------:R0:W-:Y:S02]  /*3500*/  STG.E desc[UR14][R16.64], R11 ;  /* 0x0000000b10007986 */ /* 0x0001e4000c10190e */
.L_x_24:
[----:B------:R-:W-:Y:S05]  /*3510*/  BSYNC B0 ;  /* 0x0000000000007941 */ /* 0x000fea0003800000 */
.L_x_23:
[C---:B------:R-:W-:Y:S01]  /*3520*/  PRMT R12, R5.reuse, 0x7632, R12 ;  /* 0x00007632050c7816 */ /* 0x040fe2000000000c */
[----:B------:R-:W-:Y:S01]  /*3530*/  FADD.FTZ R26, R26, -UR19 ;  /* 0x800000131a1a7e21 */ /* 0x000fe20008010000 */
[----:B------:R-:W-:Y:S01]  /*3540*/  FADD.FTZ R10, R10, -UR19 ;  /* 0x800000130a0a7e21 */ /* 0x000fe20008010000 */
[----:B------:R-:W-:Y:S02]  /*3550*/  SHF.L.U32 R5, R5, 0x10, RZ ;  /* 0x0000001005057819 */ /* 0x000fe400000006ff */
[----:B------:R-:W-:Y:S01]  /*3560*/  SHF.L.U32 R12, R12, 0x10, RZ ;  /* 0x000000100c0c7819 */ /* 0x000fe200000006ff */
[----:B------:R-:W-:Y:S01]  /*3570*/  FMUL.FTZ R21, R26, UR13 ;  /* 0x0000000d1a157c20 */ /* 0x000fe20008410000 */
        /* <DEDUP_REMOVED lines=20> */
.L_x_25:
[----:B------:R-:W-:Y:S01]  /*36c0*/  ULDC.64 UR8, c[0x0][0x290] ;  /* 0x0000a40000087ab9 */ /* 0x000fe20000000a00 */
[----:B------:R-:W-:Y:S01]  /*36d0*/  SHF.R.S32.HI R9, RZ, 0x1f, R27 ;  /* 0x0000001fff097819 */ /* 0x000fe2000001141b */
[----:B------:R-:W-:Y:S01]  /*36e0*/  BSSY B0, `(.L_x_26) ;  /* 0x0000016000007945 */ /* 0x000fe20003800000 */
[----:B------:R-:W-:-:S04]  /*36f0*/  ISETP.GE.U32.AND P0, PT, R27, UR8, PT ;  /* 0x000000081b007c0c */ /* 0x000fc8000bf06070 */
[----:B------:R-:W-:-:S04]  /*3700*/  ISETP.GE.AND.EX P0, PT, R9, UR9, PT, P0 ;  /* 0x0000000909007c0c */ /* 0x000fc8000bf06300 */
[----:B------:R-:W-:-:S13]  /*3710*/  ISETP.GT.U32.OR P0, PT, R29, 0x19f, P0 ;  /* 0x0000019f1d00780c */ /* 0x000fda0000704470 */
[----:B------:R-:W-:Y:S05]  /*3720*/  @P0 BRA `(.L_x_27) ;  /* 0x0000000000440947 */ /* 0x000fea0003800000 */
[C-C-:B------:R-:W-:Y:S01]  /*3730*/  FFMA.FTZ R8, R4.reuse, R21, R13.reuse ;  /* 0x0000001504087223 */ /* 0x140fe2000001000d */
[----:B------:R-:W-:Y:S01]  /*3740*/  ULDC.64 UR8, c[0x0][0x288] ;  /* 0x0000a20000087ab9 */ /* 0x000fe20000000a00 */
[----:B------:R-:W-:Y:S01]  /*3750*/  FFMA.FTZ R13, R4, R20, R13 ;  /* 0x00000014040d7223 */ /* 0x000fe2000001000d */
[----:B------:R-:W-:Y:S01]  /*3760*/  MOV R33, R35 ;  /* 0x0000002300217202 */ /* 0x000fe20000000f00 */
[----:B------:R-:W-:Y:S02]  /*3770*/  IMAD R4, R9, UR8, RZ ;  /* 0x0000000809047c24 */ /* 0x000fe4000f8e02ff */
[----:B------:R-:W-:Y:S01]  /*3780*/  FFMA.FTZ R8, R5, R6, -R8 ;  /* 0x0000000605087223 */ /* 0x000fe20000010808 */
[----:B------:R-:W-:Y:S01]  /*3790*/  FFMA.FTZ R13, R12, R7, -R13 ;  /* 0x000000070c0d7223 */ /* 0x000fe2000001080d */
[----:B------:R-:W-:-:S04]  /*37a0*/  IMAD.WIDE.U32 R32, R27, UR8, R32 ;  /* 0x000000081b207c25 */ /* 0x000fc8000f8e0020 */
[----:B------:R-:W-:Y:S01]  /*37b0*/  FMUL.FTZ R7, R8, UR13 ;  /* 0x0000000d08077c20 */ /* 0x000fe20008410000 */
[----:B------:R-:W-:Y:S01]  /*37c0*/  FMUL.FTZ R6, R13, UR13 ;  /* 0x0000000d0d067c20 */ /* 0x000fe20008410000 */
[----:B------:R-:W-:Y:S01]  /*37d0*/  IMAD R5, R27, UR9, R4 ;  /* 0x000000091b057c24 */ /* 0x000fe2000f8e0204 */
[----:B------:R-:W-:Y:S02]  /*37e0*/  ULDC.64 UR8, c[0x0][0x210] ;  /* 0x0000840000087ab9 */ /* 0x000fe40000000a00 */
[----:B------:R-:W-:Y:S02]  /*37f0*/  LEA R4, P0, R32, UR8, 0x1 ;  /* 0x0000000820047c11 */ /* 0x000fe4000f8008ff */
[----:B------:R-:W-:Y:S02]  /*3800*/  IADD3 R5, R33, R5, RZ ;  /* 0x0000000521057210 */ /* 0x000fe40007ffe0ff */
[----:B------:R-:W-:Y:S02]  /*3810*/  F2FP.BF16.F32.PACK_AB R7, R6, R7 ;  /* 0x000000070607723e */ /* 0x000fe400000010ff */
[----:B------:R-:W-:-:S05]  /*3820*/  LEA.HI.X R5, R32, UR9, R5, 0x1, P0 ;  /* 0x0000000920057c11 */ /* 0x000fca00080f0c05 */
[----:B------:R1:W-:Y:S02]  /*3830*/  STG.E desc[UR14][R4.64], R7 ;  /* 0x0000000704007986 */ /* 0x0003e4000c10190e */
.L_x_27:
[----:B------:R-:W-:Y:S05]  /*3840*/  BSYNC B0 ;  /* 0x0000000000007941 */ /* 0x000fea0003800000 */
.L_x_26:
[----:B------:R-:W-:Y:S01]  /*3850*/  ULDC UR8, c[0x0][0x10] ;  /* 0x0000040000087ab9 */ /* 0x000fe20000000800 */
[----:B------:R-:W-:Y:S02]  /*3860*/  UIADD3 UR4, UR4, 0x1, URZ ;  /* 0x0000000104047890 */ /* 0x000fe4000fffe03f */
[----:B------:R-:W-:-:S04]  /*3870*/  UIADD3 UR7, UR8, UR7, URZ ;  /* 0x0000000708077290 */ /* 0x000fc8000fffe03f */
[----:B------:R-:W-:-:S06]  /*3880*/  UISETP.GE.AND UP0, UPT, UR7, UR5, UPT ;  /* 0x000000050700728c */ /* 0x000fcc000bf06270 */
[----:B------:R-:W-:-:S13]  /*3890*/  PLOP3.LUT P0, PT, PT, PT, UP0, 0x80, 0x0 ;  /* 0x000000000000781c */ /* 0x000fda0003f0f008 */
[----:B------:R-:W-:Y:S05]  /*38a0*/  @!P0 BRA `(.L_x_28) ;  /* 0xffffffc800948947 */ /* 0x000fea000383ffff */
.L_x_1:
[----:B-1----:R-:W1:Y:S01]  /*38b0*/  LDC R4, c[0x0][0xc] ;  /* 0x00000300ff047b82 */ /* 0x002e620000000800 */
[----:B------:R-:W-:Y:S01]  /*38c0*/  ISETP.NE.AND P1, PT, R29, RZ, PT ;  /* 0x000000ff1d00720c */ /* 0x000fe20003f25270 */
[----:B------:R-:W-:Y:S06]  /*38d0*/  BSSY B0, `(.L_x_29) ;  /* 0x0000011000007945 */ /* 0x000fec0003800000 */
[----:B------:R-:W2:Y:S08]  /*38e0*/  LDC R7, c[0x0][0x10] ;  /* 0x00000400ff077b82 */ /* 0x000eb00000000800 */
[----:B------:R-:W3:Y:S01]  /*38f0*/  LDC.64 R2, c[0x0][0x258] ;  /* 0x00009600ff027b82 */ /* 0x000ee20000000a00 */
[----:B-1----:R-:W-:-:S02]  /*3900*/  ISETP.NE.AND P0, PT, R4, 0x1, PT ;  /* 0x000000010400780c */ /* 0x002fc40003f05270 */
[----:B--2---:R-:W-:-:S04]  /*3910*/  SHF.L.U32 R0, R7, 0x1, RZ ;  /* 0x0000000107007819 */ /* 0x004fc800000006ff */
[----:B------:R-:W-:-:S05]  /*3920*/  SEL R5, R0, RZ, P0 ;  /* 0x000000ff00057207 */ /* 0x000fca0000000000 */
[----:B---3--:R-:W-:Y:S01]  /*3930*/  IMAD.WIDE.U32 R2, R5, 0x4, R2 ;  /* 0x0000000405027825 */ /* 0x008fe200078e0002 */
[----:B------:R-:W-:Y:S06]  /*3940*/  @P1 BRA `(.L_x_30) ;  /* 0x0000000000241947 */ /* 0x000fec0003800000 */
[----:B------:R-:W1:Y:S01]  /*3950*/  S2R R0, SR_LANEID ;  /* 0x0000000000007919 */ /* 0x000e620000000000 */
[----:B------:R-:W-:Y:S02]  /*3960*/  VOTEU.ANY UR4, UPT, PT ;  /* 0x0000000000047886 */ /* 0x000fe400038e0100 */
[----:B------:R-:W-:Y:S02]  /*3970*/  UFLO.U32 UR5, UR4 ;  /* 0x00000004000572bd */ /* 0x000fe400080e0000 */
[----:B------:R-:W2:Y:S04]  /*3980*/  POPC R5, UR4 ;  /* 0x0000000400057d09 */ /* 0x000ea80008000000 */
[----:B-1----:R-:W-:-:S13]  /*3990*/  ISETP.EQ.U32.AND P0, PT, R0, UR5, PT ;  /* 0x0000000500007c0c */ /* 0x002fda000bf02070 */
[----:B------:R-:W-:Y:S06]  /*39a0*/  @P0 MEMBAR.ALL.GPU ;  /* 0x0000000000000992 */ /* 0x000fec000000a000 */
[----:B------:R-:W-:-:S00]  /*39b0*/  @P0 ERRBAR ;  /* 0x00000000000009ab */ /* 0x000fc00000000000 */
[----:B------:R-:W-:Y:S06]  /*39c0*/  @P0 CGAERRBAR ;  /* 0x00000000000005ab */ /* 0x000fec0000000000 */
[----:B--2---:R1:W-:Y:S02]  /*39d0*/  @P0 REDG.E.ADD.S32.STRONG.GPU desc[UR14][R2.64], R5 ;  /* 0x000000050200098e */ /* 0x0043e4000c10e38e */
.L_x_30:
[----:B------:R-:W-:Y:S05]  /*39e0*/  BSYNC B0 ;  /* 0x0000000000007941 */ /* 0x000fea0003800000 */
.L_x_29:
[----:B------:R-:W2:Y:S01]  /*39f0*/  S2UR UR4, SR_CTAID.X ;  /* 0x00000000000479c3 */ /* 0x000ea20000002500 */
[----:B------:R-:W-:Y:S02]  /*3a00*/  IADD3 R0, R4, -0x1, RZ ;  /* 0xffffffff04007810 */ /* 0x000fe40007ffe0ff */
[----:B-1----:R-:W-:-:S05]  /*3a10*/  IADD3 R5, R7, -0x1, RZ ;  /* 0xffffffff07057810 */ /* 0x002fca0007ffe0ff */
[----:B------:R-:W1:Y:S01]  /*3a20*/  S2UR UR5, SR_CTAID.Y ;  /* 0x00000000000579c3 */ /* 0x000e620000002600 */
[----:B--2---:R-:W-:-:S04]  /*3a30*/  ISETP.NE.AND P0, PT, R0, UR4, PT ;  /* 0x0000000400007c0c */ /* 0x004fc8000bf05270 */
[----:B-1----:R-:W-:-:S13]  /*3a40*/  ISETP.NE.OR P0, PT, R5, UR5, P0 ;  /* 0x0000000505007c0c */ /* 0x002fda0008705670 */
[----:B------:R-:W-:Y:S05]  /*3a50*/  @P0 EXIT ;  /* 0x000000000000094d */ /* 0x000fea0003800000 */
[----:B------:R-:W-:Y:S05]  /*3a60*/  @P1 BRA `(.L_x_31) ;  /* 0x0000000000201947 */ /* 0x000fea0003800000 */
[----:B------:R-:W-:-:S05]  /*3a70*/  IMAD R0, R4, R7, RZ ;  /* 0x0000000704007224 */ /* 0x000fca00078e02ff */
[----:B------:R-:W-:-:S13]  /*3a80*/  ISETP.NE.AND P0, PT, R0, -0x1, PT ;  /* 0xffffffff0000780c */ /* 0x000fda0003f05270 */
[----:B------:R-:W-:Y:S05]  /*3a90*/  @!P0 BRA `(.L_x_31) ;  /* 0x0000000000148947 */ /* 0x000fea0003800000 */
.L_x_32:
[----:B------:R-:W2:Y:S04]  /*3aa0*/  LDG.E.STRONG.GPU R5, desc[UR14][R2.64] ;  /* 0x0000000e02057981 */ /* 0x000ea8000c1ef900 */
[----:B--2---:R-:W-:Y:S01]  /*3ab0*/  CCTL.IVALL ;  /* 0x00000000ff00798f */ /* 0x004fe20002000000 */
[----:B------:R-:W-:Y:S05]  /*3ac0*/  YIELD ;  /* 0x0000000000007946 */ /* 0x000fea0003800000 */
[----:B------:R-:W-:-:S13]  /*3ad0*/  ISETP.NE.AND P0, PT, R5, R0, PT ;  /* 0x000000000500720c */ /* 0x000fda0003f05270 */
[----:B------:R-:W-:Y:S05]  /*3ae0*/  @P0 BRA `(.L_x_32) ;  /* 0xfffffffc00ec0947 */ /* 0x000fea000383ffff */
.L_x_31:
[----:B------:R-:W-:Y:S05]  /*3af0*/  WARPSYNC.ALL ;  /* 0x0000000000007948 */ /* 0x000fea0003800000 */
[----:B------:R-:W1:Y:S08]  /*3b00*/  LDC.64 R2, c[0x0][0x288] ;  /* 0x0000a200ff027b82 */ /* 0x000e700000000a00 */
[----:B------:R-:W-:Y:S01]  /*3b10*/  BAR.SYNC.DEFER_BLOCKING 0x0 ;  /* 0x0000000000007b1d */ /* 0x000fe20000010000 */
[----:B-1----:R-:W-:-:S04]  /*3b20*/  LEA.HI R0, P0, R3, R2, RZ, 0x1 ;  /* 0x0000000203007211 */ /* 0x002fc800078108ff */
[----:B------:R-:W-:-:S04]  /*3b30*/  IADD3.X R5, RZ, R3, RZ, P0, !PT ;  /* 0x00000003ff057210 */ /* 0x000fc800007fe4ff */
[----:B------:R-:W-:Y:S02]  /*3b40*/  SHF.R.S64 R24, R0, 0x1, R5 ;  /* 0x0000000100187819 */ /* 0x000fe40000001005 */
[----:B------:R-:W-:Y:S02]  /*3b50*/  SHF.R.S32.HI R0, RZ, 0x1f, R29 ;  /* 0x0000001fff007819 */ /* 0x000fe4000001141d */
[----:B------:R-:W-:Y:S02]  /*3b60*/  SHF.R.S32.HI R25, RZ, 0x1, R5 ;  /* 0x00000001ff197819 */ /* 0x000fe40000011405 */
[----:B------:R-:W-:-:S04]  /*3b70*/  ISETP.GT.U32.AND P0, PT, R24, R29, PT ;  /* 0x0000001d1800720c */ /* 0x000fc80003f04070 */
[----:B------:R-:W-:-:S13]  /*3b80*/  ISETP.GT.AND.EX P0, PT, R25, R0, PT, P0 ;  /* 0x000000001900720c */ /* 0x000fda0003f04300 */
[----:B------:R-:W-:Y:S05]  /*3b90*/  @!P0 EXIT ;  /* 0x000000000000894d */ /* 0x000fea0003800000 */
[C---:B------:R-:W-:Y:S01]  /*3ba0*/  IMAD.WIDE.U32 R8, R2.reuse, 0x3, RZ ;  /* 0x0000000302087825 */ /* 0x040fe200078e00ff */
[----:B0-----:R-:W-:Y:S01]  /*3bb0*/  LEA R11, R3, R3, 0x1 ;  /* 0x00000003030b7211 */ /* 0x001fe200078e08ff */
[----:B------:R-:W0:Y:S01]  /*3bc0*/  LDC.64 R4, c[0x0][0x218] ;  /* 0x00008600ff047b82 */ /* 0x000e220000000a00 */
[----:B------:R-:W-:Y:S01]  /*3bd0*/  SHF.L.U64.HI R3, R2, 0x2, R3 ;  /* 0x0000000202037819 */ /* 0x000fe20000010203 */
[----:B------:R-:W-:Y:S01]  /*3be0*/  ULDC.64 UR4, c[0x0][0x268] ;  /* 0x00009a0000047ab9 */ /* 0x000fe20000000a00 */
[----:B------:R-:W-:Y:S02]  /*3bf0*/  IADD3 R11, R9, R11, RZ ;  /* 0x0000000b090b7210 */ /* 0x000fe40007ffe0ff */
[----:B------:R-:W-:Y:S02]  /*3c00*/  SHF.L.U64.HI R33, R24, 0x2, R25 ;  /* 0x0000000218217819 */ /* 0x000fe40000010219 */
[----:B------:R-:W-:Y:S01]  /*3c10*/  LEA.HI R8, P0, R11, R8, RZ, 0x1 ;  /* 0x000000080b087211 */ /* 0x000fe200078108ff */
[----:B------:R-:W1:Y:S03]  /*3c20*/  LDC.64 R6, c[0x0][0x220] ;  /* 0x00008800ff067b82 */ /* 0x000e660000000a00 */
[----:B------:R-:W-:-:S04]  /*3c30*/  IADD3.X R11, RZ, R11, RZ, P0, !PT ;  /* 0x0000000bff0b7210 */ /* 0x000fc800007fe4ff */
[--C-:B------:R-:W-:Y:S02]  /*3c40*/  SHF.R.S64 R27, R8, 0x1, R11.reuse ;  /* 0x00000001081b7819 */ /* 0x100fe4000000100b */
[----:B------:R-:W-:-:S04]  /*3c50*/  SHF.R.S32.HI R8, RZ, 0x1, R11 ;  /* 0x00000001ff087819 */ /* 0x000fc8000001140b */
[----:B------:R-:W-:-:S07]  /*3c60*/  SHF.L.U64.HI R31, R27, 0x2, R8 ;  /* 0x000000021b1f7819 */ /* 0x000fce0000010208 */
.L_x_33:
[----:B------:R-:W-:-:S04]  /*3c70*/  LEA R12, P0, R29, UR4, 0x2 ;  /* 0x000000041d0c7c11 */ /* 0x000fc8000f8010ff */
[----:B------:R-:W-:Y:S02]  /*3c80*/  LEA.HI.X R13, R29, UR5, R0, 0x2, P0 ;  /* 0x000000051d0d7c11 */ /* 0x000fe400080f1400 */
[-C--:B------:R-:W-:Y:S02]  /*3c90*/  LEA R14, P0, R24, R12.reuse, 0x2 ;  /* 0x0000000c180e7211 */ /* 0x080fe400078010ff */
[-C--:B------:R-:W-:Y:S01]  /*3ca0*/  LEA R18, P1, R2, R12.reuse, 0x2 ;  /* 0x0000000c02127211 */ /* 0x080fe200078210ff */
[----:B--2---:R-:W2:Y:S01]  /*3cb0*/  LDG.E R20, desc[UR14][R12.64] ;  /* 0x0000000e0c147981 */ /* 0x004ea2000c1e1900 */
[----:B------:R-:W-:Y:S02]  /*3cc0*/  LEA R16, P2, R27, R12, 0x2 ;  /* 0x0000000c1b107211 */ /* 0x000fe400078410ff */
[----:B------:R-:W-:Y:S02]  /*3cd0*/  IADD3.X R15, R13, R33, RZ, P0, !PT ;  /* 0x000000210d0f7210 */ /* 0x000fe400007fe4ff */
[----:B------:R-:W-:-:S02]  /*3ce0*/  IADD3.X R19, R3, R13, RZ, P1, !PT ;  /* 0x0000000d03137210 */ /* 0x000fc40000ffe4ff */
[----:B------:R-:W-:Y:S01]  /*3cf0*/  IADD3.X R17, R13, R31, RZ, P2, !PT ;  /* 0x0000001f0d117210 */ /* 0x000fe200017fe4ff */
[----:B------:R-:W2:Y:S04]  /*3d00*/  LDG.E R21, desc[UR14][R14.64] ;  /* 0x0000000e0e157981 */ /* 0x000ea8000c1e1900 */
[----:B------:R-:W3:Y:S04]  /*3d10*/  LDG.E R22, desc[UR14][R18.64] ;  /* 0x0000000e12167981 */ /* 0x000ee8000c1e1900 */
[----:B------:R-:W3:Y:S01]  /*3d20*/  LDG.E R23, desc[UR14][R16.64] ;  /* 0x0000000e10177981 */ /* 0x000ee2000c1e1900 */
[----:B------:R-:W-:-:S02]  /*3d30*/  SHF.L.U32 R11, R29, 0x1, RZ ;  /* 0x000000011d0b7819 */ /* 0x000fc400000006ff */
[----:B------:R-:W-:-:S03]  /*3d40*/  IADD3 R29, R29, 0x1a0, RZ ;  /* 0x000001a01d1d7810 */ /* 0x000fc60007ffe0ff */
[----:B0-----:R-:W-:-:S04]  /*3d50*/  IMAD.WIDE R8, R11, 0x4, R4 ;  /* 0x000000040b087825 */ /* 0x001fc800078e0204 */
[----:B-1----:R-:W-:Y:S01]  /*3d60*/  IMAD.WIDE R10, R11, 0x4, R6 ;  /* 0x000000040b0a7825 */ /* 0x002fe200078e0206 */
[----:B------:R-:W-:Y:S02]  /*3d70*/  ISETP.GT.U32.AND P0, PT, R24, R29, PT ;  /* 0x0000001d1800720c */ /* 0x000fe40003f04070 */
[----:B------:R-:W-:-:S04]  /*3d80*/  SHF.R.S32.HI R0, RZ, 0x1f, R29 ;  /* 0x0000001fff007819 */ /* 0x000fc8000001141d */
[----:B------:R-:W-:Y:S01]  /*3d90*/  ISETP.GT.AND.EX P0, PT, R25, R0, PT, P0 ;  /* 0x000000001900720c */ /* 0x000fe20003f04300 */
[----:B--2---:R2:W-:Y:S04]  /*3da0*/  STG.E.64 desc[UR14][R8.64], R20 ;  /* 0x0000001408007986 */ /* 0x0045e8000c101b0e */
[----:B---3--:R2:W-:Y:S08]  /*3db0*/  STG.E.64 desc[UR14][R10.64], R22 ;  /* 0x000000160a007986 */ /* 0x0085f0000c101b0e */
[----:B------:R-:W-:Y:S05]  /*3dc0*/  @P0 BRA `(.L_x_33) ;  /* 0xfffffffc00a80947 */ /* 0x000fea000383ffff */
[----:B------:R-:W-:Y:S05]  /*3dd0*/  EXIT ;  /* 0x000000000000794d */ /* 0x000fea0003800000 */
.L_x_34:
        /* <DEDUP_REMOVED lines=10> */
.L_x_3224:


//--------------------- .text._Z35group_norm_nhwc_bwd_one_pass_kernelI11Bf16IOFp32WLi128ELi26ELi416EEv26Group_norm_nhwc_bwd_params --------------------------
	.section	.text._Z35group_norm_nhwc_bwd_one_pass_kernelI11Bf16IOFp32WLi128ELi26ELi416EEv26Group_norm_nhwc_bwd_params,"ax",@progbits
	.align	128
        .global         _Z35group_norm_nhwc_bwd_one_pass_kernelI11Bf16IOFp32WLi128ELi26ELi416EEv26Group_norm_nhwc_bwd_params
        .type           _Z35group_norm_nhwc_bwd_one_pass_kernelI11Bf16IOFp32WLi128ELi26ELi416EEv26Group_norm_nhwc_bwd_params,@function
        .size           _Z35group_norm_nhwc_bwd_one_pass_kernelI11Bf16IOFp32WLi128ELi26ELi416EEv26Group_norm_nhwc_bwd_params,(.L_x_3225 - _Z35group_norm_nhwc_bwd_one_pass_kernelI11Bf16IOFp32WLi128ELi26ELi416EEv26Group_norm_nhwc_bwd_params)
        .other          _Z35group_norm_nhwc_bwd_one_pass_kernelI11Bf16IOFp32WLi128ELi26ELi416EEv26Group_norm_nhwc_bwd_params,@"STO_CUDA_ENTRY STV_DEFAULT"
_Z35group_norm_nhwc_bwd_one_pass_kernelI11Bf16IOFp32WLi128ELi26ELi416EEv26Group_norm_nhwc_bwd_params:
.text._Z35group_norm_nhwc_bwd_one_pass_kernelI11Bf16IOFp32WLi128ELi26ELi416EEv26Group_norm_nhwc_bwd_params:
[----:B------:R-:W-:Y:S01]  /*0000*/  LDC R1, c[0x0][0x28] ;  /* 0x00000a00ff017b82 */ /* 0x000fe20000000800 */
[----:B------:R-:W0:Y:S01]  /*0010*/  S2R R37, SR_CTAID.Y ;  /* 0x0000000000257919 */ /* 0x000e220000002600 */
[----:B------:R-:W-:Y:S01]  /*0020*/  ULDC UR4, c[0x0][0x2a0] ;  /* 0x0000a80000047ab9 */ /* 0x000fe20000000800 */
[----:B------:R-:W-:-:S05]  /*0030*/  ULDC UR5, c[0x0][0x270] ;  /* 0x00009c0000057ab9 */ /* 0x000fca0000000800 */
[----:B------:R-:W1:Y:S01]  /*0040*/  S2UR UR13, SR_CTAID.X ;  /* 0x00000000000d79c3 */ /* 0x000e620000002500 */
[----:B------:R-:W-:Y:S01]  /*0050*/  UIMAD UR4, UR4, UR5, URZ ;  /* 0x00000005040472a4 */ /* 0x000fe2000f8e023f */
[----:B------:R-:W2:Y:S01]  /*0060*/  S2R R55, SR_TID.X ;  /* 0x0000000000377919 */ /* 0x000ea20000002100 */
[----:B------:R-:W-:-:S04]  /*0070*/  ULDC.64 UR14, c[0x0][0x208] ;  /* 0x00008200000e7ab9 */ /* 0x000fc80000000a00 */
[----:B0-----:R-:W-:-:S13]  /*0080*/  ISETP.GE.AND P0, PT, R37, UR4, PT ;  /* 0x0000000425007c0c */ /* 0x001fda000bf06270 */
[----:B-12---:R-:W-:Y:S05]  /*0090*/  @P0 BRA `(.L_x_35) ;  /* 0x0000004400b00947 */ /* 0x006fea0003800000 */
[----:B------:R-:W0:Y:S01]  /*00a0*/  LDC R53, c[0x0][0x2ac] ;  /* 0x0000ab00ff357b82 */ /* 0x000e220000000800 */
[C---:B------:R-:W-:Y:S01]  /*00b0*/  IMAD.WIDE.U32 R2, R55.reuse, 0x4ec4ec4f, RZ ;  /* 0x4ec4ec4f37027825 */ /* 0x040fe200078e00ff */
[----:B------:R-:W-:Y:S01]  /*00c0*/  ULDC.64 UR10, c[0x0][0x288] ;  /* 0x0000a200000a7ab9 */ /* 0x000fe20000000a00 */
[----:B------:R-:W-:Y:S01]  /*00d0*/  UMOV UR5, 0x400 ;  /* 0x0000040000057882 */ /* 0x000fe20000000000 */
[----:B------:R-:W-:Y:S01]  /*00e0*/  UIMAD.WIDE.U32 UR6, UR10, 0x3, URZ ;  /* 0x000000030a0678a5 */ /* 0x000fe2000f8e003f */
[----:B------:R-:W-:Y:S01]  /*00f0*/  SHF.R.S32.HI R4, RZ, 0x1f, R55 ;  /* 0x0000001fff047819 */ /* 0x000fe20000011437 */
[----:B------:R-:W-:Y:S01]  /*0100*/  UIMAD UR12, UR11, 0x3, URZ ;  /* 0x000000030b0c78a4 */ /* 0x000fe2000f8e023f */
[----:B------:R-:W-:Y:S01]  /*0110*/  SHF.R.U32.HI R2, RZ, 0x2, R3 ;  /* 0x00000002ff027819 */ /* 0x000fe20000011603 */
[----:B------:R-:W1:Y:S01]  /*0120*/  S2UR UR9, SR_CgaCtaId ;  /* 0x00000000000979c3 */ /* 0x000e620000008800 */
[----:B------:R-:W-:Y:S01]  /*0130*/  ULEA.HI UR10, UP0, UR11, UR10, URZ, 0x1 ;  /* 0x0000000a0b0a7291 */ /* 0x000fe2000f81083f */
[----:B------:R-:W-:Y:S01]  /*0140*/  LEA.HI R4, R4, R55, RZ, 0x5 ;  /* 0x0000003704047211 */ /* 0x000fe200078f28ff */
[----:B------:R-:W-:Y:S01]  /*0150*/  UIADD3 UR8, UR5, 0x90, URZ ;  /* 0x0000009005087890 */ /* 0x000fe2000fffe03f */
[----:B------:R-:W-:Y:S01]  /*0160*/  IMAD R54, R2, -0xd, R55 ;  /* 0xfffffff302367824 */ /* 0x000fe200078e0237 */
[----:B------:R-:W-:Y:S01]  /*0170*/  UIADD3 UR7, UR7, UR12, URZ ;  /* 0x0000000c07077290 */ /* 0x000fe2000fffe03f */
[----:B------:R-:W-:Y:S01]  /*0180*/  ISETP.GE.U32.AND P2, PT, R55, 0x1a0, PT ;  /* 0x000001a03700780c */ /* 0x000fe20003f46070 */
[----:B------:R-:W-:Y:S01]  /*0190*/  UIADD3.X UR11, URZ, UR11, URZ, UP0, !UPT ;  /* 0x0000000b3f0b7290 */ /* 0x000fe200087fe43f */
[----:B------:R-:W2:Y:S01]  /*01a0*/  LDC R36, c[0x0][0x10] ;  /* 0x00000400ff247b82 */ /* 0x000ea20000000800 */
[----:B------:R-:W-:Y:S01]  /*01b0*/  ULDC.64 UR16, c[0x0][0x290] ;  /* 0x0000a40000107ab9 */ /* 0x000fe20000000a00 */
[----:B------:R-:W-:Y:S01]  /*01c0*/  SHF.R.S32.HI R4, RZ, 0x5, R4 ;  /* 0x00000005ff047819 */ /* 0x000fe20000011404 */
[----:B------:R-:W-:Y:S01]  /*01d0*/  HFMA2.MMA R46, -RZ, RZ, 0, 0 ;  /* 0x00000000ff2e7435 */ /* 0x000fe200000001ff */
[----:B------:R-:W-:Y:S01]  /*01e0*/  USHF.R.S64 UR10, UR10, 0x1, UR11 ;  /* 0x000000010a0a7899 */ /* 0x000fe2000800100b */
[----:B------:R-:W-:Y:S01]  /*01f0*/  MOV R47, R37 ;  /* 0x00000025002f7202 */ /* 0x000fe20000000f00 */
[----:B------:R-:W-:Y:S01]  /*0200*/  ULDC.U8 UR12, c[0x0][0x2a4] ;  /* 0x0000a900000c7ab9 */ /* 0x000fe20000000000 */
[----:B------:R-:W-:Y:S01]  /*0210*/  SHF.L.U32 R54, R54, 0x1, RZ ;  /* 0x0000000136367819 */ /* 0x000fe200000006ff */
[----:B------:R-:W3:Y:S01]  /*0220*/  LDC R0, c[0x0][0xc] ;  /* 0x00000300ff007b82 */ /* 0x000ee20000000800 */
[----:B0-----:R-:W-:-:S02]  /*0230*/  IMAD R53, R53, UR13, R2 ;  /* 0x0000000d35357c24 */ /* 0x001fc4000f8e0202 */
[----:B------:R-:W0:Y:S03]  /*0240*/  S2R R2, SR_LANEID ;  /* 0x0000000000027919 */ /* 0x000e260000000000 */
[C---:B------:R-:W-:Y:S01]  /*0250*/  IADD3 R52, R53.reuse, 0x20, RZ ;  /* 0x0000002035347810 */ /* 0x040fe20007ffe0ff */
[----:B-1----:R-:W-:Y:S01]  /*0260*/  ULEA UR5, UR9, UR5, 0x18 ;  /* 0x0000000509057291 */ /* 0x002fe2000f8ec03f */
[C---:B------:R-:W-:Y:S01]  /*0270*/  ISETP.LT.U32.AND P1, PT, R53.reuse, UR16, PT ;  /* 0x0000001035007c0c */ /* 0x040fe2000bf21070 */
[----:B------:R-:W-:Y:S01]  /*0280*/  ULEA UR8, UR9, UR8, 0x18 ;  /* 0x0000000809087291 */ /* 0x000fe2000f8ec03f */
[----:B------:R-:W-:Y:S01]  /*0290*/  SHF.R.S32.HI R3, RZ, 0x1f, R53 ;  /* 0x0000001fff037819 */ /* 0x000fe20000011435 */
[----:B------:R-:W-:Y:S01]  /*02a0*/  ULEA.HI UR9, UP0, UR7, UR6, URZ, 0x1 ;  /* 0x0000000607097291 */ /* 0x000fe2000f81083f */
[----:B------:R-:W-:Y:S02]  /*02b0*/  ISETP.LT.U32.AND P0, PT, R52, UR16, PT ;  /* 0x0000001034007c0c */ /* 0x000fe4000bf01070 */
[----:B------:R-:W-:Y:S01]  /*02c0*/  SHF.R.S32.HI R5, RZ, 0x1f, R52 ;  /* 0x0000001fff057819 */ /* 0x000fe20000011434 */
[----:B------:R-:W-:Y:S01]  /*02d0*/  UIADD3.X UR6, URZ, UR7, URZ, UP0, !UPT ;  /* 0x000000073f067290 */ /* 0x000fe200087fe43f */
[C---:B------:R-:W-:Y:S01]  /*02e0*/  IADD3 R51, R53.reuse, 0x40, RZ ;  /* 0x0000004035337810 */ /* 0x040fe20007ffe0ff */
[----:B------:R-:W-:Y:S01]  /*02f0*/  USHF.R.S32.HI UR7, URZ, 0x1, UR11 ;  /* 0x000000013f077899 */ /* 0x000fe2000801140b */
[----:B------:R-:W-:Y:S01]  /*0300*/  IADD3 R50, R53, 0x60, RZ ;  /* 0x0000006035327810 */ /* 0x000fe20007ffe0ff */
[----:B------:R-:W-:Y:S01]  /*0310*/  USHF.R.S64 UR9, UR9, 0x1, UR6 ;  /* 0x0000000109097899 */ /* 0x000fe20008001006 */
[----:B------:R-:W-:Y:S01]  /*0320*/  ISETP.LT.AND.EX P1, PT, R3, UR17, !P2, P1 ;  /* 0x0000001103007c0c */ /* 0x000fe2000d721310 */
[----:B------:R-:W-:Y:S01]  /*0330*/  USHF.R.S32.HI UR6, URZ, 0x1, UR6 ;  /* 0x000000013f067899 */ /* 0x000fe20008011406 */
[----:B------:R-:W-:Y:S01]  /*0340*/  ISETP.LT.AND.EX P2, PT, R5, UR17, !P2, P0 ;  /* 0x0000001105007c0c */ /* 0x000fe2000d741300 */
[----:B------:R-:W-:Y:S01]  /*0350*/  USHF.L.U64.HI UR7, UR10, 0x2, UR7 ;  /* 0x000000020a077899 */ /* 0x000fe20008010207 */
[----:B---3--:R-:W-:Y:S01]  /*0360*/  LOP3.LUT R49, R0, 0x3, RZ, 0xc0, !PT ;  /* 0x0000000300317812 */ /* 0x008fe200078ec0ff */
[----:B------:R-:W-:Y:S01]  /*0370*/  USHF.L.U64.HI UR6, UR9, 0x2, UR6 ;  /* 0x0000000209067899 */ /* 0x000fe20008010206 */
[----:B------:R-:W-:-:S02]  /*0380*/  LEA R4, R4, UR5, 0x3 ;  /* 0x0000000504047c11 */ /* 0x000fc4000f8e18ff */
[----:B------:R-:W-:Y:S02]  /*0390*/  LEA R6, R55, UR8, 0x4 ;  /* 0x0000000837067c11 */ /* 0x000fe4000f8e20ff */
[----:B------:R-:W-:Y:S02]  /*03a0*/  IADD3 R48, -R49, R0, RZ ;  /* 0x0000000031307210 */ /* 0x000fe40007ffe1ff */
[----:B------:R-:W-:Y:S02]  /*03b0*/  SHF.R.S32.HI R7, RZ, 0x1f, R51 ;  /* 0x0000001fff077819 */ /* 0x000fe40000011433 */
[----:B0-2---:R-:W-:-:S07]  /*03c0*/  SHF.R.S32.HI R9, RZ, 0x1f, R50 ;  /* 0x0000001fff097819 */ /* 0x005fce0000011432 */
.L_x_70:
[----:B0-----:R-:W0:Y:S01]  /*03d0*/  LDC R14, c[0x0][0x2a0] ;  /* 0x0000a800ff0e7b82 */ /* 0x001e220000000800 */
[----:B------:R-:W-:Y:S01]  /*03e0*/  ISETP.GE.AND P3, PT, R47, RZ, PT ;  /* 0x000000ff2f00720c */ /* 0x000fe20003f66270 */
[----:B------:R-:W-:-:S06]  /*03f0*/  ULDC.64 UR16, c[0x0][0x298] ;  /* 0x0000a60000107ab9 */ /* 0x000fcc0000000a00 */
[----:B------:R-:W1:Y:S01]  /*0400*/  LDC R19, c[0x0][0x2ac] ;  /* 0x0000ab00ff137b82 */ /* 0x000e620000000800 */
[----:B------:R-:W-:-:S07]  /*0410*/  CS2R R44, SRZ ;  /* 0x00000000002c7805 */ /* 0x000fce000001ff00 */
[----:B------:R-:W2:Y:S01]  /*0420*/  @P2 LDC.64 R26, c[0x0][0x230] ;  /* 0x00008c00ff1a2b82 */ /* 0x000ea20000000a00 */
[----:B0-----:R-:W-:-:S07]  /*0430*/  IABS R13, R14 ;  /* 0x0000000e000d7213 */ /* 0x001fce0000000000 */
[----:B------:R-:W0:Y:S01]  /*0440*/  @P2 LDC.64 R24, c[0x0][0x228] ;  /* 0x00008a00ff182b82 */ /* 0x000e220000000a00 */
[----:B------:R-:W-:Y:S01]  /*0450*/  LOP3.LUT R17, RZ, R14, RZ, 0x33, !PT ;  /* 0x0000000eff117212 */ /* 0x000fe200078e33ff */
[----:B------:R-:W3:Y:S08]  /*0460*/  I2F.RP R8, R13 ;  /* 0x0000000d00087306 */ /* 0x000ef00000209400 */
[----:B---3--:R-:W3:Y:S02]  /*0470*/  MUFU.RCP R8, R8 ;  /* 0x0000000800087308 */ /* 0x008ee40000001000 */
[----:B---3--:R-:W-:-:S06]  /*0480*/  IADD3 R10, R8, 0xffffffe, RZ ;  /* 0x0ffffffe080a7810 */ /* 0x008fcc0007ffe0ff */
[----:B------:R3:W4:Y:S02]  /*0490*/  F2I.FTZ.U32.TRUNC.NTZ R11, R10 ;  /* 0x0000000a000b7305 */ /* 0x000724000021f000 */
[----:B---3--:R-:W-:Y:S02]  /*04a0*/  MOV R10, RZ ;  /* 0x000000ff000a7202 */ /* 0x008fe40000000f00 */
[----:B----4-:R-:W-:-:S05]  /*04b0*/  IADD3 R12, RZ, -R11, RZ ;  /* 0x8000000bff0c7210 */ /* 0x010fca0007ffe0ff */
[----:B------:R-:W-:Y:S01]  /*04c0*/  IMAD R15, R12, R13, RZ ;  /* 0x0000000d0c0f7224 */ /* 0x000fe200078e02ff */
[----:B------:R-:W-:-:S03]  /*04d0*/  IABS R12, R47 ;  /* 0x0000002f000c7213 */ /* 0x000fc60000000000 */
[----:B------:R-:W-:Y:S01]  /*04e0*/  IMAD.HI.U32 R11, R11, R15, R10 ;  /* 0x0000000f0b0b7227 */ /* 0x000fe200078e000a */
[----:B------:R-:W-:-:S04]  /*04f0*/  LOP3.LUT R10, R47, R14, RZ, 0x3c, !PT ;  /* 0x0000000e2f0a7212 */ /* 0x000fc800078e3cff */
[----:B------:R-:W-:Y:S01]  /*0500*/  ISETP.GE.AND P4, PT, R10, RZ, PT ;  /* 0x000000ff0a00720c */ /* 0x000fe20003f86270 */
[----:B------:R-:W-:-:S05]  /*0510*/  IMAD.HI.U32 R11, R11, R12, RZ ;  /* 0x0000000c0b0b7227 */ /* 0x000fca00078e00ff */
[----:B------:R-:W-:-:S05]  /*0520*/  IADD3 R8, -R11, RZ, RZ ;  /* 0x000000ff0b087210 */ /* 0x000fca0007ffe1ff */
[----:B------:R-:W-:-:S05]  /*0530*/  IMAD R8, R13, R8, R12 ;  /* 0x000000080d087224 */ /* 0x000fca00078e020c */
[----:B------:R-:W-:-:S13]  /*0540*/  ISETP.GT.U32.AND P5, PT, R13, R8, PT ;  /* 0x000000080d00720c */ /* 0x000fda0003fa4070 */
[-C--:B------:R-:W-:Y:S02]  /*0550*/  @!P5 IADD3 R8, R8, -R13.reuse, RZ ;  /* 0x8000000d0808d210 */ /* 0x080fe40007ffe0ff */
[----:B------:R-:W-:Y:S02]  /*0560*/  @!P5 IADD3 R11, R11, 0x1, RZ ;  /* 0x000000010b0bd810 */ /* 0x000fe40007ffe0ff */
[CC--:B------:R-:W-:Y:S02]  /*0570*/  ISETP.GE.U32.AND P0, PT, R8.reuse, R13.reuse, PT ;  /* 0x0000000d0800720c */ /* 0x0c0fe40003f06070 */
[-C--:B------:R-:W-:Y:S02]  /*0580*/  ISETP.GT.U32.AND P6, PT, R13, R8.reuse, PT ;  /* 0x000000080d00720c */ /* 0x080fe40003fc4070 */
[----:B------:R-:W-:Y:S02]  /*0590*/  IADD3 R13, R8, -R13, RZ ;  /* 0x8000000d080d7210 */ /* 0x000fe40007ffe0ff */
[----:B------:R-:W-:Y:S01]  /*05a0*/  ISETP.NE.AND P5, PT, R14, RZ, PT ;  /* 0x000000ff0e00720c */ /* 0x000fe20003fa5270 */
[----:B------:R-:W-:Y:S01]  /*05b0*/  IMAD.WIDE.U32 R14, R55, 0x4ec4ec4f, RZ ;  /* 0x4ec4ec4f370e7825 */ /* 0x000fe200078e00ff */
[----:B------:R-:W-:-:S02]  /*05c0*/  SEL R8, R13, R8, !P6 ;  /* 0x000000080d087207 */ /* 0x000fc40007000000 */
[----:B------:R-:W3:Y:S02]  /*05d0*/  LDC.64 R12, c[0x0][0x248] ;  /* 0x00009200ff0c7b82 */ /* 0x000ee40000000a00 */
[----:B------:R-:W-:Y:S02]  /*05e0*/  @!P3 IADD3 R8, -R8, RZ, RZ ;  /* 0x000000ff0808b210 */ /* 0x000fe40007ffe1ff */
[----:B------:R-:W-:Y:S02]  /*05f0*/  @P0 IADD3 R11, R11, 0x1, RZ ;  /* 0x000000010b0b0810 */ /* 0x000fe40007ffe0ff */
[----:B------:R-:W-:Y:S02]  /*0600*/  SEL R8, R17, R8, !P5 ;  /* 0x0000000811087207 */ /* 0x000fe40006800000 */
[----:B------:R-:W-:Y:S02]  /*0610*/  MOV R16, R11 ;  /* 0x0000000b00107202 */ /* 0x000fe40000000f00 */
[----:B------:R-:W4:Y:S01]  /*0620*/  @P1 LDC.64 R10, c[0x0][0x288] ;  /* 0x0000a200ff0a1b82 */ /* 0x000f220000000a00 */
[----:B------:R-:W-:Y:S01]  /*0630*/  IMAD R29, R8, 0x1a, RZ ;  /* 0x0000001a081d7824 */ /* 0x000fe200078e02ff */
[----:B------:R-:W-:-:S02]  /*0640*/  @!P4 IADD3 R16, -R16, RZ, RZ ;  /* 0x000000ff1010c210 */ /* 0x000fc40007ffe1ff */
[----:B------:R-:W-:Y:S02]  /*0650*/  SHF.R.U32.HI R18, RZ, 0x2, R15 ;  /* 0x00000002ff127819 */ /* 0x000fe4000001160f */
[----:B------:R-:W-:Y:S02]  /*0660*/  SEL R17, R17, R16, !P5 ;  /* 0x0000001011117207 */ /* 0x000fe40006800000 */
[----:B------:R-:W-:Y:S01]  /*0670*/  SHF.R.S32.HI R15, RZ, 0x1f, R29 ;  /* 0x0000001fff0f7819 */ /* 0x000fe2000001141d */
[----:B-1----:R-:W-:Y:S01]  /*0680*/  IMAD R18, R19, UR13, R18 ;  /* 0x0000000d13127c24 */ /* 0x002fe2000f8e0212 */
[C---:B------:R-:W-:Y:S02]  /*0690*/  IADD3 R56, P0, R54.reuse, R29, RZ ;  /* 0x0000001d36387210 */ /* 0x040fe40007f1e0ff */
[----:B------:R-:W-:Y:S01]  /*06a0*/  SHF.R.S32.HI R14, RZ, 0x1f, R17 ;  /* 0x0000001fff0e7819 */ /* 0x000fe20000011411 */
[----:B---3--:R-:W-:Y:S01]  /*06b0*/  IMAD.WIDE R12, R47, 0x8, R12 ;  /* 0x000000082f0c7825 */ /* 0x008fe200078e020c */
[----:B------:R-:W-:-:S03]  /*06c0*/  LEA.HI.X.SX32 R57, R54, R15, 0x1, P0 ;  /* 0x0000000f36397211 */ /* 0x000fc600000f0eff */
[----:B------:R-:W-:Y:S01]  /*06d0*/  IMAD R16, R14, UR16, RZ ;  /* 0x000000100e107c24 */ /* 0x000fe2000f8e02ff */
[----:B------:R-:W-:Y:S01]  /*06e0*/  IADD3 R14, R18, 0x40, RZ ;  /* 0x00000040120e7810 */ /* 0x000fe20007ffe0ff */
[----:B------:R-:W3:Y:S01]  /*06f0*/  LDG.E.64 R12, desc[UR14][R12.64] ;  /* 0x0000000e0c0c7981 */ /* 0x000ee2000c1e1b00 */
[----:B------:R-:W-:-:S04]  /*0700*/  IMAD.WIDE.U32 R56, R17, UR16, R56 ;  /* 0x0000001011387c25 */ /* 0x000fc8000f8e0038 */
[----:B------:R-:W-:Y:S01]  /*0710*/  IMAD R59, R17, UR17, R16 ;  /* 0x00000011113b7c24 */ /* 0x000fe2000f8e0210 */
[----:B------:R-:W-:Y:S01]  /*0720*/  ULDC.64 UR16, c[0x0][0x290] ;  /* 0x0000a40000107ab9 */ /* 0x000fe20000000a00 */
[----:B------:R-:W1:Y:S01]  /*0730*/  @P1 LDC.64 R16, c[0x0][0x230] ;  /* 0x00008c00ff101b82 */ /* 0x000e620000000a00 */
[----:B------:R-:W-:Y:S01]  /*0740*/  ISETP.GE.U32.AND P0, PT, R14, UR16, PT ;  /* 0x000000100e007c0c */ /* 0x000fe2000bf06070 */
[----:B----4-:R-:W-:Y:S01]  /*0750*/  @P1 IMAD R20, R3, R10, RZ ;  /* 0x0000000a03141224 */ /* 0x010fe200078e02ff */
[----:B------:R-:W-:Y:S02]  /*0760*/  SHF.R.S32.HI R14, RZ, 0x1f, R14 ;  /* 0x0000001fff0e7819 */ /* 0x000fe4000001140e */
[----:B------:R-:W-:Y:S01]  /*0770*/  IADD3 R59, R57, R59, RZ ;  /* 0x0000003b393b7210 */ /* 0x000fe20007ffe0ff */
[----:B------:R-:W-:Y:S01]  /*0780*/  @P1 IMAD R23, R53, R11, R20 ;  /* 0x0000000b35171224 */ /* 0x000fe200078e0214 */
[----:B------:R-:W-:Y:S02]  /*0790*/  ISETP.GE.AND.EX P0, PT, R14, UR17, PT, P0 ;  /* 0x000000110e007c0c */ /* 0x000fe4000bf06300 */
[----:B------:R-:W-:Y:S01]  /*07a0*/  @P1 MOV R58, R56 ;  /* 0x00000038003a1202 */ /* 0x000fe20000000f00 */
[----:B------:R-:W4:Y:S01]  /*07b0*/  @P2 LDC.64 R14, c[0x0][0x288] ;  /* 0x0000a200ff0e2b82 */ /* 0x000f220000000a00 */
[----:B------:R-:W-:-:S02]  /*07c0*/  ISETP.LT.U32.AND P0, PT, R55, 0x1a0, !P0 ;  /* 0x000001a03700780c */ /* 0x000fc40004701070 */
[----:B------:R-:W-:Y:S01]  /*07d0*/  IADD3 R18, R18, 0x60, RZ ;  /* 0x0000006012127810 */ /* 0x000fe20007ffe0ff */
[----:B------:R-:W-:-:S04]  /*07e0*/  @P1 IMAD.WIDE.U32 R20, R53, R10, R58 ;  /* 0x0000000a35141225 */ /* 0x000fc800078e003a */
[----:B------:R-:W2:Y:S01]  /*07f0*/  @P1 LDC.64 R10, c[0x0][0x228] ;  /* 0x00008a00ff0a1b82 */ /* 0x000ea20000000a00 */
[----:B------:R-:W-:Y:S02]  /*0800*/  ISETP.GE.U32.AND P3, PT, R18, UR16, PT ;  /* 0x0000001012007c0c */ /* 0x000fe4000bf66070 */
[----:B------:R-:W-:Y:S02]  /*0810*/  SHF.R.S32.HI R18, RZ, 0x1f, R18 ;  /* 0x0000001fff127819 */ /* 0x000fe40000011412 */
[----:B------:R-:W-:Y:S02]  /*0820*/  @P1 IADD3 R23, R21, R23, RZ ;  /* 0x0000001715171210 */ /* 0x000fe40007ffe0ff */
[----:B------:R-:W-:Y:S02]  /*0830*/  ISETP.GE.AND.EX P3, PT, R18, UR17, PT, P3 ;  /* 0x0000001112007c0c */ /* 0x000fe4000bf66330 */
[C---:B------:R-:W-:Y:S01]  /*0840*/  @P1 SHF.L.U32 R21, R20.reuse, 0x1, RZ ;  /* 0x0000000114151819 */ /* 0x040fe200000006ff */
[----:B------:R-:W0:Y:S01]  /*0850*/  @P0 LDC.64 R18, c[0x0][0x288] ;  /* 0x0000a200ff120b82 */ /* 0x000e220000000a00 */
[----:B------:R-:W-:-:S02]  /*0860*/  @P1 SHF.L.U64.HI R20, R20, 0x1, R23 ;  /* 0x0000000114141819 */ /* 0x000fc40000010217 */
[----:B------:R-:W-:Y:S02]  /*0870*/  ISETP.LT.U32.AND P3, PT, R55, 0x1a0, !P3 ;  /* 0x000001a03700780c */ /* 0x000fe40005f61070 */
[----:B-1----:R-:W-:-:S04]  /*0880*/  @P1 IADD3 R16, P4, R21, R16, RZ ;  /* 0x0000001015101210 */ /* 0x002fc80007f9e0ff */
[----:B------:R-:W-:Y:S01]  /*0890*/  @P1 IADD3.X R17, R20, R17, RZ, P4, !PT ;  /* 0x0000001114111210 */ /* 0x000fe200027fe4ff */
[----:B----4-:R-:W-:-:S04]  /*08a0*/  @P2 IMAD R28, R5, R14, RZ ;  /* 0x0000000e051c2224 */ /* 0x010fc800078e02ff */
[----:B------:R1:W5:Y:S01]  /*08b0*/  @P1 LDG.E R44, desc[UR14][R16.64] ;  /* 0x0000000e102c1981 */ /* 0x000362000c1e1900 */
[----:B--2---:R-:W-:Y:S01]  /*08c0*/  @P1 IADD3 R10, P4, R21, R10, RZ ;  /* 0x0000000a150a1210 */ /* 0x004fe20007f9e0ff */
[----:B------:R-:W2:Y:S01]  /*08d0*/  @P3 LDC.64 R22, c[0x0][0x288] ;  /* 0x0000a200ff163b82 */ /* 0x000ea20000000a00 */
[----:B------:R-:W-:Y:S01]  /*08e0*/  @P2 IMAD R31, R52, R15, R28 ;  /* 0x0000000f341f2224 */ /* 0x000fe200078e021c */
[----:B------:R-:W-:Y:S02]  /*08f0*/  CS2R R42, SRZ ;  /* 0x00000000002a7805 */ /* 0x000fe4000001ff00 */
[----:B-1----:R-:W-:Y:S02]  /*0900*/  @P2 MOV R16, R56 ;  /* 0x0000003800102202 */ /* 0x002fe40000000f00 */
[----:B------:R-:W-:Y:S02]  /*0910*/  @P2 MOV R17, R59 ;  /* 0x0000003b00112202 */ /* 0x000fe40000000f00 */
[----:B------:R-:W-:Y:S01]  /*0920*/  @P1 IADD3.X R11, R20, R11, RZ, P4, !PT ;  /* 0x0000000b140b1210 */ /* 0x000fe200027fe4ff */
[----:B0-----:R-:W-:Y:S01]  /*0930*/  @P0 IMAD R30, R7, R18, RZ ;  /* 0x00000012071e0224 */ /* 0x001fe200078e02ff */
[----:B------:R-:W0:Y:S01]  /*0940*/  @P0 LDC.64 R20, c[0x0][0x230] ;  /* 0x00008c00ff140b82 */ /* 0x000e220000000a00 */
[----:B------:R-:W-:-:S02]  /*0950*/  @P2 IMAD.WIDE.U32 R14, R52, R14, R16 ;  /* 0x0000000e340e2225 */ /* 0x000fc400078e0010 */
[----:B------:R1:W5:Y:S03]  /*0960*/  @P1 LDG.E R43, desc[UR14][R10.64] ;  /* 0x0000000e0a2b1981 */ /* 0x000366000c1e1900 */
[----:B------:R-:W-:Y:S02]  /*0970*/  @P2 IADD3 R15, R15, R31, RZ ;  /* 0x0000001f0f0f2210 */ /* 0x000fe40007ffe0ff */
[C---:B------:R-:W-:Y:S01]  /*0980*/  @P2 SHF.L.U32 R17, R14.reuse, 0x1, RZ ;  /* 0x000000010e112819 */ /* 0x040fe200000006ff */
[----:B------:R-:W-:Y:S01]  /*0990*/  @P0 IMAD R31, R51, R19, R30 ;  /* 0x00000013331f0224 */ /* 0x000fe200078e021e */
[----:B------:R-:W-:Y:S02]  /*09a0*/  @P2 SHF.L.U64.HI R28, R14, 0x1, R15 ;  /* 0x000000010e1c2819 */ /* 0x000fe4000001020f */
[----:B-1----:R-:W-:Y:S01]  /*09b0*/  @P0 MOV R10, R56 ;  /* 0x00000038000a0202 */ /* 0x002fe20000000f00 */
[----:B------:R-:W1:Y:S01]  /*09c0*/  @P0 LDC.64 R14, c[0x0][0x228] ;  /* 0x00008a00ff0e0b82 */ /* 0x000e620000000a00 */
[----:B------:R-:W-:-:S02]  /*09d0*/  @P0 MOV R11, R59 ;  /* 0x0000003b000b0202 */ /* 0x000fc40000000f00 */
[C---:B------:R-:W-:Y:S02]  /*09e0*/  @P2 IADD3 R26, P4, R17.reuse, R26, RZ ;  /* 0x0000001a111a2210 */ /* 0x040fe40007f9e0ff */
[----:B------:R-:W-:Y:S01]  /*09f0*/  @P2 IADD3 R24, P5, R17, R24, RZ ;  /* 0x0000001811182210 */ /* 0x000fe20007fbe0ff */
[----:B------:R-:W-:Y:S02]  /*0a00*/  @P0 IMAD.WIDE.U32 R18, R51, R18, R10 ;  /* 0x0000001233120225 */ /* 0x000fe400078e000a */
[----:B------:R-:W4:Y:S03]  /*0a10*/  @P3 LDC.64 R16, c[0x0][0x230] ;  /* 0x00008c00ff103b82 */ /* 0x000f260000000a00 */
[----:B------:R-:W-:-:S05]  /*0a20*/  @P0 IADD3 R19, R19, R31, RZ ;  /* 0x0000001f13130210 */ /* 0x000fca0007ffe0ff */
[----:B------:R-:W4:Y:S01]  /*0a30*/  @P3 LDC.64 R10, c[0x0][0x228] ;  /* 0x00008a00ff0a3b82 */ /* 0x000f220000000a00 */
[C---:B------:R-:W-:Y:S02]  /*0a40*/  @P2 IADD3.X R27, R28.reuse, R27, RZ, P4, !PT ;  /* 0x0000001b1c1b2210 */ /* 0x040fe400027fe4ff */
[----:B------:R-:W-:Y:S01]  /*0a50*/  @P2 IADD3.X R25, R28, R25, RZ, P5, !PT ;  /* 0x000000191c192210 */ /* 0x000fe20002ffe4ff */
[----:B--2---:R-:W-:Y:S01]  /*0a60*/  @P3 IMAD R30, R9, R22, RZ ;  /* 0x00000016091e3224 */ /* 0x004fe200078e02ff */
[C---:B------:R-:W-:Y:S02]  /*0a70*/  @P0 SHF.L.U32 R31, R18.reuse, 0x1, RZ ;  /* 0x00000001121f0819 */ /* 0x040fe400000006ff */
[----:B------:R-:W-:Y:S02]  /*0a80*/  CS2R R40, SRZ ;  /* 0x0000000000287805 */ /* 0x000fe4000001ff00 */
[----:B------:R-:W-:Y:S01]  /*0a90*/  @P0 SHF.L.U64.HI R28, R18, 0x1, R19 ;  /* 0x00000001121c0819 */ /* 0x000fe20000010213 */
[----:B------:R-:W5:Y:S01]  /*0aa0*/  @P2 LDG.E R45, desc[UR14][R26.64] ;  /* 0x0000000e1a2d2981 */ /* 0x000f62000c1e1900 */
[----:B------:R-:W-:-:S02]  /*0ab0*/  @P3 MOV R18, R56 ;  /* 0x0000003800123202 */ /* 0x000fc40000000f00 */
[----:B------:R-:W-:Y:S01]  /*0ac0*/  @P3 MOV R19, R59 ;  /* 0x0000003b00133202 */ /* 0x000fe20000000f00 */
[C---:B------:R-:W-:Y:S01]  /*0ad0*/  @P3 IMAD R33, R50.reuse, R23, R30 ;  /* 0x0000001732213224 */ /* 0x040fe200078e021e */
[----:B0-----:R-:W-:Y:S01]  /*0ae0*/  @P0 IADD3 R20, P4, R31, R20, RZ ;  /* 0x000000141f140210 */ /* 0x001fe20007f9e0ff */
[----:B------:R-:W5:Y:S01]  /*0af0*/  @P2 LDG.E R42, desc[UR14][R24.64] ;  /* 0x0000000e182a2981 */ /* 0x000f62000c1e1900 */
[----:B------:R-:W-:Y:S02]  /*0b00*/  @P3 IMAD.WIDE.U32 R22, R50, R22, R18 ;  /* 0x0000001632163225 */ /* 0x000fe400078e0012 */
[----:B------:R-:W-:-:S03]  /*0b10*/  @P0 IADD3.X R21, R28, R21, RZ, P4, !PT ;  /* 0x000000151c150210 */ /* 0x000fc600027fe4ff */
[----:B------:R-:W-:Y:S02]  /*0b20*/  @P3 IADD3 R23, R23, R33, RZ ;  /* 0x0000002117173210 */ /* 0x000fe40007ffe0ff */
[----:B------:R-:W-:Y:S02]  /*0b30*/  CS2R R38, SRZ ;  /* 0x0000000000267805 */ /* 0x000fe4000001ff00 */
[C---:B------:R-:W-:Y:S01]  /*0b40*/  @P3 SHF.L.U32 R19, R22.reuse, 0x1, RZ ;  /* 0x0000000116133819 */ /* 0x040fe200000006ff */
[----:B------:R-:W5:Y:S01]  /*0b50*/  @P0 LDG.E R40, desc[UR14][R20.64] ;  /* 0x0000000e14280981 */ /* 0x000f62000c1e1900 */
[----:B-1----:R-:W-:Y:S02]  /*0b60*/  @P0 IADD3 R18, P4, R31, R14, RZ ;  /* 0x0000000e1f120210 */ /* 0x002fe40007f9e0ff */
[----:B------:R-:W-:Y:S02]  /*0b70*/  @P3 SHF.L.U64.HI R22, R22, 0x1, R23 ;  /* 0x0000000116163819 */ /* 0x000fe40000010217 */
[----:B----4-:R-:W-:-:S02]  /*0b80*/  @P3 IADD3 R14, P5, R19, R16, RZ ;  /* 0x00000010130e3210 */ /* 0x010fc40007fbe0ff */
[----:B------:R-:W-:Y:S02]  /*0b90*/  @P3 IADD3 R10, P6, R19, R10, RZ ;  /* 0x0000000a130a3210 */ /* 0x000fe40007fde0ff */
[----:B------:R-:W-:Y:S02]  /*0ba0*/  @P0 IADD3.X R19, R28, R15, RZ, P4, !PT ;  /* 0x0000000f1c130210 */ /* 0x000fe400027fe4ff */
[----:B------:R-:W-:-:S03]  /*0bb0*/  @P3 IADD3.X R15, R22, R17, RZ, P5, !PT ;  /* 0x00000011160f3210 */ /* 0x000fc60002ffe4ff */
[----:B------:R-:W5:Y:S04]  /*0bc0*/  @P0 LDG.E R39, desc[UR14][R18.64] ;  /* 0x0000000e12270981 */ /* 0x000f68000c1e1900 */
[----:B------:R-:W5:Y:S01]  /*0bd0*/  @P3 LDG.E R41, desc[UR14][R14.64] ;  /* 0x0000000e0e293981 */ /* 0x000f62000c1e1900 */
[----:B------:R-:W-:Y:S01]  /*0be0*/  @P3 IADD3.X R11, R22, R11, RZ, P6, !PT ;  /* 0x0000000b160b3210 */ /* 0x000fe200037fe4ff */
[----:B------:R-:W-:Y:S01]  /*0bf0*/  UMOV UR11, 0x3f800000 ;  /* 0x3f800000000b7882 */ /* 0x000fe20000000000 */
[----:B------:R-:W-:Y:S03]  /*0c00*/  BSSY B0, `(.L_x_36) ;  /* 0x000001b000007945 */ /* 0x000fe60003800000 */
[----:B------:R0:W5:Y:S02]  /*0c10*/  @P3 LDG.E R38, desc[UR14][R10.64] ;  /* 0x0000000e0a263981 */ /* 0x000164000c1e1900 */
[----:B0-----:R-:W-:-:S02]  /*0c20*/  CS2R R10, SRZ ;  /* 0x00000000000a7805 */ /* 0x001fc4000001ff00 */
        /* <DEDUP_REMOVED lines=13> */
[----:B------:R-:W-:Y:S05]  /*0d00*/  @P0 BRA `(.L_x_37) ;  /* 0x0000000000280947 */ /* 0x000fea0003800000 */
[----:B------:R-:W-:Y:S01]  /*0d10*/  ISETP.NE.AND P0, PT, RZ, UR12, PT ;  /* 0x0000000cff007c0c */ /* 0x000fe2000bf05270 */
[----:B------:R-:W0:Y:S01]  /*0d20*/  LDC.64 R14, c[0x0][0x238] ;  /* 0x00008e00ff0e7b82 */ /* 0x000e220000000a00 */
[----:B------:R-:W-:-:S04]  /*0d30*/  IADD3 R29, R54, R29, RZ ;  /* 0x0000001d361d7210 */ /* 0x000fc80007ffe0ff */
[----:B------:R-:W-:-:S07]  /*0d40*/  SHF.R.S32.HI R18, RZ, 0x1f, R29 ;  /* 0x0000001fff127819 */ /* 0x000fce000001141d */
[----:B------:R-:W1:Y:S01]  /*0d50*/  @P0 LDC.64 R10, c[0x0][0x240] ;  /* 0x00009000ff0a0b82 */ /* 0x000e620000000a00 */
[C---:B0-----:R-:W-:Y:S01]  /*0d60*/  IMAD.WIDE R14, R29.reuse, 0x4, R14 ;  /* 0x000000041d0e7825 */ /* 0x041fe200078e020e */
[----:B-1----:R-:W-:-:S04]  /*0d70*/  @P0 LEA R16, P3, R29, R10, 0x2 ;  /* 0x0000000a1d100211 */ /* 0x002fc800078610ff */
[----:B------:R-:W-:Y:S02]  /*0d80*/  @P0 LEA.HI.X R17, R29, R11, R18, 0x2, P3 ;  /* 0x0000000b1d110211 */ /* 0x000fe400018f1412 */
[----:B------:R0:W5:Y:S04]  /*0d90*/  LDG.E.64 R10, desc[UR14][R14.64] ;  /* 0x0000000e0e0a7981 */ /* 0x000168000c1e1b00 */
[----:B------:R0:W5:Y:S03]  /*0da0*/  @P0 LDG.E.64 R12, desc[UR14][R16.64] ;  /* 0x0000000e100c0981 */ /* 0x000166000c1e1b00 */
.L_x_37:
[----:B------:R-:W-:Y:S05]  /*0db0*/  BSYNC B0 ;  /* 0x0000000000007941 */ /* 0x000fea0003800000 */
.L_x_36:
        /* <DEDUP_REMOVED lines=15> */
[----:B------:R-:W-:Y:S02]  /*0eb0*/  PRMT R19, R40, 0x7632, R19 ;  /* 0x0000763228137816 */ /* 0x000fe40000000013 */
        /* <DEDUP_REMOVED lines=22> */
.L_x_38:
        /* <DEDUP_REMOVED lines=26> */
.L_x_39:
[----:B------:R-:W-:Y:S01]  /*11c0*/  FFMA.FTZ R28, R14, R24, R21 ;  /* 0x000000180e1c7223 */ /* 0x000fe20000010015 */
[----:B------:R-:W-:Y:S01]  /*11d0*/  FMUL.FTZ R26, R17, R10 ;  /* 0x0000000a111a7220 */ /* 0x000fe20000410000 */
[----:B------:R-:W-:Y:S01]  /*11e0*/  FADD.FTZ R27, R24, R25 ;  /* 0x00000019181b7221 */ /* 0x000fe20000010000 */
[----:B------:R-:W-:Y:S02]  /*11f0*/  SHF.L.U32 R21, R40, 0x10, RZ ;  /* 0x0000001028157819 */ /* 0x000fe400000006ff */
[----:B------:R-:W-:Y:S01]  /*1200*/  SHF.L.U32 R24, R19, 0x10, RZ ;  /* 0x0000001013187819 */ /* 0x000fe200000006ff */
[----:B------:R-:W-:Y:S01]  /*1210*/  FFMA.FTZ R25, R23, R26, R28 ;  /* 0x0000001a17197223 */ /* 0x000fe2000001001c */
[--C-:B------:R-:W-:Y:S01]  /*1220*/  FADD.FTZ R27, R27, R26.reuse ;  /* 0x0000001a1b1b7221 */ /* 0x100fe20000010000 */
[----:B------:R-:W-:Y:S01]  /*1230*/  PRMT R26, R39, 0x7632, R26 ;  /* 0x00007632271a7816 */ /* 0x000fe2000000001a */
[----:B------:R-:W-:Y:S01]  /*1240*/  FADD.FTZ R21, R21, -UR18 ;  /* 0x8000001215157e21 */ /* 0x000fe20008010000 */
[----:B------:R-:W-:Y:S01]  /*1250*/  FADD.FTZ R29, R24, -UR18 ;  /* 0x80000012181d7e21 */ /* 0x000fe20008010000 */
[----:B------:R-:W-:Y:S01]  /*1260*/  SHF.L.U32 R19, R39, 0x10, RZ ;  /* 0x0000001027137819 */ /* 0x000fe200000006ff */
[----:B------:R-:W-:Y:S01]  /*1270*/  FMUL.FTZ R28, R20, R11 ;  /* 0x0000000b141c7220 */ /* 0x000fe20000410000 */
        /* <DEDUP_REMOVED lines=17> */
[----:B-1----:R-:W-:Y:S01]  /*1390*/  FMUL.FTZ R24, R24, R35 ;  /* 0x0000002318187220 */ /* 0x002fe20000410000 */
[----:B------:R-:W-:Y:S02]  /*13a0*/  FADD.FTZ R35, -R35, 1 ;  /* 0x3f80000023237421 */ /* 0x000fe40000010100 */
[----:B------:R-:W-:Y:S02]  /*13b0*/  FMUL.FTZ R19, R19, R60 ;  /* 0x0000003c13137220 */ /* 0x000fe40000410000 */
[----:B------:R-:W-:-:S04]  /*13c0*/  FFMA.FTZ R35, R30, R35, 1 ;  /* 0x3f8000001e237423 */ /* 0x000fc80000010023 */
[----:B------:R-:W-:-:S07]  /*13d0*/  FMUL.FTZ R24, R24, R35 ;  /* 0x0000002318187220 */ /* 0x000fce0000410000 */
.L_x_40:
[----:B------:R-:W-:Y:S01]  /*13e0*/  FFMA.FTZ R32, R22, R28, R25 ;  /* 0x0000001c16207223 */ /* 0x000fe20000010019 */
[----:B------:R-:W-:Y:S01]  /*13f0*/  FMUL.FTZ R30, R19, R10 ;  /* 0x0000000a131e7220 */ /* 0x000fe20000410000 */
[----:B------:R-:W-:Y:S01]  /*1400*/  FADD.FTZ R31, R28, R27 ;  /* 0x0000001b1c1f7221 */ /* 0x000fe20000010000 */
[----:B------:R-:W-:Y:S01]  /*1410*/  PRMT R25, R41, 0x7632, R25 ;  /* 0x0000763229197816 */ /* 0x000fe20000000019 */
[----:B------:R-:W-:Y:S01]  /*1420*/  FMUL.FTZ R29, R24, R11 ;  /* 0x0000000b181d7220 */ /* 0x000fe20000410000 */
[----:B------:R-:W-:Y:S01]  /*1430*/  FFMA.FTZ R27, R21, R30, R32 ;  /* 0x0000001e151b7223 */ /* 0x000fe20000010020 */
        /* <DEDUP_REMOVED lines=8> */
[----:B------:R-:W-:-:S02]  /*14c0*/  SHF.L.U32 R25, R38, 0x10, RZ ;  /* 0x0000001026197819 */ /* 0x000fc400000006ff */
        /* <DEDUP_REMOVED lines=22> */
.L_x_41:
[----:B------:R-:W-:Y:S01]  /*1630*/  FMUL.FTZ R32, R25, R10 ;  /* 0x0000000a19207220 */ /* 0x000fe20000410000 */
[----:B------:R-:W-:Y:S01]  /*1640*/  ISETP.GT.AND P0, PT, R2, 0x1e, PT ;  /* 0x0000001e0200780c */ /* 0x000fe20003f04270 */
[----:B------:R-:W-:Y:S01]  /*1650*/  FFMA.FTZ R60, R15, R16, RZ ;  /* 0x000000100f3c7223 */ /* 0x000fe200000100ff */
[----:B------:R-:W-:Y:S01]  /*1660*/  FADD.FTZ R16, RZ, R16 ;  /* 0x00000010ff107221 */ /* 0x000fe20000010000 */
[----:B------:R-:W-:Y:S01]  /*1670*/  FFMA.FTZ R27, R31, R32, R27 ;  /* 0x000000201f1b7223 */ /* 0x000fe2000001001b */
[----:B------:R-:W-:Y:S01]  /*1680*/  FADD.FTZ R32, R29, R32 ;  /* 0x000000201d207221 */ /* 0x000fe20000010000 */
[----:B------:R-:W-:Y:S01]  /*1690*/  FMUL.FTZ R29, R28, R11 ;  /* 0x0000000b1c1d7220 */ /* 0x000fe20000410000 */
[----:B------:R-:W-:Y:S01]  /*16a0*/  FFMA.FTZ R60, R23, R17, R60 ;  /* 0x00000011173c7223 */ /* 0x000fe2000001003c */
[----:B------:R-:W-:Y:S01]  /*16b0*/  FFMA.FTZ R23, R14, R18, RZ ;  /* 0x000000120e177223 */ /* 0x000fe200000100ff */
[----:B------:R-:W-:Y:S01]  /*16c0*/  FADD.FTZ R15, RZ, R18 ;  /* 0x00000012ff0f7221 */ /* 0x000fe20000010000 */
[----:B------:R-:W-:Y:S01]  /*16d0*/  FFMA.FTZ R27, R30, R29, R27 ;  /* 0x0000001d1e1b7223 */ /* 0x000fe2000001001b */
[----:B------:R-:W-:Y:S01]  /*16e0*/  FADD.FTZ R29, R29, R32 ;  /* 0x000000201d1d7221 */ /* 0x000fe20000010000 */
[----:B------:R-:W-:Y:S01]  /*16f0*/  FADD.FTZ R16, R16, R17 ;  /* 0x0000001110107221 */ /* 0x000fe20000010000 */
[----:B------:R-:W-:Y:S01]  /*1700*/  FFMA.FTZ R23, R22, R20, R23 ;  /* 0x0000001416177223 */ /* 0x000fe20000010017 */
[----:B------:R-:W-:Y:S01]  /*1710*/  FADD.FTZ R15, R15, R20 ;  /* 0x000000140f0f7221 */ /* 0x000fe20000010000 */
[----:B------:R-:W0:Y:S01]  /*1720*/  SHFL.DOWN PT, R32, R27, 0x1, 0x1f ;  /* 0x08201f001b207f89 */ /* 0x000e2200000e0000 */
[----:B------:R-:W-:Y:S01]  /*1730*/  ISETP.NE.AND P3, PT, R55, RZ, PT ;  /* 0x000000ff3700720c */ /* 0x000fe20003f65270 */
[----:B------:R-:W-:Y:S01]  /*1740*/  FFMA.FTZ R60, R21, R19, R60 ;  /* 0x00000013153c7223 */ /* 0x000fe2000001003c */
[----:B------:R-:W-:Y:S01]  /*1750*/  FADD.FTZ R18, R16, R19 ;  /* 0x0000001310127221 */ /* 0x000fe20000010000 */
[----:B------:R-:W1:Y:S01]  /*1760*/  SHFL.DOWN PT, R34, R29, 0x1, 0x1f ;  /* 0x08201f001d227f89 */ /* 0x000e6200000e0000 */
[----:B------:R-:W-:Y:S01]  /*1770*/  FFMA.FTZ R23, R26, R24, R23 ;  /* 0x000000181a177223 */ /* 0x000fe20000010017 */
[----:B------:R-:W-:Y:S01]  /*1780*/  FADD.FTZ R15, R15, R24 ;  /* 0x000000180f0f7221 */ /* 0x000fe20000010000 */
[----:B------:R-:W-:Y:S01]  /*1790*/  FFMA.FTZ R16, R31, R25, R60 ;  /* 0x000000191f107223 */ /* 0x000fe2000001003c */
[----:B------:R-:W-:Y:S01]  /*17a0*/  FADD.FTZ R18, R18, R25 ;  /* 0x0000001912127221 */ /* 0x000fe20000010000 */
[----:B------:R-:W-:Y:S01]  /*17b0*/  FFMA.FTZ R17, R30, R28, R23 ;  /* 0x0000001c1e117223 */ /* 0x000fe20000010017 */
[----:B------:R-:W-:Y:S01]  /*17c0*/  FADD.FTZ R19, R15, R28 ;  /* 0x0000001c0f137221 */ /* 0x000fe20000010000 */
[----:B------:R-:W-:Y:S01]  /*17d0*/  BSSY B0, `(.L_x_42) ;  /* 0x0000041000007945 */ /* 0x000fe20003800000 */
[----:B------:R-:W-:-:S03]  /*17e0*/  ISETP.GT.U32.AND P5, PT, R55, 0xc, PT ;  /* 0x0000000c3700780c */ /* 0x000fc60003fa4070 */
[----:B------:R-:W-:Y:S01]  /*17f0*/  STS.128 [R6], R16 ;  /* 0x0000001006007388 */ /* 0x000fe20000000c00 */
        /* <DEDUP_REMOVED lines=22> */
[----:B------:R-:W-:-:S03]  /*1960*/  ISETP.NE.AND P0, PT, R2, RZ, PT ;  /* 0x000000ff0200720c */ /* 0x000fc60003f05270 */
[----:B------:R-:W-:Y:S02]  /*1970*/  MOV R14, R27 ;  /* 0x0000001b000e7202 */ /* 0x000fe40000000f00 */
[----:B------:R-:W-:-:S08]  /*1980*/  MOV R15, R29 ;  /* 0x0000001d000f7202 */ /* 0x000fd00000000f00 */
[----:B------:R0:W-:Y:S01]  /*1990*/  @!P0 STS.64 [R4+0x10], R14 ;  /* 0x0000100e04008388 */ /* 0x0001e20000000a00 */
[----:B------:R-:W-:Y:S06]  /*19a0*/  BAR.SYNC.DEFER_BLOCKING 0x0 ;  /* 0x0000000000007b1d */ /* 0x000fec0000010000 */
[----:B------:R-:W-:Y:S05]  /*19b0*/  @P3 BRA `(.L_x_43) ;  /* 0x0000000000883947 */ /* 0x000fea0003800000 */
[----:B------:R-:W1:Y:S01]  /*19c0*/  S2UR UR8, SR_CgaCtaId ;  /* 0x00000000000879c3 */ /* 0x000e620000008800 */
[----:B------:R-:W-:Y:S02]  /*19d0*/  UMOV UR5, 0x400 ;  /* 0x0000040000057882 */ /* 0x000fe40000000000 */
[----:B-1----:R-:W-:-:S09]  /*19e0*/  ULEA UR5, UR8, UR5, 0x18 ;  /* 0x0000000508057291 */ /* 0x002fd2000f8ec03f */
[----:B------:R-:W1:Y:S04]  /*19f0*/  LDS.64 R32, [UR5+0x18] ;  /* 0x00001805ff207984 */ /* 0x000e680008000a00 */
[----:B------:R-:W2:Y:S04]  /*1a00*/  LDS.128 R20, [UR5+0x20] ;  /* 0x00002005ff147984 */ /* 0x000ea80008000c00 */
[----:B------:R-:W3:Y:S04]  /*1a10*/  LDS.128 R28, [UR5+0x30] ;  /* 0x00003005ff1c7984 */ /* 0x000ee80008000c00 */
[----:B------:R-:W4:Y:S01]  /*1a20*/  LDS.128 R24, [UR5+0x40] ;  /* 0x00004005ff187984 */ /* 0x000f220008000c00 */
[----:B-1----:R-:W-:Y:S01]  /*1a30*/  FADD.FTZ R35, R14, R32 ;  /* 0x000000200e237221 */ /* 0x002fe20000010000 */
[----:B0-----:R-:W-:-:S03]  /*1a40*/  FADD.FTZ R14, R15, R33 ;  /* 0x000000210f0e7221 */ /* 0x001fc60000010000 */
[----:B--2---:R-:W-:Y:S01]  /*1a50*/  FADD.FTZ R35, R35, R20 ;  /* 0x0000001423237221 */ /* 0x004fe20000010000 */
[----:B------:R-:W-:-:S03]  /*1a60*/  FADD.FTZ R14, R14, R21 ;  /* 0x000000150e0e7221 */ /* 0x000fc60000010000 */
[----:B------:R-:W-:Y:S01]  /*1a70*/  FADD.FTZ R15, R35, R22 ;  /* 0x00000016230f7221 */ /* 0x000fe20000010000 */
[----:B------:R-:W-:Y:S01]  /*1a80*/  FADD.FTZ R14, R14, R23 ;  /* 0x000000170e0e7221 */ /* 0x000fe20000010000 */
[----:B------:R-:W0:Y:S02]  /*1a90*/  LDS.128 R32, [UR5+0x50] ;  /* 0x00005005ff207984 */ /* 0x000e240008000c00 */
[----:B---3--:R-:W-:Y:S01]  /*1aa0*/  FADD.FTZ R61, R15, R28 ;  /* 0x0000001c0f3d7221 */ /* 0x008fe20000010000 */
[----:B------:R-:W-:Y:S01]  /*1ab0*/  FADD.FTZ R28, R14, R29 ;  /* 0x0000001d0e1c7221 */ /* 0x000fe20000010000 */
[----:B------:R-:W1:Y:S02]  /*1ac0*/  LDS.128 R20, [UR5+0x60] ;  /* 0x00006005ff147984 */ /* 0x000e640008000c00 */
[----:B------:R-:W-:Y:S01]  /*1ad0*/  FADD.FTZ R61, R61, R30 ;  /* 0x0000001e3d3d7221 */ /* 0x000fe20000010000 */
[----:B------:R-:W-:Y:S01]  /*1ae0*/  FADD.FTZ R28, R28, R31 ;  /* 0x0000001f1c1c7221 */ /* 0x000fe20000010000 */
[----:B------:R-:W2:Y:S02]  /*1af0*/  LDS.64 R14, [UR5+0x70] ;  /* 0x00007005ff0e7984 */ /* 0x000ea40008000a00 */
[----:B----4-:R-:W-:Y:S01]  /*1b00*/  FADD.FTZ R61, R61, R24 ;  /* 0x000000183d3d7221 */ /* 0x010fe20000010000 */
[----:B------:R-:W-:-:S03]  /*1b10*/  FADD.FTZ R28, R28, R25 ;  /* 0x000000191c1c7221 */ /* 0x000fc60000010000 */
[----:B------:R-:W-:Y:S01]  /*1b20*/  FADD.FTZ R61, R61, R26 ;  /* 0x0000001a3d3d7221 */ /* 0x000fe20000010000 */
[----:B------:R-:W-:-:S03]  /*1b30*/  FADD.FTZ R28, R28, R27 ;  /* 0x0000001b1c1c7221 */ /* 0x000fc60000010000 */
[----:B0-----:R-:W-:Y:S01]  /*1b40*/  FADD.FTZ R61, R61, R32 ;  /* 0x000000203d3d7221 */ /* 0x001fe20000010000 */
[----:B------:R-:W-:-:S03]  /*1b50*/  FADD.FTZ R28, R28, R33 ;  /* 0x000000211c1c7221 */ /* 0x000fc60000010000 */
[----:B------:R-:W-:Y:S01]  /*1b60*/  FADD.FTZ R61, R61, R34 ;  /* 0x000000223d3d7221 */ /* 0x000fe20000010000 */
[----:B------:R-:W-:-:S03]  /*1b70*/  FADD.FTZ R28, R28, R35 ;  /* 0x000000231c1c7221 */ /* 0x000fc60000010000 */
[----:B-1----:R-:W-:Y:S01]  /*1b80*/  FADD.FTZ R61, R61, R20 ;  /* 0x000000143d3d7221 */ /* 0x002fe20000010000 */
[----:B------:R-:W-:-:S03]  /*1b90*/  FADD.FTZ R28, R28, R21 ;  /* 0x000000151c1c7221 */ /* 0x000fc60000010000 */
[----:B------:R-:W-:Y:S01]  /*1ba0*/  FADD.FTZ R61, R61, R22 ;  /* 0x000000163d3d7221 */ /* 0x000fe20000010000 */
[----:B------:R-:W-:-:S03]  /*1bb0*/  FADD.FTZ R28, R28, R23 ;  /* 0x000000171c1c7221 */ /* 0x000fc60000010000 */
[----:B--2---:R-:W-:Y:S01]  /*1bc0*/  FADD.FTZ R14, R61, R14 ;  /* 0x0000000e3d0e7221 */ /* 0x004fe20000010000 */
[----:B------:R-:W-:-:S07]  /*1bd0*/  FADD.FTZ R15, R28, R15 ;  /* 0x0000000f1c0f7221 */ /* 0x000fce0000010000 */
.L_x_43:
[----:B------:R-:W-:Y:S05]  /*1be0*/  BSYNC B0 ;  /* 0x0000000000007941 */ /* 0x000fea0003800000 */
.L_x_42:
[----:B------:R-:W-:Y:S06]  /*1bf0*/  BAR.SYNC.DEFER_BLOCKING 0x0 ;  /* 0x0000000000007b1d */ /* 0x000fec0000010000 */
[----:B------:R-:W-:Y:S04]  /*1c00*/  BSSY B0, `(.L_x_44) ;  /* 0x000009d000007945 */ /* 0x000fe80003800000 */
[----:B------:R-:W-:Y:S05]  /*1c10*/  @P5 BRA `(.L_x_45) ;  /* 0x00000008006c5947 */ /* 0x000fea0003800000 */
[----:B------:R-:W1:Y:S04]  /*1c20*/  LDS.128 R20, [R6+0xd0] ;  /* 0x0000d00006147984 */ /* 0x000e680000000c00 */
[----:B------:R-:W2:Y:S04]  /*1c30*/  LDS.128 R24, [R6+0x1a0] ;  /* 0x0001a00006187984 */ /* 0x000ea80000000c00 */
[----:B------:R-:W3:Y:S01]  /*1c40*/  LDS.128 R28, [R6+0x270] ;  /* 0x00027000061c7984 */ /* 0x000ee20000000c00 */
[----:B-1----:R-:W-:Y:S01]  /*1c50*/  FADD.FTZ R33, R16, R20 ;  /* 0x0000001410217221 */ /* 0x002fe20000010000 */
[----:B------:R-:W-:Y:S01]  /*1c60*/  FADD.FTZ R16, R17, R21 ;  /* 0x0000001511107221 */ /* 0x000fe20000010000 */
[----:B------:R-:W-:Y:S01]  /*1c70*/  FADD.FTZ R17, R18, R22 ;  /* 0x0000001612117221 */ /* 0x000fe20000010000 */
[----:B------:R-:W-:Y:S01]  /*1c80*/  FADD.FTZ R18, R19, R23 ;  /* 0x0000001713127221 */ /* 0x000fe20000010000 */
[----:B--2---:R-:W-:Y:S01]  /*1c90*/  FADD.FTZ R33, R33, R24 ;  /* 0x0000001821217221 */ /* 0x004fe20000010000 */
[----:B------:R-:W1:Y:S01]  /*1ca0*/  LDS.128 R20, [R6+0x340] ;  /* 0x0003400006147984 */ /* 0x000e620000000c00 */
[----:B------:R-:W-:Y:S01]  /*1cb0*/  FADD.FTZ R16, R16, R25 ;  /* 0x0000001910107221 */ /* 0x000fe20000010000 */
[----:B------:R-:W-:Y:S01]  /*1cc0*/  FADD.FTZ R35, R17, R26 ;  /* 0x0000001a11237221 */ /* 0x000fe20000010000 */
[----:B------:R-:W-:Y:S01]  /*1cd0*/  FADD.FTZ R32, R18, R27 ;  /* 0x0000001b12207221 */ /* 0x000fe20000010000 */
[----:B---3--:R-:W-:Y:S01]  /*1ce0*/  FADD.FTZ R33, R33, R28 ;  /* 0x0000001c21217221 */ /* 0x008fe20000010000 */
[----:B------:R-:W2:Y:S01]  /*1cf0*/  LDS.128 R24, [R6+0x410] ;  /* 0x0004100006187984 */ /* 0x000ea20000000c00 */
[----:B------:R-:W-:Y:S01]  /*1d00*/  FADD.FTZ R34, R16, R29 ;  /* 0x0000001d10227221 */ /* 0x000fe20000010000 */
[----:B------:R-:W-:Y:S01]  /*1d10*/  FADD.FTZ R35, R35, R30 ;  /* 0x0000001e23237221 */ /* 0x000fe20000010000 */
[----:B------:R-:W-:Y:S01]  /*1d20*/  FADD.FTZ R32, R32, R31 ;  /* 0x0000001f20207221 */ /* 0x000fe20000010000 */
[----:B------:R-:W3:Y:S04]  /*1d30*/  LDS.128 R16, [R6+0x4e0] ;  /* 0x0004e00006107984 */ /* 0x000ee80000000c00 */
[----:B------:R-:W4:Y:S01]  /*1d40*/  LDS.128 R28, [R6+0x5b0] ;  /* 0x0005b000061c7984 */ /* 0x000f220000000c00 */
[----:B-1----:R-:W-:Y:S01]  /*1d50*/  FADD.FTZ R33, R33, R20 ;  /* 0x0000001421217221 */ /* 0x002fe20000010000 */
[----:B------:R-:W-:Y:S01]  /*1d60*/  FADD.FTZ R34, R34, R21 ;  /* 0x0000001522227221 */ /* 0x000fe20000010000 */
[----:B------:R-:W-:Y:S01]  /*1d70*/  FADD.FTZ R35, R35, R22 ;  /* 0x0000001623237221 */ /* 0x000fe20000010000 */
[----:B------:R-:W-:-:S02]  /*1d80*/  FADD.FTZ R32, R32, R23 ;  /* 0x0000001720207221 */ /* 0x000fc40000010000 */
[----:B------:R-:W1:Y:S01]  /*1d90*/  LDS.128 R20, [R6+0x680] ;  /* 0x0006800006147984 */ /* 0x000e620000000c00 */
[----:B--2---:R-:W-:Y:S01]  /*1da0*/  FADD.FTZ R33, R33, R24 ;  /* 0x0000001821217221 */ /* 0x004fe20000010000 */
        /* <DEDUP_REMOVED lines=8> */
[----:B----4-:R-:W-:Y:S01]  /*1e30*/  FADD.FTZ R33, R33, R28 ;  /* 0x0000001c21217221 */ /* 0x010fe20000010000 */
[----:B------:R-:W3:Y:S01]  /*1e40*/  LDS.128 R16, [R6+0x820] ;  /* 0x0008200006107984 */ /* 0x000ee20000000c00 */
[----:B------:R-:W-:Y:S01]  /*1e50*/  FADD.FTZ R34, R34, R29 ;  /* 0x0000001d22227221 */ /* 0x000fe20000010000 */
[----:B------:R-:W-:Y:S01]  /*1e60*/  FADD.FTZ R35, R35, R30 ;  /* 0x0000001e23237221 */ /* 0x000fe20000010000 */
[----:B------:R-:W-:-:S02]  /*1e70*/  FADD.FTZ R32, R32, R31 ;  /* 0x0000001f20207221 */ /* 0x000fc40000010000 */
[----:B------:R-:W4:Y:S01]  /*1e80*/  LDS.128 R28, [R6+0x8f0] ;  /* 0x0008f000061c7984 */ /* 0x000f220000000c00 */
[----:B-1----:R-:W-:Y:S01]  /*1e90*/  FADD.FTZ R33, R33, R20 ;  /* 0x0000001421217221 */ /* 0x002fe20000010000 */
[----:B------:R-:W-:Y:S01]  /*1ea0*/  FADD.FTZ R34, R34, R21 ;  /* 0x0000001522227221 */ /* 0x000fe20000010000 */
[----:B------:R-:W-:Y:S01]  /*1eb0*/  FADD.FTZ R35, R35, R22 ;  /* 0x0000001623237221 */ /* 0x000fe20000010000 */
[----:B------:R-:W-:Y:S02]  /*1ec0*/  FADD.FTZ R32, R32, R23 ;  /* 0x0000001720207221 */ /* 0x000fe40000010000 */
[----:B------:R-:W1:Y:S01]  /*1ed0*/  LDS.128 R20, [R6+0x9c0] ;  /* 0x0009c00006147984 */ /* 0x000e620000000c00 */
[----:B--2---:R-:W-:Y:S01]  /*1ee0*/  FADD.FTZ R33, R33, R24 ;  /* 0x0000001821217221 */ /* 0x004fe20000010000 */
[----:B------:R-:W-:Y:S01]  /*1ef0*/  FADD.FTZ R34, R34, R25 ;  /* 0x0000001922227221 */ /* 0x000fe20000010000 */
[----:B------:R-:W-:Y:S01]  /*1f00*/  FADD.FTZ R35, R35, R26 ;  /* 0x0000001a23237221 */ /* 0x000fe20000010000 */
[----:B------:R-:W-:-:S02]  /*1f10*/  FADD.FTZ R32, R32, R27 ;  /* 0x0000001b20207221 */ /* 0x000fc40000010000 */
[----:B------:R-:W2:Y:S01]  /*1f20*/  LDS.128 R24, [R6+0xa90] ;  /* 0x000a900006187984 */ /* 0x000ea20000000c00 */
[----:B---3--:R-:W-:Y:S01]  /*1f30*/  FADD.FTZ R33, R33, R16 ;  /* 0x0000001021217221 */ /* 0x008fe20000010000 */
[----:B------:R-:W-:Y:S01]  /*1f40*/  FADD.FTZ R34, R34, R17 ;  /* 0x0000001122227221 */ /* 0x000fe20000010000 */
[----:B------:R-:W-:Y:S01]  /*1f50*/  FADD.FTZ R35, R35, R18 ;  /* 0x0000001223237221 */ /* 0x000fe20000010000 */
[----:B------:R-:W-:Y:S01]  /*1f60*/  FADD.FTZ R32, R32, R19 ;  /* 0x0000001320207221 */ /* 0x000fe20000010000 */
[----:B----4-:R-:W-:Y:S01]  /*1f70*/  FADD.FTZ R33, R33, R28 ;  /* 0x0000001c21217221 */ /* 0x010fe20000010000 */
[----:B------:R-:W3:Y:S01]  /*1f80*/  LDS.128 R16, [R6+0xb60] ;  /* 0x000b600006107984 */ /* 0x000ee20000000c00 */
[----:B------:R-:W-:Y:S01]  /*1f90*/  FADD.FTZ R34, R34, R29 ;  /* 0x0000001d22227221 */ /* 0x000fe20000010000 */
[----:B------:R-:W-:Y:S01]  /*1fa0*/  FADD.FTZ R35, R35, R30 ;  /* 0x0000001e23237221 */ /* 0x000fe20000010000 */
[----:B------:R-:W-:Y:S02]  /*1fb0*/  FADD.FTZ R32, R32, R31 ;  /* 0x0000001f20207221 */ /* 0x000fe40000010000 */
        /* <DEDUP_REMOVED lines=9> */
[----:B------:R-:W-:Y:S02]  /*2050*/  FADD.FTZ R32, R32, R27 ;  /* 0x0000001b20207221 */ /* 0x000fe40000010000 */
[----:B------:R-:W2:Y:S01]  /*2060*/  LDS.128 R24, [R6+0xdd0] ;  /* 0x000dd00006187984 */ /* 0x000ea20000000c00 */
[----:B---3--:R-:W-:Y:S01]  /*2070*/  FADD.FTZ R33, R33, R16 ;  /* 0x0000001021217221 */ /* 0x008fe20000010000 */
[----:B------:R-:W-:Y:S01]  /*2080*/  FADD.FTZ R34, R34, R17 ;  /* 0x0000001122227221 */ /* 0x000fe20000010000 */
[----:B------:R-:W-:Y:S01]  /*2090*/  FADD.FTZ R35, R35, R18 ;  /* 0x0000001223237221 */ /* 0x000fe20000010000 */
[----:B------:R-:W-:-:S02]  /*20a0*/  FADD.FTZ R32, R32, R19 ;  /* 0x0000001320207221 */ /* 0x000fc40000010000 */
[----:B------:R-:W3:Y:S01]  /*20b0*/  LDS.128 R16, [R6+0xea0] ;  /* 0x000ea00006107984 */ /* 0x000ee20000000c00 */
[----:B----4-:R-:W-:Y:S01]  /*20c0*/  FADD.FTZ R33, R33, R28 ;  /* 0x0000001c21217221 */ /* 0x010fe20000010000 */
        /* <DEDUP_REMOVED lines=67> */
[----:B------:R-:W-:Y:S01]  /*2500*/  FADD.FTZ R32, R32, R23 ;  /* 0x0000001720207221 */ /* 0x000fe20000010000 */
[----:B--2---:R-:W-:Y:S01]  /*2510*/  FADD.FTZ R33, R33, R24 ;  /* 0x0000001821217221 */ /* 0x004fe20000010000 */
[----:B------:R-:W-:Y:S01]  /*2520*/  FADD.FTZ R34, R34, R25 ;  /* 0x0000001922227221 */ /* 0x000fe20000010000 */
[----:B------:R-:W-:Y:S01]  /*2530*/  FADD.FTZ R35, R35, R26 ;  /* 0x0000001a23237221 */ /* 0x000fe20000010000 */
[----:B------:R-:W-:Y:S01]  /*2540*/  FADD.FTZ R32, R32, R27 ;  /* 0x0000001b20207221 */ /* 0x000fe20000010000 */
[----:B---3--:R-:W-:Y:S01]  /*2550*/  FADD.FTZ R33, R33, R16 ;  /* 0x0000001021217221 */ /* 0x008fe20000010000 */
[----:B------:R-:W-:Y:S01]  /*2560*/  FADD.FTZ R34, R34, R17 ;  /* 0x0000001122227221 */ /* 0x000fe20000010000 */
[----:B------:R-:W-:Y:S01]  /*2570*/  FADD.FTZ R35, R35, R18 ;  /* 0x0000001223237221 */ /* 0x000fe20000010000 */
[----:B------:R-:W-:Y:S01]  /*2580*/  FADD.FTZ R32, R32, R19 ;  /* 0x0000001320207221 */ /* 0x000fe20000010000 */
[----:B----4-:R-:W-:Y:S01]  /*2590*/  FADD.FTZ R16, R33, R28 ;  /* 0x0000001c21107221 */ /* 0x010fe20000010000 */
[----:B------:R-:W-:Y:S01]  /*25a0*/  FADD.FTZ R17, R34, R29 ;  /* 0x0000001d22117221 */ /* 0x000fe20000010000 */
[----:B------:R-:W-:Y:S01]  /*25b0*/  FADD.FTZ R18, R35, R30 ;  /* 0x0000001e23127221 */ /* 0x000fe20000010000 */
[----:B------:R-:W-:-:S07]  /*25c0*/  FADD.FTZ R19, R32, R31 ;  /* 0x0000001f20137221 */ /* 0x000fce0000010000 */
.L_x_45:
[----:B------:R-:W-:Y:S05]  /*25d0*/  BSYNC B0 ;  /* 0x0000000000007941 */ /* 0x000fea0003800000 */
.L_x_44:
[----:B------:R-:W1:Y:S01]  /*25e0*/  LDC.64 R22, c[0x0][0x268] ;  /* 0x00009a00ff167b82 */ /* 0x000e620000000a00 */
[----:B------:R-:W-:Y:S01]  /*25f0*/  IMAD R21, R8, 0xd, R55 ;  /* 0x0000000d08157824 */ /* 0x000fe200078e0237 */
[----:B------:R-:W-:Y:S01]  /*2600*/  BSSY B0, `(.L_x_46) ;  /* 0x0000012000007945 */ /* 0x000fe20003800000 */
[----:B------:R-:W-:Y:S02]  /*2610*/  ISETP.GE.U32.AND P0, PT, R0, 0x2, PT ;  /* 0x000000020000780c */ /* 0x000fe40003f06070 */
[----:B------:R-:W-:Y:S01]  /*2620*/  PRMT R8, R44, 0x7632, R8 ;  /* 0x000076322c087816 */ /* 0x000fe20000000008 */
[----:B-1----:R-:W-:Y:S01]  /*2630*/  IMAD.WIDE R22, R21, 0x4, R22 ;  /* 0x0000000415167825 */ /* 0x002fe200078e0216 */
[----:B------:R-:W-:Y:S09]  /*2640*/  @P5 BRA `(.L_x_47) ;  /* 0x0000000000345947 */ /* 0x000ff20003800000 */
        /* <DEDUP_REMOVED lines=13> */
.L_x_47:
[----:B------:R-:W-:Y:S05]  /*2720*/  BSYNC B0 ;  /* 0x0000000000007941 */ /* 0x000fea0003800000 */
.L_x_46:
[----:B--2---:R-:W-:Y:S02]  /*2730*/  PRMT R28, R43, 0x7632, R28 ;  /* 0x000076322b1c7816 */ /* 0x004fe4000000001c */
[----:B------:R-:W-:Y:S02]  /*2740*/  PRMT R27, R45, 0x7632, R27 ;  /* 0x000076322d1b7816 */ /* 0x000fe4000000001b */
[----:B------:R-:W-:Y:S02]  /*2750*/  PRMT R26, R42, 0x7632, R26 ;  /* 0x000076322a1a7816 */ /* 0x000fe4000000001a */
[----:B------:R-:W-:Y:S02]  /*2760*/  PRMT R25, R40, 0x7632, R25 ;  /* 0x0000763228197816 */ /* 0x000fe40000000019 */
[----:B------:R-:W-:Y:S02]  /*2770*/  PRMT R24, R39, 0x7632, R24 ;  /* 0x0000763227187816 */ /* 0x000fe40000000018 */
[----:B------:R-:W-:-:S02]  /*2780*/  PRMT R23, R41, 0x7632, R23 ;  /* 0x0000763229177816 */ /* 0x000fc40000000017 */
[----:B------:R-:W-:Y:S01]  /*2790*/  PRMT R22, R38, 0x7632, R22 ;  /* 0x0000763226167816 */ /* 0x000fe20000000016 */
[----:B------:R-:W-:Y:S06]  /*27a0*/  @!P0 BRA `(.L_x_48) ;  /* 0x0000001000808947 */ /* 0x000fec0003800000 */
[----:B------:R-:W1:Y:S01]  /*27b0*/  LDC.64 R16, c[0x0][0x258] ;  /* 0x00009600ff107b82 */ /* 0x000e620000000a00 */
[----:B------:R-:W-:-:S05]  /*27c0*/  LOP3.LUT R19, R46, 0x1, RZ, 0xc0, !PT ;  /* 0x000000012e137812 */ /* 0x000fca00078ec0ff */
[----:B------:R-:W-:Y:S02]  /*27d0*/  IMAD R19, R19, R36, RZ ;  /* 0x0000002413137224 */ /* 0x000fe400078e02ff */
[----:B------:R-:W2:Y:S02]  /*27e0*/  LDC.64 R32, c[0x0][0x260] ;  /* 0x00009800ff207b82 */ /* 0x000ea40000000a00 */
[C---:B------:R-:W-:Y:S01]  /*27f0*/  IMAD R18, R19.reuse, R0, RZ ;  /* 0x0000000013127224 */ /* 0x040fe200078e02ff */
[----:B------:R-:W-:-:S04]  /*2800*/  IADD3 R19, R19, R37, RZ ;  /* 0x0000002513137210 */ /* 0x000fc80007ffe0ff */
[----:B------:R-:W-:Y:S01]  /*2810*/  SHF.L.U32 R21, R18, 0x1, RZ ;  /* 0x0000000112157819 */ /* 0x000fe200000006ff */
[----:B-1----:R-:W-:-:S04]  /*2820*/  IMAD.WIDE.U32 R16, R19, 0x4, R16 ;  /* 0x0000000413107825 */ /* 0x002fc800078e0010 */
[----:B--2---:R-:W-:Y:S01]  /*2830*/  IMAD.WIDE R32, R21, 0x4, R32 ;  /* 0x0000000415207825 */ /* 0x004fe200078e0220 */
[----:B------:R-:W-:Y:S06]  /*2840*/  @P3 BRA `(.L_x_49) ;  /* 0x0000000000643947 */ /* 0x000fec0003800000 */
[----:B------:R-:W1:Y:S01]  /*2850*/  S2R R2, SR_LANEID ;  /* 0x0000000000027919 */ /* 0x000e620000000000 */
[----:B------:R-:W-:Y:S01]  /*2860*/  HFMA2.MMA R20, -RZ, RZ, 0, 5.9604644775390625e-08 ;  /* 0x00000001ff147435 */ /* 0x000fe200000001ff */
[----:B------:R-:W-:Y:S01]  /*2870*/  VOTEU.ANY UR5, UPT, PT ;  /* 0x0000000000057886 */ /* 0x000fe200038e0100 */
[----:B------:R-:W-:Y:S01]  /*2880*/  LOP3.LUT P0, RZ, R46, 0x2, RZ, 0xc0, !PT ;  /* 0x000000022eff7812 */ /* 0x000fe2000780c0ff */
[----:B------:R-:W-:Y:S01]  /*2890*/  UFLO.U32 UR8, UR5 ;  /* 0x00000005000872bd */ /* 0x000fe200080e0000 */
[----:B------:R-:W-:Y:S01]  /*28a0*/  IMAD R19, R36, UR13, R37 ;  /* 0x0000000d24137c24 */ /* 0x000fe2000f8e0225 */
[----:B------:R-:W-:Y:S01]  /*28b0*/  UPOPC UR5, UR5 ;  /* 0x00000005000572bf */ /* 0x000fe20008000000 */
[----:B------:R-:W-:-:S03]  /*28c0*/  SEL R29, R0, RZ, !P0 ;  /* 0x000000ff001d7207 */ /* 0x000fc60004000000 */
[----:B------:R-:W-:Y:S02]  /*28d0*/  LEA R18, P6, R19, R32, 0x3 ;  /* 0x0000002013127211 */ /* 0x000fe400078c18ff */
[----:B------:R-:W-:Y:S02]  /*28e0*/  SEL R20, R20, 0xffffffff, !P0 ;  /* 0xffffffff14147807 */ /* 0x000fe40004000000 */
[----:B------:R-:W-:Y:S02]  /*28f0*/  ISETP.NE.AND P0, PT, R29, -0x1, PT ;  /* 0xffffffff1d00780c */ /* 0x000fe40003f05270 */
[----:B------:R-:W-:Y:S01]  /*2900*/  LEA.HI.X R19, R19, R33, RZ, 0x3, P6 ;  /* 0x0000002113137211 */ /* 0x000fe200030f1cff */
[----:B------:R-:W-:-:S04]  /*2910*/  IMAD R21, R20, UR5, RZ ;  /* 0x0000000514157c24 */ /* 0x000fc8000f8e02ff */
[----:B------:R2:W-:Y:S01]  /*2920*/  STG.E.64 desc[UR14][R18.64], R14 ;  /* 0x0000000e12007986 */ /* 0x0005e2000c101b0e */
[----:B-1----:R-:W-:-:S13]  /*2930*/  ISETP.EQ.U32.AND P5, PT, R2, UR8, PT ;  /* 0x0000000802007c0c */ /* 0x002fda000bfa2070 */
[----:B------:R-:W-:Y:S06]  /*2940*/  @P5 MEMBAR.ALL.GPU ;  /* 0x0000000000005992 */ /* 0x000fec000000a000 */
[----:B------:R-:W-:-:S00]  /*2950*/  @P5 ERRBAR ;  /* 0x00000000000059ab */ /* 0x000fc00000000000 */
[----:B------:R-:W-:Y:S06]  /*2960*/  @P5 CGAERRBAR ;  /* 0x00000000000055ab */ /* 0x000fec0000000000 */
[----:B------:R2:W-:Y:S01]  /*2970*/  @P5 REDG.E.ADD.S32.STRONG.GPU desc[UR14][R16.64], R21 ;  /* 0x000000151000598e */ /* 0x0005e2000c10e38e */
[----:B------:R-:W-:Y:S05]  /*2980*/  @!P0 BRA `(.L_x_49) ;  /* 0x0000000000148947 */ /* 0x000fea0003800000 */
.L_x_50:
[----:B--2---:R-:W2:Y:S04]  /*2990*/  LDG.E.STRONG.GPU R18, desc[UR14][R16.64] ;  /* 0x0000000e10127981 */ /* 0x004ea8000c1ef900 */
[----:B--2---:R-:W-:Y:S01]  /*29a0*/  CCTL.IVALL ;  /* 0x00000000ff00798f */ /* 0x004fe20002000000 */
[----:B------:R-:W-:Y:S05]  /*29b0*/  YIELD ;  /* 0x0000000000007946 */ /* 0x000fea0003800000 */
[----:B------:R-:W-:-:S13]  /*29c0*/  ISETP.NE.AND P0, PT, R18, R29, PT ;  /* 0x0000001d1200720c */ /* 0x000fda0003f05270 */
[----:B------:R-:W-:Y:S05]  /*29d0*/  @P0 BRA `(.L_x_50) ;  /* 0xfffffffc00ec0947 */ /* 0x000fea000383ffff */
.L_x_49:
[----:B------:R-:W-:Y:S01]  /*29e0*/  ISETP.NE.AND P0, PT, R0, RZ, PT ;  /* 0x000000ff0000720c */ /* 0x000fe20003f05270 */
[----:B------:R-:W-:Y:S05]  /*29f0*/  WARPSYNC.ALL ;  /* 0x0000000000007948 */ /* 0x000fea0003800000 */
[----:B------:R-:W-:Y:S07]  /*2a00*/  BAR.SYNC.DEFER_BLOCKING 0x0 ;  /* 0x0000000000007b1d */ /* 0x000fee0000010000 */
[----:B------:R-:W-:Y:S05]  /*2a10*/  @!P0 BRA `(.L_x_48) ;  /* 0x0000000c00e48947 */ /* 0x000fea0003800000 */
[----:B--2---:R-:W-:Y:S02]  /*2a20*/  IADD3 R16, R0, -0x1, RZ ;  /* 0xffffffff00107810 */ /* 0x004fe40007ffe0ff */
[----:B------:R-:W-:Y:S02]  /*2a30*/  MOV R30, RZ ;  /* 0x000000ff001e7202 */ /* 0x000fe40000000f00 */
[----:B------:R-:W-:-:S13]  /*2a40*/  ISETP.GE.U32.AND P0, PT, R16, 0x3, PT ;  /* 0x000000031000780c */ /* 0x000fda0003f06070 */
[----:B------:R-:W-:Y:S05]  /*2a50*/  @!P0 BRA `(.L_x_51) ;  /* 0x0000000c00648947 */ /* 0x000fea0003800000 */
[----:B------:R-:W-:Y:S01]  /*2a60*/  ISETP.GT.AND P0, PT, R48, RZ, PT ;  /* 0x000000ff3000720c */ /* 0x000fe20003f04270 */
[----:B------:R-:W-:Y:S01]  /*2a70*/  HFMA2.MMA R30, -RZ, RZ, 0, 0 ;  /* 0x00000000ff1e7435 */ /* 0x000fe200000001ff */
[----:B------:R-:W-:-:S11]  /*2a80*/  MOV R29, R48 ;  /* 0x00000030001d7202 */ /* 0x000fd60000000f00 */
[----:B------:R-:W-:Y:S05]  /*2a90*/  @!P0 BRA `(.L_x_52) ;  /* 0x0000000800d88947 */ /* 0x000fea0003800000 */
[----:B------:R-:W-:Y:S02]  /*2aa0*/  ISETP.GT.AND P5, PT, R29, 0xc, PT ;  /* 0x0000000c1d00780c */ /* 0x000fe40003fa4270 */
[----:B------:R-:W-:-:S11]  /*2ab0*/  PLOP3.LUT P0, PT, PT, PT, PT, 0x80, 0x0 ;  /* 0x000000000000781c */ /* 0x000fd60003f0f070 */
[----:B------:R-:W-:Y:S05]  /*2ac0*/  @!P5 BRA `(.L_x_53) ;  /* 0x0000000400d0d947 */ /* 0x000fea0003800000 */
[----:B------:R-:W-:-:S13]  /*2ad0*/  PLOP3.LUT P0, PT, PT, PT, PT, 0x8, 0x0 ;  /* 0x000000000000781c */ /* 0x000fda0003f0e170 */
.L_x_54:
[C---:B------:R-:W-:Y:S02]  /*2ae0*/  ISETP.EQ.OR P5, PT, R30.reuse, UR13, P3 ;  /* 0x0000000d1e007c0c */ /* 0x040fe40009fa2670 */
[----:B------:R-:W-:-:S04]  /*2af0*/  IADD3 R19, R30, 0x1, RZ ;  /* 0x000000011e137810 */ /* 0x000fc80007ffe0ff */
[----:B------:R-:W-:-:S07]  /*2b00*/  ISETP.EQ.OR P6, PT, R19, UR13, P3 ;  /* 0x0000000d13007c0c */ /* 0x000fce0009fc2670 */
[----:B------:R-:W-:-:S04]  /*2b10*/  @!P5 IMAD R17, R36, R30, R37 ;  /* 0x0000001e2411d224 */ /* 0x000fc800078e0225 */
[----:B------:R-:W-:-:S04]  /*2b20*/  @!P5 IMAD.WIDE.U32 R16, R17, 0x8, R32 ;  /* 0x000000081110d825 */ /* 0x000fc800078e0020 */
[----:B------:R-:W-:Y:S02]  /*2b30*/  @!P6 IMAD R19, R36, R19, R37 ;  /* 0x000000132413e224 */ /* 0x000fe400078e0225 */
[----:B------:R-:W0:Y:S02]  /*2b40*/  @!P5 LDG.E.64 R16, desc[UR14][R16.64] ;  /* 0x0000000e1010d981 */ /* 0x000e24000c1e1b00 */
[----:B------:R-:W-:-:S06]  /*2b50*/  @!P6 IMAD.WIDE.U32 R18, R19, 0x8, R32 ;  /* 0x000000081312e825 */ /* 0x000fcc00078e0020 */
[----:B------:R-:W2:Y:S01]  /*2b60*/  @!P6 LDG.E.64 R18, desc[UR14][R18.64] ;  /* 0x0000000e1212e981 */ /* 0x000ea2000c1e1b00 */
[C---:B------:R-:W-:Y:S02]  /*2b70*/  IADD3 R20, R30.reuse, 0x2, RZ ;  /* 0x000000021e147810 */ /* 0x040fe40007ffe0ff */
[----:B------:R-:W-:Y:S01]  /*2b80*/  IADD3 R21, R30, 0x3, RZ ;  /* 0x000000031e157810 */ /* 0x000fe20007ffe0ff */
[----:B0-----:R-:W-:Y:S01]  /*2b90*/  @!P5 FADD.FTZ R14, R14, R16 ;  /* 0x000000100e0ed221 */ /* 0x001fe20000010000 */
[----:B------:R-:W-:Y:S01]  /*2ba0*/  @!P5 FADD.FTZ R15, R15, R17 ;  /* 0x000000110f0fd221 */ /* 0x000fe20000010000 */
[----:B------:R-:W-:Y:S02]  /*2bb0*/  ISETP.EQ.OR P5, PT, R20, UR13, P3 ;  /* 0x0000000d14007c0c */ /* 0x000fe40009fa2670 */
[----:B--2---:R-:W-:Y:S01]  /*2bc0*/  @!P6 FADD.FTZ R14, R14, R18 ;  /* 0x000000120e0ee221 */ /* 0x004fe20000010000 */
[----:B------:R-:W-:Y:S01]  /*2bd0*/  @!P6 FADD.FTZ R15, R15, R19 ;  /* 0x000000130f0fe221 */ /* 0x000fe20000010000 */
[----:B------:R-:W-:-:S09]  /*2be0*/  ISETP.EQ.OR P6, PT, R21, UR13, P3 ;  /* 0x0000000d15007c0c */ /* 0x000fd20009fc2670 */
[----:B------:R-:W-:-:S04]  /*2bf0*/  @!P5 IMAD R17, R36, R20, R37 ;  /* 0x000000142411d224 */ /* 0x000fc800078e0225 */
[----:B------:R-:W-:-:S04]  /*2c00*/  @!P5 IMAD.WIDE.U32 R16, R17, 0x8, R32 ;  /* 0x000000081110d825 */ /* 0x000fc800078e0020 */
[----:B------:R-:W-:Y:S02]  /*2c10*/  @!P6 IMAD R19, R36, R21, R37 ;  /* 0x000000152413e224 */ /* 0x000fe400078e0225 */
[----:B------:R-:W2:Y:S02]  /*2c20*/  @!P5 LDG.E.64 R16, desc[UR14][R16.64] ;  /* 0x0000000e1010d981 */ /* 0x000ea4000c1e1b00 */
[----:B------:R-:W-:-:S06]  /*2c30*/  @!P6 IMAD.WIDE.U32 R18, R19, 0x8, R32 ;  /* 0x000000081312e825 */ /* 0x000fcc00078e0020 */
[----:B------:R-:W3:Y:S01]  /*2c40*/  @!P6 LDG.E.64 R18, desc[UR14][R18.64] ;  /* 0x0000000e1212e981 */ /* 0x000ee2000c1e1b00 */
        /* <DEDUP_REMOVED lines=84> */
[----:B------:R-:W-:Y:S02]  /*3190*/  IADD3 R29, R29, -0x10, RZ ;  /* 0xfffffff01d1d7810 */ /* 0x000fe40007ffe0ff */
[----:B------:R-:W-:Y:S01]  /*31a0*/  IADD3 R30, R30, 0x10, RZ ;  /* 0x000000101e1e7810 */ /* 0x000fe20007ffe0ff */
[----:B--2---:R-:W-:Y:S01]  /*31b0*/  @!P5 FADD.FTZ R14, R14, R16 ;  /* 0x000000100e0ed221 */ /* 0x004fe20000010000 */
[----:B------:R-:W-:Y:S01]  /*31c0*/  @!P5 FADD.FTZ R15, R15, R17 ;  /* 0x000000110f0fd221 */ /* 0x000fe20000010000 */
[----:B------:R-:W-:Y:S02]  /*31d0*/  ISETP.GT.AND P5, PT, R29, 0xc, PT ;  /* 0x0000000c1d00780c */ /* 0x000fe40003fa4270 */
[----:B---3--:R-:W-:Y:S01]  /*31e0*/  @!P6 FADD.FTZ R14, R14, R18 ;  /* 0x000000120e0ee221 */ /* 0x008fe20000010000 */
[----:B------:R-:W-:-:S10]  /*31f0*/  @!P6 FADD.FTZ R15, R15, R19 ;  /* 0x000000130f0fe221 */ /* 0x000fd40000010000 */
[----:B------:R-:W-:Y:S05]  /*3200*/  @P5 BRA `(.L_x_54) ;  /* 0xfffffff800345947 */ /* 0x000fea000383ffff */
.L_x_53:
[----:B------:R-:W-:-:S13]  /*3210*/  ISETP.GT.AND P5, PT, R29, 0x4, PT ;  /* 0x000000041d00780c */ /* 0x000fda0003fa4270 */
[----:B------:R-:W-:Y:S05]  /*3220*/  @!P5 BRA `(.L_x_55) ;  /* 0x0000000000ecd947 */ /* 0x000fea0003800000 */
        /* <DEDUP_REMOVED lines=10> */
[----:B------:R-:W-:Y:S02]  /*32d0*/  IADD3 R21, R30, 0x3, RZ ;  /* 0x000000031e157810 */ /* 0x000fe40007ffe0ff */
[----:B------:R-:W-:Y:S02]  /*32e0*/  ISETP.EQ.OR P0, PT, R20, UR13, P3 ;  /* 0x0000000d14007c0c */ /* 0x000fe40009f02670 */
[----:B------:R-:W-:Y:S01]  /*32f0*/  IADD3 R30, R30, 0x4, RZ ;  /* 0x000000041e1e7810 */ /* 0x000fe20007ffe0ff */
[----:B0-----:R-:W-:Y:S01]  /*3300*/  @!P6 FADD.FTZ R14, R14, R16 ;  /* 0x000000100e0ee221 */ /* 0x001fe20000010000 */
[----:B------:R-:W-:Y:S01]  /*3310*/  @!P6 FADD.FTZ R15, R15, R17 ;  /* 0x000000110f0fe221 */ /* 0x000fe20000010000 */
[----:B------:R-:W-:-:S08]  /*3320*/  ISETP.EQ.OR P6, PT, R21, UR13, P3 ;  /* 0x0000000d15007c0c */ /* 0x000fd00009fc2670 */
[----:B------:R-:W-:-:S04]  /*3330*/  @!P0 IMAD R17, R36, R20, R37 ;  /* 0x0000001424118224 */ /* 0x000fc800078e0225 */
[----:B------:R-:W-:-:S04]  /*3340*/  @!P0 IMAD.WIDE.U32 R16, R17, 0x8, R32 ;  /* 0x0000000811108825 */ /* 0x000fc800078e0020 */
[----:B--2---:R-:W-:Y:S01]  /*3350*/  @!P5 FADD.FTZ R14, R14, R18 ;  /* 0x000000120e0ed221 */ /* 0x004fe20000010000 */
[----:B------:R-:W-:Y:S01]  /*3360*/  @!P5 FADD.FTZ R15, R15, R19 ;  /* 0x000000130f0fd221 */ /* 0x000fe20000010000 */
[----:B------:R-:W-:Y:S01]  /*3370*/  ISETP.EQ.OR P5, PT, R30, UR13, P3 ;  /* 0x0000000d1e007c0c */ /* 0x000fe20009fa2670 */
[----:B------:R-:W2:Y:S01]  /*3380*/  @!P0 LDG.E.64 R16, desc[UR14][R16.64] ;  /* 0x0000000e10108981 */ /* 0x000ea2000c1e1b00 */
[----:B------:R-:W-:-:S04]  /*3390*/  @!P6 IMAD R19, R36, R21, R37 ;  /* 0x000000152413e224 */ /* 0x000fc800078e0225 */
[----:B------:R-:W-:-:S07]  /*33a0*/  @!P6 IMAD.WIDE.U32 R18, R19, 0x8, R32 ;  /* 0x000000081312e825 */ /* 0x000fce00078e0020 */
[----:B------:R-:W-:Y:S01]  /*33b0*/  @!P5 IMAD R21, R36, R30, R37 ;  /* 0x0000001e2415d224 */ /* 0x000fe200078e0225 */
[----:B------:R-:W3:Y:S03]  /*33c0*/  @!P6 LDG.E.64 R18, desc[UR14][R18.64] ;  /* 0x0000000e1212e981 */ /* 0x000ee6000c1e1b00 */
        /* <DEDUP_REMOVED lines=10> */
[----:B------:R-:W-:-:S02]  /*3470*/  ISETP.EQ.OR P6, PT, R34, UR13, P3 ;  /* 0x0000000d22007c0c */ /* 0x000fc40009fc2670 */
[----:B----4-:R-:W-:Y:S01]  /*3480*/  @!P5 FADD.FTZ R14, R14, R20 ;  /* 0x000000140e0ed221 */ /* 0x010fe20000010000 */
[----:B------:R-:W-:Y:S01]  /*3490*/  @!P5 FADD.FTZ R15, R15, R21 ;  /* 0x000000150f0fd221 */ /* 0x000fe20000010000 */
[----:B------:R-:W-:-:S05]  /*34a0*/  ISETP.EQ.OR P5, PT, R35, UR13, P3 ;  /* 0x0000000d23007c0c */ /* 0x000fca0009fa2670 */
[----:B------:R-:W-:-:S04]  /*34b0*/  @!P0 IMAD R17, R36, R31, R37 ;  /* 0x0000001f24118224 */ /* 0x000fc800078e0225 */
[----:B------:R-:W-:Y:S02]  /*34c0*/  @!P6 IMAD R19, R36, R34, R37 ;  /* 0x000000222413e224 */ /* 0x000fe400078e0225 */
[----:B------:R-:W-:-:S04]  /*34d0*/  @!P0 IMAD.WIDE.U32 R16, R17, 0x8, R32 ;  /* 0x0000000811108825 */ /* 0x000fc800078e0020 */
[----:B------:R-:W-:Y:S02]  /*34e0*/  @!P6 IMAD.WIDE.U32 R18, R19, 0x8, R32 ;  /* 0x000000081312e825 */ /* 0x000fe400078e0020 */
[----:B------:R-:W2:Y:S02]  /*34f0*/  @!P0 LDG.E.64 R16, desc[UR14][R16.64] ;  /* 0x0000000e10108981 */ /* 0x000ea4000c1e1b00 */
[----:B------:R-:W-:Y:S02]  /*3500*/  @!P5 IMAD R21, R36, R35, R37 ;  /* 0x000000232415d224 */ /* 0x000fe400078e0225 */
[----:B------:R-:W3:Y:S02]  /*3510*/  @!P6 LDG.E.64 R18, desc[UR14][R18.64] ;  /* 0x0000000e1212e981 */ /* 0x000ee4000c1e1b00 */
[----:B------:R-:W-:-:S06]  /*3520*/  @!P5 IMAD.WIDE.U32 R20, R21, 0x8, R32 ;  /* 0x000000081514d825 */ /* 0x000fcc00078e0020 */
[----:B------:R-:W4:Y:S01]  /*3530*/  @!P5 LDG.E.64 R20, desc[UR14][R20.64] ;  /* 0x0000000e1414d981 */ /* 0x000f22000c1e1b00 */
[----:B------:R-:W-:Y:S02]  /*3540*/  IADD3 R29, R29, -0x4, RZ ;  /* 0xfffffffc1d1d7810 */ /* 0x000fe40007ffe0ff */
[----:B------:R-:W-:Y:S02]  /*3550*/  IADD3 R30, R30, 0x4, RZ ;  /* 0x000000041e1e7810 */ /* 0x000fe40007ffe0ff */
[----:B------:R-:W-:Y:S01]  /*3560*/  IADD3 R29, R29, -0x4, RZ ;  /* 0xfffffffc1d1d7810 */ /* 0x000fe20007ffe0ff */
[----:B--2---:R-:W-:Y:S01]  /*3570*/  @!P0 FADD.FTZ R14, R14, R16 ;  /* 0x000000100e0e8221 */ /* 0x004fe20000010000 */
[----:B------:R-:W-:-:S03]  /*3580*/  @!P0 FADD.FTZ R15, R15, R17 ;  /* 0x000000110f0f8221 */ /* 0x000fc60000010000 */
[----:B---3--:R-:W-:Y:S01]  /*3590*/  @!P6 FADD.FTZ R14, R14, R18 ;  /* 0x000000120e0ee221 */ /* 0x008fe20000010000 */
[----:B------:R-:W-:Y:S01]  /*35a0*/  @!P6 FADD.FTZ R15, R15, R19 ;  /* 0x000000130f0fe221 */ /* 0x000fe20000010000 */
[----:B------:R-:W-:Y:S02]  /*35b0*/  PLOP3.LUT P0, PT, PT, PT, PT, 0x8, 0x0 ;  /* 0x000000000000781c */ /* 0x000fe40003f0e170 */
[----:B----4-:R-:W-:Y:S01]  /*35c0*/  @!P5 FADD.FTZ R14, R14, R20 ;  /* 0x000000140e0ed221 */ /* 0x010fe20000010000 */
[----:B------:R-:W-:-:S10]  /*35d0*/  @!P5 FADD.FTZ R15, R15, R21 ;  /* 0x000000150f0fd221 */ /* 0x000fd40000010000 */
.L_x_55:
[----:B------:R-:W-:-:S13]  /*35e0*/  ISETP.NE.OR P0, PT, R29, RZ, P0 ;  /* 0x000000ff1d00720c */ /* 0x000fda0000705670 */
[----:B------:R-:W-:Y:S05]  /*35f0*/  @!P0 BRA `(.L_x_51) ;  /* 0x00000000007c8947 */ /* 0x000fea0003800000 */
.L_x_52:
[----:B------:R-:W-:-:S13]  /*3600*/  ISETP.EQ.OR P6, PT, R30, UR13, P3 ;  /* 0x0000000d1e007c0c */ /* 0x000fda0009fc2670 */
[----:B------:R-:W-:-:S04]  /*3610*/  @!P6 IMAD R17, R36, R30, R37 ;  /* 0x0000001e2411e224 */ /* 0x000fc800078e0225 */
[----:B------:R-:W-:-:S06]  /*3620*/  @!P6 IMAD.WIDE.U32 R16, R17, 0x8, R32 ;  /* 0x000000081110e825 */ /* 0x000fcc00078e0020 */
[----:B------:R-:W0:Y:S01]  /*3630*/  @!P6 LDG.E.64 R16, desc[UR14][R16.64] ;  /* 0x0000000e1010e981 */ /* 0x000e22000c1e1b00 */
[C---:B------:R-:W-:Y:S02]  /*3640*/  IADD3 R19, R30.reuse, 0x1, RZ ;  /* 0x000000011e137810 */ /* 0x040fe40007ffe0ff */
[C---:B------:R-:W-:Y:S02]  /*3650*/  IADD3 R21, R30.reuse, 0x2, RZ ;  /* 0x000000021e157810 */ /* 0x040fe40007ffe0ff */
[----:B------:R-:W-:Y:S02]  /*3660*/  ISETP.EQ.OR P0, PT, R19, UR13, P3 ;  /* 0x0000000d13007c0c */ /* 0x000fe40009f02670 */
[----:B------:R-:W-:Y:S02]  /*3670*/  ISETP.EQ.OR P5, PT, R21, UR13, P3 ;  /* 0x0000000d15007c0c */ /* 0x000fe40009fa2670 */
[----:B------:R-:W-:-:S09]  /*3680*/  IADD3 R20, R30, 0x3, RZ ;  /* 0x000000031e147810 */ /* 0x000fd20007ffe0ff */
[C-C-:B------:R-:W-:Y:S02]  /*3690*/  @!P0 IMAD R19, R36.reuse, R19, R37.reuse ;  /* 0x0000001324138224 */ /* 0x140fe400078e0225 */
[----:B------:R-:W-:Y:S02]  /*36a0*/  @!P5 IMAD R21, R36, R21, R37 ;  /* 0x000000152415d224 */ /* 0x000fe400078e0225 */
[----:B0-----:R-:W-:Y:S01]  /*36b0*/  @!P6 FADD.FTZ R14, R14, R16 ;  /* 0x000000100e0ee221 */ /* 0x001fe20000010000 */
        /* <DEDUP_REMOVED lines=17> */
[----:B------:R-:W-:-:S06]  /*37d0*/  @!P6 FADD.FTZ R15, R15, R21 ;  /* 0x000000150f0fe221 */ /* 0x000fcc0000010000 */
[----:B------:R-:W-:Y:S05]  /*37e0*/  @P0 BRA `(.L_x_52) ;  /* 0xfffffffc00840947 */ /* 0x000fea000383ffff */
.L_x_51:
[----:B------:R-:W-:-:S13]  /*37f0*/  ISETP.NE.AND P0, PT, R49, RZ, PT ;  /* 0x000000ff3100720c */ /* 0x000fda0003f05270 */
[----:B------:R-:W-:Y:S05]  /*3800*/  @!P0 BRA `(.L_x_48) ;  /* 0x0000000000688947 */ /* 0x000fea0003800000 */
[----:B------:R-:W-:Y:S01]  /*3810*/  ISETP.EQ.OR P0, PT, R30, UR13, P3 ;  /* 0x0000000d1e007c0c */ /* 0x000fe20009f02670 */
[----:B------:R-:W-:Y:S01]  /*3820*/  BSSY B0, `(.L_x_56) ;  /* 0x0000008000007945 */ /* 0x000fe20003800000 */
[----:B------:R-:W-:-:S11]  /*3830*/  ISETP.NE.AND P5, PT, R49, 0x1, PT ;  /* 0x000000013100780c */ /* 0x000fd60003fa5270 */
[----:B------:R-:W-:Y:S05]  /*3840*/  @P0 BRA `(.L_x_57) ;  /* 0x0000000000140947 */ /* 0x000fea0003800000 */
[----:B------:R-:W-:-:S04]  /*3850*/  IMAD R17, R36, R30, R37 ;  /* 0x0000001e24117224 */ /* 0x000fc800078e0225 */
[----:B------:R-:W-:-:S06]  /*3860*/  IMAD.WIDE.U32 R16, R17, 0x8, R32 ;  /* 0x0000000811107825 */ /* 0x000fcc00078e0020 */
[----:B------:R-:W0:Y:S02]  /*3870*/  LDG.E.64 R16, desc[UR14][R16.64] ;  /* 0x0000000e10107981 */ /* 0x000e24000c1e1b00 */
[----:B0-----:R-:W-:Y:S01]  /*3880*/  FADD.FTZ R14, R14, R16 ;  /* 0x000000100e0e7221 */ /* 0x001fe20000010000 */
[----:B------:R-:W-:-:S07]  /*3890*/  FADD.FTZ R15, R15, R17 ;  /* 0x000000110f0f7221 */ /* 0x000fce0000010000 */
.L_x_57:
[----:B------:R-:W-:Y:S05]  /*38a0*/  BSYNC B0 ;  /* 0x0000000000007941 */ /* 0x000fea0003800000 */
.L_x_56:
        /* <DEDUP_REMOVED lines=10> */
[----:B------:R-:W0:Y:S04]  /*3950*/  @!P5 LDG.E.64 R16, desc[UR14][R16.64] ;  /* 0x0000000e1010d981 */ /* 0x000e28000c1e1b00 */
[----:B------:R-:W2:Y:S01]  /*3960*/  @!P0 LDG.E.64 R18, desc[UR14][R18.64] ;  /* 0x0000000e12128981 */ /* 0x000ea2000c1e1b00 */
[----:B0-----:R-:W-:Y:S01]  /*3970*/  @!P5 FADD.FTZ R14, R14, R16 ;  /* 0x000000100e0ed221 */ /* 0x001fe20000010000 */
[----:B------:R-:W-:-:S03]  /*3980*/  @!P5 FADD.FTZ R15, R15, R17 ;  /* 0x000000110f0fd221 */ /* 0x000fc60000010000 */
[----:B--2---:R-:W-:Y:S01]  /*3990*/  @!P0 FADD.FTZ R14, R14, R18 ;  /* 0x000000120e0e8221 */ /* 0x004fe20000010000 */
[----:B------:R-:W-:-:S07]  /*39a0*/  @!P0 FADD.FTZ R15, R15, R19 ;  /* 0x000000130f0f8221 */ /* 0x000fce0000010000 */
.L_x_48:
[----:B------:R-:W1:Y:S01]  /*39b0*/  S2UR UR8, SR_CgaCtaId ;  /* 0x00000000000879c3 */ /* 0x000e620000008800 */
[----:B------:R-:W-:Y:S01]  /*39c0*/  UMOV UR5, 0x400 ;  /* 0x0000040000057882 */ /* 0x000fe20000000000 */
[----:B--2---:R-:W-:Y:S01]  /*39d0*/  IMAD.WIDE.U32 R18, R55, 0x4ec4ec4f, RZ ;  /* 0x4ec4ec4f37127825 */ /* 0x004fe200078e00ff */
[----:B------:R-:W-:Y:S01]  /*39e0*/  ULDC.64 UR16, c[0x0][0x290] ;  /* 0x0000a40000107ab9 */ /* 0x000fe20000000a00 */
[----:B------:R-:W-:Y:S02]  /*39f0*/  SHF.L.U32 R44, R44, 0x10, RZ ;  /* 0x000000102c2c7819 */ /* 0x000fe400000006ff */
[----:B------:R-:W-:Y:S02]  /*3a00*/  SHF.L.U32 R43, R43, 0x10, RZ ;  /* 0x000000102b2b7819 */ /* 0x000fe400000006ff */
[----:B------:R-:W2:Y:S01]  /*3a10*/  LDC R21, c[0x0][0x2ac] ;  /* 0x0000ab00ff157b82 */ /* 0x000ea20000000800 */
[----:B------:R-:W-:Y:S01]  /*3a20*/  SHF.R.U32.HI R18, RZ, 0x2, R19 ;  /* 0x00000002ff127819 */ /* 0x000fe20000011613 */
[----:B------:R-:W-:Y:S01]  /*3a30*/  FADD.FTZ R44, R44, -UR18 ;  /* 0x800000122c2c7e21 */ /* 0x000fe20008010000 */
[----:B------:R-:W-:-:S02]  /*3a40*/  SHF.L.U32 R28, R28, 0x10, RZ ;  /* 0x000000101c1c7819 */ /* 0x000fc400000006ff */
[----:B------:R-:W-:Y:S01]  /*3a50*/  SHF.L.U32 R45, R45, 0x10, RZ ;  /* 0x000000102d2d7819 */ /* 0x000fe200000006ff */
[----:B------:R-:W-:Y:S01]  /*3a60*/  FMUL.FTZ R31, R44, UR11 ;  /* 0x0000000b2c1f7c20 */ /* 0x000fe20008410000 */
[----:B------:R-:W-:Y:S01]  /*3a70*/  SHF.L.U32 R27, R27, 0x10, RZ ;  /* 0x000000101b1b7819 */ /* 0x000fe200000006ff */
[----:B-1----:R-:W-:Y:S01]  /*3a80*/  ULEA UR5, UR8, UR5, 0x18 ;  /* 0x0000000508057291 */ /* 0x002fe2000f8ec03f */
[----:B--2---:R-:W-:-:S08]  /*3a90*/  IMAD R18, R21, UR13, R18 ;  /* 0x0000000d15127c24 */ /* 0x004fd0000f8e0212 */
[----:B------:R0:W-:Y:S01]  /*3aa0*/  @!P3 STS.64 [UR5+0x80], R14 ;  /* 0x0000800eff00b988 */ /* 0x0001e20008000a05 */
[----:B------:R-:W-:Y:S01]  /*3ab0*/  BAR.SYNC.DEFER_BLOCKING 0x0 ;  /* 0x0000000000007b1d */ /* 0x000fe20000010000 */
[C---:B------:R-:W-:Y:S02]  /*3ac0*/  IADD3 R19, R18.reuse, 0x40, RZ ;  /* 0x0000004012137810 */ /* 0x040fe40007ffe0ff */
[----:B------:R-:W-:Y:S02]  /*3ad0*/  IADD3 R18, R18, 0x60, RZ ;  /* 0x0000006012127810 */ /* 0x000fe40007ffe0ff */
[----:B------:R-:W-:Y:S02]  /*3ae0*/  ISETP.GE.U32.AND P0, PT, R19, UR16, PT ;  /* 0x0000001013007c0c */ /* 0x000fe4000bf06070 */
[----:B0-----:R-:W-:Y:S02]  /*3af0*/  SHF.L.U32 R14, R8, 0x10, RZ ;  /* 0x00000010080e7819 */ /* 0x001fe400000006ff */
[----:B------:R-:W-:-:S02]  /*3b00*/  SHF.R.S32.HI R19, RZ, 0x1f, R19 ;  /* 0x0000001fff137819 */ /* 0x000fc40000011413 */
[----:B------:R-:W-:Y:S01]  /*3b10*/  ISETP.GE.U32.AND P3, PT, R18, UR16, PT ;  /* 0x0000001012007c0c */ /* 0x000fe2000bf66070 */
[----:B------:R-:W-:Y:S01]  /*3b20*/  FADD.FTZ R14, R14, -UR18 ;  /* 0x800000120e0e7e21 */ /* 0x000fe20008010000 */
[----:B------:R-:W-:Y:S02]  /*3b30*/  SHF.R.S32.HI R18, RZ, 0x1f, R18 ;  /* 0x0000001fff127819 */ /* 0x000fe40000011412 */
[----:B------:R-:W-:Y:S01]  /*3b40*/  ISETP.GE.AND.EX P0, PT, R19, UR17, PT, P0 ;  /* 0x0000001113007c0c */ /* 0x000fe2000bf06300 */
[----:B------:R-:W-:Y:S01]  /*3b50*/  FMUL.FTZ R32, R14, UR11 ;  /* 0x0000000b0e207c20 */ /* 0x000fe20008410000 */
[----:B------:R-:W-:Y:S01]  /*3b60*/  ISETP.GE.AND.EX P3, PT, R18, UR17, PT, P3 ;  /* 0x0000001112007c0c */ /* 0x000fe2000bf66330 */
[----:B------:R-:W0:Y:S01]  /*3b70*/  LDS.64 R16, [UR5+0x80] ;  /* 0x00008005ff107984 */ /* 0x000e220008000a00 */
[----:B------:R-:W-:Y:S02]  /*3b80*/  ULDC UR5, c[0x0][0x2bc] ;  /* 0x0000af0000057ab9 */ /* 0x000fe40000000800 */
[----:B0-----:R-:W-:Y:S01]  /*3b90*/  FMUL.FTZ R8, R16, UR5 ;  /* 0x0000000510087c20 */ /* 0x001fe20008410000 */
[----:B------:R-:W-:Y:S01]  /*3ba0*/  FMUL.FTZ R19, R17, UR5 ;  /* 0x0000000511137c20 */ /* 0x000fe20008410000 */
[----:B------:R-:W-:Y:S07]  /*3bb0*/  @!P4 BRA `(.L_x_58) ;  /* 0x000000000048c947 */ /* 0x000fee0003800000 */
        /* <DEDUP_REMOVED lines=18> */
.L_x_58:
        /* <DEDUP_REMOVED lines=14> */
[----:B------:R-:W-:Y:S02]  /*3dc0*/  ULDC.64 UR16, c[0x0][0x210] ;  /* 0x0000840000107ab9 */ /* 0x000fe40000000a00 */
[----:B------:R-:W-:Y:S02]  /*3dd0*/  LEA R16, P5, R14, UR16, 0x1 ;  /* 0x000000100e107c11 */ /* 0x000fe4000f8a08ff */
[----:B------:R-:W-:Y:S02]  /*3de0*/  IADD3 R17, R15, R17, RZ ;  /* 0x000000110f117210 */ /* 0x000fe40007ffe0ff */
[----:B------:R-:W-:Y:S02]  /*3df0*/  F2FP.BF16.F32.PACK_AB R15, R18, R43 ;  /* 0x0000002b120f723e */ /* 0x000fe400000010ff */
[----:B------:R-:W-:-:S05]  /*3e00*/  LEA.HI.X R17, R14, UR17, R17, 0x1, P5 ;  /* 0x000000110e117c11 */ /* 0x000fca000a8f0c11 */
[----:B------:R0:W-:Y:S02]  /*3e10*/  STG.E desc[UR14][R16.64], R15 ;  /* 0x0000000f10007986 */ /* 0x0001e4000c10190e */
.L_x_60:
[----:B------:R-:W-:Y:S05]  /*3e20*/  BSYNC B0 ;  /* 0x0000000000007941 */ /* 0x000fea0003800000 */
.L_x_59:
[----:B------:R-:W-:Y:S01]  /*3e30*/  FADD.FTZ R45, R45, -UR18 ;  /* 0x800000122d2d7e21 */ /* 0x000fe20008010000 */
[----:B------:R-:W-:Y:S01]  /*3e40*/  FADD.FTZ R27, R27, -UR18 ;  /* 0x800000121b1b7e21 */ /* 0x000fe20008010000 */
[----:B0-----:R-:W-:Y:S02]  /*3e50*/  SHF.L.U32 R15, R42, 0x10, RZ ;  /* 0x000000102a0f7819 */ /* 0x001fe400000006ff */
        /* <DEDUP_REMOVED lines=22> */
.L_x_61:
[----:B------:R-:W-:Y:S04]  /*3fc0*/  BSSY B0, `(.L_x_62) ;  /* 0x0000014000007945 */ /* 0x000fe80003800000 */
[----:B------:R-:W-:Y:S05]  /*3fd0*/  @!P2 BRA `(.L_x_63) ;  /* 0x000000000048a947 */ /* 0x000fea0003800000 */
[C-C-:B------:R-:W-:Y:S01]  /*3fe0*/  FFMA.FTZ R14, R8.reuse, R45, R19.reuse ;  /* 0x0000002d080e7223 */ /* 0x140fe20000010013 */
[----:B------:R-:W-:Y:S01]  /*3ff0*/  ULDC.64 UR16, c[0x0][0x288] ;  /* 0x0000a20000107ab9 */ /* 0x000fe20000000a00 */
[----:B------:R-:W-:Y:S01]  /*4000*/  FFMA.FTZ R17, R8, R28, R19 ;  /* 0x0000001c08117223 */ /* 0x000fe20000010013 */
[----:B------:R-:W-:Y:S02]  /*4010*/  IMAD R21, R5, UR16, RZ ;  /* 0x0000001005157c24 */ /* 0x000fe4000f8e02ff */
[----:B------:R-:W-:Y:S01]  /*4020*/  FFMA.FTZ R16, R15, R10, -R14 ;  /* 0x0000000a0f107223 */ /* 0x000fe2000001080e */
[----:B------:R-:W-:Y:S01]  /*4030*/  MOV R14, R56 ;  /* 0x00000038000e7202 */ /* 0x000fe20000000f00 */
[----:B------:R-:W-:Y:S01]  /*4040*/  FFMA.FTZ R17, R26, R11, -R17 ;  /* 0x0000000b1a117223 */ /* 0x000fe20000010811 */
[----:B------:R-:W-:Y:S01]  /*4050*/  MOV R15, R59 ;  /* 0x0000003b000f7202 */ /* 0x000fe20000000f00 */
[----:B------:R-:W-:Y:S02]  /*4060*/  IMAD R27, R52, UR17, R21 ;  /* 0x00000011341b7c24 */ /* 0x000fe4000f8e0215 */
[----:B------:R-:W-:Y:S01]  /*4070*/  FMUL.FTZ R21, R16, UR11 ;  /* 0x0000000b10157c20 */ /* 0x000fe20008410000 */
[----:B------:R-:W-:Y:S01]  /*4080*/  FMUL.FTZ R18, R17, UR11 ;  /* 0x0000000b11127c20 */ /* 0x000fe20008410000 */
[----:B------:R-:W-:Y:S01]  /*4090*/  IMAD.WIDE.U32 R14, R52, UR16, R14 ;  /* 0x00000010340e7c25 */ /* 0x000fe2000f8e000e */
[----:B------:R-:W-:-:S02]  /*40a0*/  ULDC.64 UR16, c[0x0][0x210] ;  /* 0x0000840000107ab9 */ /* 0x000fc40000000a00 */
[----:B------:R-:W-:Y:S02]  /*40b0*/  LEA R16, P5, R14, UR16, 0x1 ;  /* 0x000000100e107c11 */ /* 0x000fe4000f8a08ff */
[----:B------:R-:W-:Y:S02]  /*40c0*/  IADD3 R27, R15, R27, RZ ;  /* 0x0000001b0f1b7210 */ /* 0x000fe40007ffe0ff */
[----:B------:R-:W-:Y:S02]  /*40d0*/  F2FP.BF16.F32.PACK_AB R15, R18, R21 ;  /* 0x00000015120f723e */ /* 0x000fe400000010ff */
[----:B------:R-:W-:-:S05]  /*40e0*/  LEA.HI.X R17, R14, UR17, R27, 0x1, P5 ;  /* 0x000000110e117c11 */ /* 0x000fca000a8f0c1b */
[----:B------:R0:W-:Y:S02]  /*40f0*/  STG.E desc[UR14][R16.64], R15 ;  /* 0x0000000f10007986 */ /* 0x0001e4000c10190e */
.L_x_63:
[----:B------:R-:W-:Y:S05]  /*4100*/  BSYNC B0 ;  /* 0x0000000000007941 */ /* 0x000fea0003800000 */
.L_x_62:
[----:B------:R-:W-:Y:S02]  /*4110*/  SHF.L.U32 R40, R40, 0x10, RZ ;  /* 0x0000001028287819 */ /* 0x000fe400000006ff */
[----:B------:R-:W-:Y:S02]  /*4120*/  SHF.L.U32 R25, R25, 0x10, RZ ;  /* 0x0000001019197819 */ /* 0x000fe400000006ff */
[----:B------:R-:W-:Y:S01]  /*4130*/  SHF.L.U32 R39, R39, 0x10, RZ ;  /* 0x0000001027277819 */ /* 0x000fe200000006ff */
[----:B------:R-:W-:Y:S01]  /*4140*/  FADD.FTZ R40, R40, -UR18 ;  /* 0x8000001228287e21 */ /* 0x000fe20008010000 */
[----:B------:R-:W-:Y:S01]  /*4150*/  ISETP.LT.U32.AND P0, PT, R55, 0x1a0, !P0 ;  /* 0x000001a03700780c */ /* 0x000fe20004701070 */
[----:B------:R-:W-:Y:S01]  /*4160*/  FADD.FTZ R25, R25, -UR18 ;  /* 0x8000001219197e21 */ /* 0x000fe20008010000 */
[----:B------:R-:W-:Y:S01]  /*4170*/  ISETP.LT.U32.AND P3, PT, R55, 0x1a0, !P3 ;  /* 0x000001a03700780c */ /* 0x000fe20005f61070 */
[----:B------:R-:W-:Y:S01]  /*4180*/  FMUL.FTZ R27, R40, UR11 ;  /* 0x0000000b281b7c20 */ /* 0x000fe20008410000 */
[----:B------:R-:W-:Y:S01]  /*4190*/  SHF.L.U32 R24, R24, 0x10, RZ ;  /* 0x0000001018187819 */ /* 0x000fe200000006ff */
[----:B------:R-:W-:Y:S01]  /*41a0*/  FMUL.FTZ R28, R25, UR11 ;  /* 0x0000000b191c7c20 */ /* 0x000fe20008410000 */
[----:B------:R-:W-:-:S02]  /*41b0*/  SHF.L.U32 R41, R41, 0x10, RZ ;  /* 0x0000001029297819 */ /* 0x000fc400000006ff */
[----:B------:R-:W-:Y:S01]  /*41c0*/  SHF.L.U32 R23, R23, 0x10, RZ ;  /* 0x0000001017177819 */ /* 0x000fe200000006ff */
[----:B------:R-:W-:Y:S06]  /*41d0*/  @!P4 BRA `(.L_x_64) ;  /* 0x000000000048c947 */ /* 0x000fec0003800000 */
[----:B0-----:R-:W-:Y:S01]  /*41e0*/  FFMA.FTZ R15, R28, R11, R13 ;  /* 0x0000000b1c0f7223 */ /* 0x001fe2000001000d */
        /* <DEDUP_REMOVED lines=17> */
.L_x_64:
[----:B------:R-:W-:Y:S04]  /*4300*/  BSSY B0, `(.L_x_65) ;  /* 0x0000014000007945 */ /* 0x000fe80003800000 */
[----:B------:R-:W-:Y:S05]  /*4310*/  @!P0 BRA `(.L_x_66) ;  /* 0x0000000000488947 */ /* 0x000fea0003800000 */
[C-C-:B------:R-:W-:Y:S01]  /*4320*/  FFMA.FTZ R14, R8.reuse, R27, R19.reuse ;  /* 0x0000001b080e7223 */ /* 0x140fe20000010013 */
[----:B0-----:R-:W-:Y:S01]  /*4330*/  FFMA.FTZ R15, R8, R28, R19 ;  /* 0x0000001c080f7223 */ /* 0x001fe20000010013 */
        /* <DEDUP_REMOVED lines=16> */
.L_x_66:
[----:B------:R-:W-:Y:S05]  /*4440*/  BSYNC B0 ;  /* 0x0000000000007941 */ /* 0x000fea0003800000 */
.L_x_65:
[----:B------:R-:W-:Y:S01]  /*4450*/  FADD.FTZ R41, R41, -UR18 ;  /* 0x8000001229297e21 */ /* 0x000fe20008010000 */
[----:B------:R-:W-:Y:S01]  /*4460*/  FADD.FTZ R23, R23, -UR18 ;  /* 0x8000001217177e21 */ /* 0x000fe20008010000 */
[----:B01----:R-:W-:Y:S02]  /*4470*/  SHF.L.U32 R15, R38, 0x10, RZ ;  /* 0x00000010260f7819 */ /* 0x003fe400000006ff */
        /* <DEDUP_REMOVED lines=22> */
.L_x_67:
[----:B------:R-:W-:Y:S04]  /*45e0*/  BSSY B0, `(.L_x_68) ;  /* 0x0000013000007945 */ /* 0x000fe80003800000 */
[----:B------:R-:W-:Y:S05]  /*45f0*/  @!P3 BRA `(.L_x_69) ;  /* 0x000000000044b947 */ /* 0x000fea0003800000 */
        /* <DEDUP_REMOVED lines=9> */
[----:B------:R-:W-:Y:S01]  /*4690*/  IMAD R11, R50, UR17, R13 ;  /* 0x00000011320b7c24 */ /* 0x000fe2000f8e020d */
[----:B------:R-:W-:Y:S01]  /*46a0*/  ULDC.64 UR16, c[0x0][0x210] ;  /* 0x0000840000107ab9 */ /* 0x000fe20000000a00 */
[----:B------:R-:W-:Y:S01]  /*46b0*/  FMUL.FTZ R13, R19, UR11 ;  /* 0x0000000b130d7c20 */ /* 0x000fe20008410000 */
[C---:B------:R-:W-:Y:S02]  /*46c0*/  LEA R10, P0, R56.reuse, UR16, 0x1 ;  /* 0x00000010380a7c11 */ /* 0x040fe4000f8008ff */
[----:B------:R-:W-:Y:S02]  /*46d0*/  IADD3 R11, R57, R11, RZ ;  /* 0x0000000b390b7210 */ /* 0x000fe40007ffe0ff */
[----:B------:R-:W-:Y:S02]  /*46e0*/  F2FP.BF16.F32.PACK_AB R13, R13, R12 ;  /* 0x0000000c0d0d723e */ /* 0x000fe400000010ff */
[----:B------:R-:W-:-:S05]  /*46f0*/  LEA.HI.X R11, R56, UR17, R11, 0x1, P0 ;  /* 0x00000011380b7c11 */ /* 0x000fca00080f0c0b */
[----:B------:R0:W-:Y:S02]  /*4700*/  STG.E desc[UR14][R10.64], R13 ;  /* 0x0000000d0a007986 */ /* 0x0001e4000c10190e */
.L_x_69:
[----:B------:R-:W-:Y:S05]  /*4710*/  BSYNC B0 ;  /* 0x0000000000007941 */ /* 0x000fea0003800000 */
.L_x_68:
[----:B------:R-:W-:Y:S02]  /*4720*/  IADD3 R47, R36, R47, RZ ;  /* 0x0000002f242f7210 */ /* 0x000fe40007ffe0ff */
[----:B------:R-:W-:Y:S02]  /*4730*/  IADD3 R46, R46, 0x1, RZ ;  /* 0x000000012e2e7810 */ /* 0x000fe40007ffe0ff */
[----:B------:R-:W-:-:S13]  /*4740*/  ISETP.GE.AND P0, PT, R47, UR4, PT ;  /* 0x000000042f007c0c */ /* 0x000fda000bf06270 */
[----:B------:R-:W-:Y:S05]  /*4750*/  @!P0 BRA `(.L_x_70) ;  /* 0xffffffbc001c8947 */ /* 0x000fea000383ffff */
.L_x_35:
[----:B------:R-:W1:Y:S01]  /*4760*/  LDC R6, c[0x0][0xc] ;  /* 0x00000300ff067b82 */ /* 0x000e620000000800 */
[----:B------:R-:W-:Y:S01]  /*4770*/  ISETP.NE.AND P2, PT, R55, RZ, PT ;  /* 0x000000ff3700720c */ /* 0x000fe20003f45270 */
[----:B------:R-:W-:Y:S06]  /*4780*/  BSSY B0, `(.L_x_71) ;  /* 0x0000015000007945 */ /* 0x000fec0003800000 */
[----:B------:R-:W2:Y:S08]  /*4790*/  LDC R7, c[0x0][0x10] ;  /* 0x00000400ff077b82 */ /* 0x000eb00000000800 */
[----:B------:R-:W3:Y:S01]  /*47a0*/  LDC.64 R2, c[0x0][0x258] ;  /* 0x00009600ff027b82 */ /* 0x000ee20000000a00 */
[----:B-1----:R-:W-:-:S02]  /*47b0*/  IADD3 R0, R6, -0x1, RZ ;  /* 0xffffffff06007810 */ /* 0x002fc40007ffe0ff */
[----:B------:R-:W-:Y:S02]  /*47c0*/  ISETP.NE.AND P1, PT, R6, 0x1, PT ;  /* 0x000000010600780c */ /* 0x000fe40003f25270 */
[----:B------:R-:W-:Y:S02]  /*47d0*/  ISETP.NE.AND P0, PT, R0, UR13, PT ;  /* 0x0000000d00007c0c */ /* 0x000fe4000bf05270 */
[C---:B--2---:R-:W-:Y:S02]  /*47e0*/  SHF.L.U32 R0, R7.reuse, 0x1, RZ ;  /* 0x0000000107007819 */ /* 0x044fe400000006ff */
[----:B------:R-:W-:Y:S02]  /*47f0*/  IADD3 R4, R7, -0x1, RZ ;  /* 0xffffffff07047810 */ /* 0x000fe40007ffe0ff */
[----:B------:R-:W-:Y:S02]  /*4800*/  SEL R5, R0, RZ, P1 ;  /* 0x000000ff00057207 */ /* 0x000fe40000800000 */
[----:B------:R-:W-:-:S03]  /*4810*/  ISETP.NE.OR P0, PT, R37, R4, P0 ;  /* 0x000000042500720c */ /* 0x000fc60000705670 */
[----:B---3--:R-:W-:Y:S01]  /*4820*/  IMAD.WIDE.U32 R2, R5, 0x4, R2 ;  /* 0x0000000405027825 */ /* 0x008fe200078e0002 */
[----:B------:R-:W-:Y:S09]  /*4830*/  @P2 BRA `(.L_x_72) ;  /* 0x0000000000242947 */ /* 0x000ff20003800000 */
        /* <DEDUP_REMOVED lines=9> */
.L_x_72:
[----:B------:R-:W-:Y:S05]  /*48d0*/  BSYNC B0 ;  /* 0x0000000000007941 */ /* 0x000fea0003800000 */
.L_x_71:
[----:B------:R-:W-:Y:S05]  /*48e0*/  @P0 EXIT ;  /* 0x000000000000094d */ /* 0x000fea0003800000 */
[----:B------:R-:W-:Y:S05]  /*48f0*/  @P2 BRA `(.L_x_73) ;  /* 0x0000000000202947 */ /* 0x000fea0003800000 */
[----:B------:R-:W-:-:S05]  /*4900*/  IMAD R0, R6, R7, RZ ;  /* 0x0000000706007224 */ /* 0x000fca00078e02ff */
[----:B------:R-:W-:-:S13]  /*4910*/  ISETP.NE.AND P0, PT, R0, -0x1, PT ;  /* 0xffffffff0000780c */ /* 0x000fda0003f05270 */
[----:B------:R-:W-:Y:S05]  /*4920*/  @!P0 BRA `(.L_x_73) ;  /* 0x0000000000148947 */ /* 0x000fea0003800000 */
.L_x_74:
[----:B-1----:R-:W2:Y:S04]  /*4930*/  LDG.E.STRONG.GPU R5, desc[UR14][R2.64] ;  /* 0x0000000e02057981 */ /* 0x002ea8000c1ef900 */
[----:B--2---:R-:W-:Y:S01]  /*4940*/  CCTL.IVALL ;  /* 0x00000000ff00798f */ /* 0x004fe20002000000 */
[----:B------:R-:W-:Y:S05]  /*4950*/  YIELD ;  /* 0x0000000000007946 */ /* 0x000fea0003800000 */
[----:B------:R-:W-:-:S13]  /*4960*/  ISETP.NE.AND P0, PT, R5, R0, PT ;  /* 0x000000000500720c */ /* 0x000fda0003f05270 */
[----:B------:R-:W-:Y:S05]  /*4970*/  @P0 BRA `(.L_x_74) ;  /* 0xfffffffc00ec0947 */ /* 0x000fea000383ffff */
.L_x_73:
[----:B------:R-:W-:Y:S05]  /*4980*/  WARPSYNC.ALL ;  /* 0x0000000000007948 */ /* 0x000fea0003800000 */
[----:B------:R-:W2:Y:S08]  /*4990*/  LDC.64 R22, c[0x0][0x288] ;  /* 0x0000a200ff167b82 */ /* 0x000eb00000000a00 */
[----:B------:R-:W-:Y:S01]  /*49a0*/  BAR.SYNC.DEFER_BLOCKING 0x0 ;  /* 0x0000000000007b1d */ /* 0x000fe20000010000 */
[----:B--2---:R-:W-:-:S04]  /*49b0*/  LEA.HI R0, P0, R23, R22, RZ, 0x1 ;  /* 0x0000001617007211 */ /* 0x004fc800078108ff */
[----:B-1----:R-:W-:-:S04]  /*49c0*/  IADD3.X R3, RZ, R23, RZ, P0, !PT ;  /* 0x00000017ff037210 */ /* 0x002fc800007fe4ff */
[----:B------:R-:W-:Y:S02]  /*49d0*/  SHF.R.S64 R24, R0, 0x1, R3 ;  /* 0x0000000100187819 */ /* 0x000fe40000001003 */
[----:B------:R-:W-:Y:S02]  /*49e0*/  SHF.R.S32.HI R0, RZ, 0x1f, R55 ;  /* 0x0000001fff007819 */ /* 0x000fe40000011437 */
[----:B------:R-:W-:Y:S02]  /*49f0*/  SHF.R.S32.HI R25, RZ, 0x1, R3 ;  /* 0x00000001ff197819 */ /* 0x000fe40000011403 */
[----:B------:R-:W-:-:S04]  /*4a00*/  ISETP.GT.U32.AND P0, PT, R24, R55, PT ;  /* 0x000000371800720c */ /* 0x000fc80003f04070 */
[----:B------:R-:W-:-:S13]  /*4a10*/  ISETP.GT.AND.EX P0, PT, R25, R0, PT, P0 ;  /* 0x000000001900720c */ /* 0x000fda0003f04300 */
[----:B------:R-:W-:Y:S05]  /*4a20*/  @!P0 EXIT ;  /* 0x000000000000894d */ /* 0x000fea0003800000 */
[C---:B------:R-:W-:Y:S01]  /*4a30*/  IMAD.WIDE.U32 R2, R22.reuse, 0x3, RZ ;  /* 0x0000000316027825 */ /* 0x040fe200078e00ff */
[----:B------:R-:W-:Y:S01]  /*4a40*/  LEA R5, R23, R23, 0x1 ;  /* 0x0000001717057211 */ /* 0x000fe200078e08ff */
[----:B------:R-:W1:Y:S01]  /*4a50*/  LDC.64 R14, c[0x0][0x218] ;  /* 0x00008600ff0e7b82 */ /* 0x000e620000000a00 */
[----:B------:R-:W-:Y:S01]  /*4a60*/  SHF.L.U64.HI R23, R22, 0x2, R23 ;  /* 0x0000000216177819 */ /* 0x000fe20000010217 */
[----:B------:R-:W-:Y:S01]  /*4a70*/  ULDC.64 UR4, c[0x0][0x268] ;  /* 0x00009a0000047ab9 */ /* 0x000fe20000000a00 */
[----:B------:R-:W-:Y:S02]  /*4a80*/  IADD3 R5, R3, R5, RZ ;  /* 0x0000000503057210 */ /* 0x000fe40007ffe0ff */
[----:B------:R-:W-:Y:S02]  /*4a90*/  SHF.L.U64.HI R31, R24, 0x2, R25 ;  /* 0x00000002181f7819 */ /* 0x000fe40000010219 */
[----:B------:R-:W-:Y:S01]  /*4aa0*/  LEA.HI R2, P0, R5, R2, RZ, 0x1 ;  /* 0x0000000205027211 */ /* 0x000fe200078108ff */
[----:B------:R-:W2:Y:S03]  /*4ab0*/  LDC.64 R16, c[0x0][0x220] ;  /* 0x00008800ff107b82 */ /* 0x000ea60000000a00 */
[----:B------:R-:W-:-:S04]  /*4ac0*/  IADD3.X R5, RZ, R5, RZ, P0, !PT ;  /* 0x00000005ff057210 */ /* 0x000fc800007fe4ff */
[--C-:B------:R-:W-:Y:S02]  /*4ad0*/  SHF.R.S64 R27, R2, 0x1, R5.reuse ;  /* 0x00000001021b7819 */ /* 0x100fe40000001005 */
[----:B------:R-:W-:-:S04]  /*4ae0*/  SHF.R.S32.HI R2, RZ, 0x1, R5 ;  /* 0x00000001ff027819 */ /* 0x000fc80000011405 */
[----:B------:R-:W-:-:S07]  /*4af0*/  SHF.L.U64.HI R29, R27, 0x2, R2 ;  /* 0x000000021b1d7819 */ /* 0x000fce0000010202 */
.L_x_75:
[----:B------:R-:W-:-:S04]  /*4b00*/  LEA R6, P0, R55, UR4, 0x2 ;  /* 0x0000000437067c11 */ /* 0x000fc8000f8010ff */
[----:B------:R-:W-:Y:S02]  /*4b10*/  LEA.HI.X R7, R55, UR5, R0, 0x2, P0 ;  /* 0x0000000537077c11 */ /* 0x000fe400080f1400 */
[-C--:B------:R-:W-:Y:S02]  /*4b20*/  LEA R8, P0, R24, R6.reuse, 0x2 ;  /* 0x0000000618087211 */ /* 0x080fe400078010ff */
[-C--:B------:R-:W-:Y:S01]  /*4b30*/  LEA R12, P1, R22, R6.reuse, 0x2 ;  /* 0x00000006160c7211 */ /* 0x080fe200078210ff */
[----:B---3--:R-:W3:Y:S01]  /*4b40*/  LDG.E R18, desc[UR14][R6.64] ;  /* 0x0000000e06127981 */ /* 0x008ee2000c1e1900 */
[----:B0-----:R-:W-:Y:S02]  /*4b50*/  LEA R10, P2, R27, R6, 0x2 ;  /* 0x000000061b0a7211 */ /* 0x001fe400078410ff */
[----:B------:R-:W-:Y:S02]  /*4b60*/  IADD3.X R9, R7, R31, RZ, P0, !PT ;  /* 0x0000001f07097210 */ /* 0x000fe400007fe4ff */
[----:B------:R-:W-:-:S02]  /*4b70*/  IADD3.X R13, R23, R7, RZ, P1, !PT ;  /* 0x00000007170d7210 */ /* 0x000fc40000ffe4ff */
[----:B------:R-:W-:Y:S01]  /*4b80*/  IADD3.X R11, R7, R29, RZ, P2, !PT ;  /* 0x0000001d070b7210 */ /* 0x000fe200017fe4ff */
[----:B------:R-:W3:Y:S04]  /*4b90*/  LDG.E R19, desc[UR14][R8.64] ;  /* 0x0000000e08137981 */ /* 0x000ee8000c1e1900 */
[----:B------:R-:W4:Y:S04]  /*4ba0*/  LDG.E R20, desc[UR14][R12.64] ;  /* 0x0000000e0c147981 */ /* 0x000f28000c1e1900 */
[----:B------:R-:W4:Y:S01]  /*4bb0*/  LDG.E R21, desc[UR14][R10.64] ;  /* 0x0000000e0a157981 */ /* 0x000f22000c1e1900 */
[----:B------:R-:W-:-:S02]  /*4bc0*/  SHF.L.U32 R5, R55, 0x1, RZ ;  /* 0x0000000137057819 */ /* 0x000fc400000006ff */
[----:B------:R-:W-:-:S03]  /*4bd0*/  IADD3 R55, R55, 0x1a0, RZ ;  /* 0x000001a037377810 */ /* 0x000fc60007ffe0ff */
[----:B-1----:R-:W-:-:S04]  /*4be0*/  IMAD.WIDE R2, R5, 0x4, R14 ;  /* 0x0000000405027825 */ /* 0x002fc800078e020e */
[----:B--2---:R-:W-:Y:S01]  /*4bf0*/  IMAD.WIDE R4, R5, 0x4, R16 ;  /* 0x0000000405047825 */ /* 0x004fe200078e0210 */
[----:B------:R-:W-:Y:S02]  /*4c00*/  ISETP.GT.U32.AND P0, PT, R24, R55, PT ;  /* 0x000000371800720c */ /* 0x000fe40003f04070 */
[----:B------:R-:W-:-:S04]  /*4c10*/  SHF.R.S32.HI R0, RZ, 0x1f, R55 ;  /* 0x0000001fff007819 */ /* 0x000fc80000011437 */
[----:B------:R-:W-:Y:S01]  /*4c20*/  ISETP.GT.AND.EX P0, PT, R25, R0, PT, P0 ;  /* 0x000000001900720c */ /* 0x000fe20003f04300 */
[----:B---3--:R3:W-:Y:S04]  /*4c30*/  STG.E.64 desc[UR14][R2.64], R18 ;  /* 0x0000001202007986 */ /* 0x0087e8000c101b0e */
[----:B----4-:R3:W-:Y:S08]  /*4c40*/  STG.E.64 desc[UR14][R4.64], R20 ;  /* 0x0000001404007986 */ /* 0x0107f0000c101b0e */
[----:B------:R-:W-:Y:S05]  /*4c50*/  @P0 BRA `(.L_x_75) ;  /* 0xfffffffc00a80947 */ /* 0x000fea000383ffff */
[----:B------:R-:W-:Y:S05]  /*4c60*/  EXIT ;  /* 0x000000000000794d */ /* 0x000fea0003800000 */
.L_x_76:
        /* <DEDUP_REMOVED lines=9> */
.L_x_3225:


//--------------------- .text._Z35group_norm_nhwc_bwd_one_pass_kernelI11Bf16IOFp32WLi256ELi26ELi416EEv26Group_norm_nhwc_bwd_params --------------------------
	.section	.text._Z35group_norm_nhwc_bwd_one_pass_kernelI11Bf16IOFp32WLi256ELi26ELi416EEv26Group_norm_nhwc_bwd_params,"ax",@progbits
	.align	128
        .global         _Z35group_norm_nhwc_bwd_one_pass_kernelI11Bf16IOFp32WLi256ELi26ELi416EEv26Group_norm_nhwc_bwd_params
        .type           _Z35group_norm_nhwc_bwd_one_pass_kernelI11Bf16IOFp32WLi256ELi26ELi416EEv26Group_norm_nhwc_bwd_params,@function
        .size           _Z35group_norm_nhwc_bwd_one_pass_kernelI11Bf16IOFp32WLi256ELi26ELi416EEv26Group_norm_nhwc_bwd_params,(.L_x_3226 - _Z35group_norm_nhwc_bwd_one_pass_kernelI11Bf16IOFp32WLi256ELi26ELi416EEv26Group_norm_nhwc_bwd_params)
        .other          _Z35group_norm_nhwc_bwd_one_pass_kernelI11Bf16IOFp32WLi256ELi26ELi416EEv26Group_norm_nhwc_bwd_params,@"STO_CUDA_ENTRY STV_DEFAULT"
_Z35group_norm_nhwc_bwd_one_pass_kernelI11Bf16IOFp32WLi256ELi26ELi416EEv26Group_norm_nhwc_bwd_params:
.text._Z35group_norm_nhwc_bwd_one_pass_kernelI11Bf16IOFp32WLi256ELi26ELi416EEv26Group_norm_nhwc_bwd_params:
[----:B------:R-:W-:Y:S08]  /*0000*/  LDC R1, c[0x0][0x28] ;  /* 0x00000a00ff017b82 */ /* 0x000ff00000000800 */
[----:B------:R-:W0:Y:S01]  /*0010*/  S2UR UR6, SR_CTAID.Y ;  /* 0x00000000000679c3 */ /* 0x000e220000002600 */
[----:B------:R-:W-:Y:S01]  /*0020*/  ULDC UR4, c[0x0][0x2a0] ;  /* 0x0000a80000047ab9 */ /* 0x000fe20000000800 */
[----:B------:R-:W-:Y:S01]  /*0030*/  ULDC UR5, c[0x0][0x270] ;  /* 0x00009c0000057ab9 */ /* 0x000fe20000000800 */
[----:B------:R-:W1:Y:S01]  /*0040*/  S2R R61, SR_TID.X ;  /* 0x00000000003d7919 */ /* 0x000e620000002100 */
[----:B------:R-:W-:Y:S01]  /*0050*/  UIMAD UR4, UR4, UR5, URZ ;  /* 0x00000005040472a4 */ /* 0x000fe2000f8e023f */
[----:B------:R-:W-:-:S03]  /*0060*/  ULDC.64 UR12, c[0x0][0x208] ;  /* 0x00008200000c7ab9 */ /* 0x000fc60000000a00 */
[----:B------:R-:W2:Y:S01]  /*0070*/  S2UR UR14, SR_CTAID.X ;  /* 0x00000000000e79c3 */ /* 0x000ea20000002500 */
[----:B0-----:R-:W-:-:S04]  /*0080*/  MOV R6, UR6 ;  /* 0x0000000600067c02 */ /* 0x001fc80008000f00 */
[----:B------:R-:W-:-:S13]  /*0090*/  ISETP.GE.AND P0, PT, R6, UR4, PT ;  /* 0x0000000406007c0c */ /* 0x000fda000bf06270 */
[----:B-12---:R-:W-:Y:S05]  /*00a0*/  @P0 BRA `(.L_x_77) ;  /* 0x0000006400580947 */ /* 0x006fea0003800000 */
[----:B------:R-:W0:Y:S01]  /*00b0*/  LDC R5, c[0x0][0x2ac] ;  /* 0x0000ab00ff057b82 */ /* 0x000e220000000800 */
[C---:B------:R-:W-:Y:S01]  /*00c0*/  IMAD.WIDE.U32 R2, R61.reuse, 0x4ec4ec4f, RZ ;  /* 0x4ec4ec4f3d027825 */ /* 0x040fe200078e00ff */
[----:B------:R-:W-:Y:S01]  /*00d0*/  ULDC.64 UR16, c[0x0][0x290] ;  /* 0x0000a40000107ab9 */ /* 0x000fe20000000a00 */
[----:B------:R-:W-:Y:S01]  /*00e0*/  ISETP.GE.U32.AND P0, PT, R61, 0x1a0, PT ;  /* 0x000001a03d00780c */ /* 0x000fe20003f06070 */
[----:B------:R-:W-:Y:S01]  /*00f0*/  ULDC.64 UR10, c[0x0][0x288] ;  /* 0x0000a200000a7ab9 */ /* 0x000fe20000000a00 */
[----:B------:R-:W-:Y:S01]  /*0100*/  R2UR UR15, R6 ;  /* 0x00000000060f72ca */ /* 0x000fe200000e0000 */
[----:B------:R-:W-:Y:S01]  /*0110*/  ULEA.HI UR7, UP0, UR11, UR10, URZ, 0x1 ;  /* 0x0000000a0b077291 */ /* 0x000fe2000f81083f */
[----:B------:R-:W-:Y:S01]  /*0120*/  SHF.R.U32.HI R2, RZ, 0x2, R3 ;  /* 0x00000002ff027819 */ /* 0x000fe20000011603 */
[----:B------:R-:W1:Y:S01]  /*0130*/  S2UR UR9, SR_CgaCtaId ;  /* 0x00000000000979c3 */ /* 0x000e620000008800 */
[----:B------:R-:W-:Y:S01]  /*0140*/  UIMAD.WIDE.U32 UR4, UR10, 0x3, URZ ;  /* 0x000000030a0478a5 */ /* 0x000fe2000f8e003f */
[----:B------:R-:W-:Y:S01]  /*0150*/  LOP3.LUT R62, R62, 0xfffffffd, RZ, 0xc0, !PT ;  /* 0xfffffffd3e3e7812 */ /* 0x000fe200078ec0ff */
[----:B------:R-:W-:-:S02]  /*0160*/  UIMAD UR8, UR11, 0x3, URZ ;  /* 0x000000030b0878a4 */ /* 0x000fc4000f8e023f */
[----:B------:R-:W-:Y:S02]  /*0170*/  UIADD3.X UR10, URZ, UR11, URZ, UP0, !UPT ;  /* 0x0000000b3f0a7290 */ /* 0x000fe400087fe43f */
[----:B------:R-:W-:Y:S02]  /*0180*/  UIADD3 UR8, UR5, UR8, URZ ;  /* 0x0000000805087290 */ /* 0x000fe4000fffe03f */
[----:B------:R-:W-:Y:S02]  /*0190*/  USHF.R.S64 UR5, UR7, 0x1, UR10 ;  /* 0x0000000107057899 */ /* 0x000fe4000800100a */
[----:B------:R-:W-:Y:S01]  /*01a0*/  ULEA.HI UR7, UP0, UR8, UR4, URZ, 0x1 ;  /* 0x0000000408077291 */ /* 0x000fe2000f81083f */
[----:B------:R-:W-:Y:S02]  /*01b0*/  UMOV UR6, 0x400 ;  /* 0x0000040000067882 */ /* 0x000fe40000000000 */
[----:B------:R-:W-:Y:S01]  /*01c0*/  UMOV UR4, URZ ;  /* 0x0000003f00047c82 */ /* 0x000fe20008000000 */
[----:B------:R-:W-:Y:S01]  /*01d0*/  UIADD3.X UR8, URZ, UR8, URZ, UP0, !UPT ;  /* 0x000000083f087290 */ /* 0x000fe200087fe43f */
[----:B0-----:R-:W-:-:S03]  /*01e0*/  IMAD R60, R5, UR14, R2 ;  /* 0x0000000e053c7c24 */ /* 0x001fc6000f8e0202 */
[----:B------:R-:W-:Y:S02]  /*01f0*/  USHF.R.S64 UR7, UR7, 0x1, UR8 ;  /* 0x0000000107077899 */ /* 0x000fe40008001008 */
[C---:B------:R-:W-:Y:S01]  /*0200*/  IADD3 R0, R60.reuse, 0x60, RZ ;  /* 0x000000603c007810 */ /* 0x040fe20007ffe0ff */
[----:B------:R-:W-:Y:S01]  /*0210*/  USHF.R.S32.HI UR8, URZ, 0x1, UR8 ;  /* 0x000000013f087899 */ /* 0x000fe20008011408 */
[----:B------:R-:W-:Y:S01]  /*0220*/  IADD3 R2, R60, 0x80, RZ ;  /* 0x000000803c027810 */ /* 0x000fe20007ffe0ff */
[----:B-1----:R-:W-:Y:S01]  /*0230*/  ULEA UR9, UR9, UR6, 0x18 ;  /* 0x0000000609097291 */ /* 0x002fe2000f8ec03f */
[----:B------:R-:W-:Y:S01]  /*0240*/  ISETP.LT.U32.AND P5, PT, R0, UR16, PT ;  /* 0x0000001000007c0c */ /* 0x000fe2000bfa1070 */
[----:B------:R-:W-:Y:S01]  /*0250*/  USHF.R.S32.HI UR6, URZ, 0x1, UR10 ;  /* 0x000000013f067899 */ /* 0x000fe2000801140a */
[----:B------:R-:W-:Y:S01]  /*0260*/  SHF.R.S32.HI R0, RZ, 0x1f, R0 ;  /* 0x0000001fff007819 */ /* 0x000fe20000011400 */
[----:B------:R-:W-:Y:S01]  /*0270*/  USHF.L.U64.HI UR8, UR7, 0x2, UR8 ;  /* 0x0000000207087899 */ /* 0x000fe20008010208 */
[----:B------:R-:W-:Y:S01]  /*0280*/  ISETP.LT.U32.AND P4, PT, R2, UR16, PT ;  /* 0x0000001002007c0c */ /* 0x000fe2000bf81070 */
[----:B------:R-:W-:Y:S01]  /*0290*/  USHF.L.U64.HI UR6, UR5, 0x2, UR6 ;  /* 0x0000000205067899 */ /* 0x000fe20008010206 */
[----:B------:R-:W-:-:S02]  /*02a0*/  SHF.R.S32.HI R2, RZ, 0x1f, R2 ;  /* 0x0000001fff027819 */ /* 0x000fc40000011402 */
[----:B------:R-:W-:Y:S02]  /*02b0*/  ISETP.LT.AND.EX P5, PT, R0, UR17, !P0, P5 ;  /* 0x0000001100007c0c */ /* 0x000fe4000c7a1350 */
[----:B------:R-:W-:Y:S01]  /*02c0*/  ISETP.LT.AND.EX P4, PT, R2, UR17, !P0, P4 ;  /* 0x0000001102007c0c */ /* 0x000fe2000c781340 */
[----:B------:R-:W0:Y:S01]  /*02d0*/  S2R R0, SR_LANEID ;  /* 0x0000000000007919 */ /* 0x000e220000000000 */
[----:B------:R-:W-:Y:S02]  /*02e0*/  SHF.R.S32.HI R2, RZ, 0x1f, R61 ;  /* 0x0000001fff027819 */ /* 0x000fe4000001143d */
[----:B------:R-:W-:Y:S02]  /*02f0*/  ISETP.LT.U32.AND P6, PT, R60, UR16, PT ;  /* 0x000000103c007c0c */ /* 0x000fe4000bfc1070 */
[----:B------:R-:W-:Y:S02]  /*0300*/  SHF.R.S32.HI R3, RZ, 0x1f, R60 ;  /* 0x0000001fff037819 */ /* 0x000fe4000001143c */
[----:B------:R-:W-:-:S02]  /*0310*/  LEA.HI R4, R2, R61, RZ, 0x5 ;  /* 0x0000003d02047211 */ /* 0x000fc400078f28ff */
[----:B------:R-:W-:Y:S02]  /*0320*/  IADD3 R2, R60, 0xa0, RZ ;  /* 0x000000a03c027810 */ /* 0x000fe40007ffe0ff */
[----:B------:R-:W-:Y:S02]  /*0330*/  ISETP.LT.AND.EX P6, PT, R3, UR17, !P0, P6 ;  /* 0x0000001103007c0c */ /* 0x000fe4000c7c1360 */
[----:B------:R-:W-:Y:S02]  /*0340*/  ISETP.LT.U32.AND P1, PT, R2, UR16, PT ;  /* 0x0000001002007c0c */ /* 0x000fe4000bf21070 */
[----:B------:R-:W-:Y:S02]  /*0350*/  SHF.R.S32.HI R2, RZ, 0x1f, R2 ;  /* 0x0000001fff027819 */ /* 0x000fe40000011402 */
[C---:B------:R-:W-:Y:S02]  /*0360*/  IADD3 R59, R60.reuse, 0x20, RZ ;  /* 0x000000203c3b7810 */ /* 0x040fe40007ffe0ff */
[----:B------:R-:W-:-:S02]  /*0370*/  IADD3 R58, R60, 0x40, RZ ;  /* 0x000000403c3a7810 */ /* 0x000fc40007ffe0ff */
[----:B------:R-:W-:Y:S02]  /*0380*/  ISETP.LT.AND.EX P1, PT, R2, UR17, !P0, P1 ;  /* 0x0000001102007c0c */ /* 0x000fe4000c721310 */
[----:B------:R-:W-:Y:S02]  /*0390*/  ISETP.LT.U32.AND P3, PT, R59, UR16, PT ;  /* 0x000000103b007c0c */ /* 0x000fe4000bf61070 */
[----:B------:R-:W-:Y:S01]  /*03a0*/  ISETP.LT.U32.AND P2, PT, R58, UR16, PT ;  /* 0x000000103a007c0c */ /* 0x000fe2000bf41070 */
[----:B------:R-:W-:Y:S01]  /*03b0*/  ULDC UR16, c[0x0][0x10] ;  /* 0x0000040000107ab9 */ /* 0x000fe20000000800 */
[----:B------:R-:W-:Y:S02]  /*03c0*/  SHF.R.S32.HI R5, RZ, 0x1f, R59 ;  /* 0x0000001fff057819 */ /* 0x000fe4000001143b */
[----:B------:R-:W-:Y:S02]  /*03d0*/  SHF.R.S32.HI R7, RZ, 0x1f, R58 ;  /* 0x0000001fff077819 */ /* 0x000fe4000001143a */
[----:B------:R-:W-:-:S02]  /*03e0*/  SHF.R.S32.HI R2, RZ, 0x5, R4 ;  /* 0x00000005ff027819 */ /* 0x000fc40000011404 */
[----:B------:R-:W-:Y:S02]  /*03f0*/  ISETP.LT.AND.EX P3, PT, R5, UR17, !P0, P3 ;  /* 0x0000001105007c0c */ /* 0x000fe4000c761330 */
[----:B------:R-:W-:Y:S02]  /*0400*/  @P6 LOP3.LUT R62, R62, 0x2, RZ, 0xfc, !PT ;  /* 0x000000023e3e6812 */ /* 0x000fe400078efcff */
[----:B------:R-:W-:Y:S02]  /*0410*/  ISETP.LT.AND.EX P2, PT, R7, UR17, !P0, P2 ;  /* 0x0000001107007c0c */ /* 0x000fe4000c741320 */
[----:B0-----:R-:W-:-:S11]  /*0420*/  LEA R2, R2, UR9, 0x3 ;  /* 0x0000000902027c11 */ /* 0x001fd6000f8e18ff */
.L_x_128:
[----:B0-----:R-:W0:Y:S01]  /*0430*/  LDC R14, c[0x0][0x2a0] ;  /* 0x0000a800ff0e7b82 */ /* 0x001e220000000800 */
[----:B------:R-:W-:Y:S01]  /*0440*/  IABS R12, UR15 ;  /* 0x0000000f000c7c13 */ /* 0x000fe20008000000 */
[----:B------:R-:W-:Y:S01]  /*0450*/  ULDC.64 UR10, c[0x0][0x298] ;  /* 0x0000a600000a7ab9 */ /* 0x000fe20000000a00 */
[----:B------:R-:W-:Y:S02]  /*0460*/  LOP3.LUT P6, RZ, R62, 0x2, RZ, 0xc0, !PT ;  /* 0x000000023eff7812 */ /* 0x000fe400078cc0ff */
[C---:B------:R-:W-:Y:S02]  /*0470*/  IADD3 R21, R60.reuse, 0x60, RZ ;  /* 0x000000603c157810 */ /* 0x040fe40007ffe0ff */
[C---:B------:R-:W-:Y:S01]  /*0480*/  IADD3 R43, R60.reuse, 0x80, RZ ;  /* 0x000000803c2b7810 */ /* 0x040fe20007ffe0ff */
[----:B------:R-:W1:Y:S01]  /*0490*/  @P3 LDC.64 R34, c[0x0][0x230] ;  /* 0x00008c00ff223b82 */ /* 0x000e620000000a00 */
[C---:B------:R-:W-:Y:S02]  /*04a0*/  IADD3 R45, R60.reuse, 0xa0, RZ ;  /* 0x000000a03c2d7810 */ /* 0x040fe40007ffe0ff */
[----:B------:R-:W-:-:S05]  /*04b0*/  IADD3 R47, R60, 0xe0, RZ ;  /* 0x000000e03c2f7810 */ /* 0x000fca0007ffe0ff */
[----:B------:R-:W2:Y:S01]  /*04c0*/  @P6 LDC.64 R38, c[0x0][0x230] ;  /* 0x00008c00ff266b82 */ /* 0x000ea20000000a00 */
[----:B0-----:R-:W-:-:S07]  /*04d0*/  IABS R13, R14 ;  /* 0x0000000e000d7213 */ /* 0x001fce0000000000 */
[----:B------:R-:W0:Y:S01]  /*04e0*/  @P6 LDC.64 R36, c[0x0][0x228] ;  /* 0x00008a00ff246b82 */ /* 0x000e220000000a00 */
[----:B------:R-:W3:Y:S07]  /*04f0*/  I2F.RP R4, R13 ;  /* 0x0000000d00047306 */ /* 0x000eee0000209400 */
[----:B------:R-:W4:Y:S08]  /*0500*/  @P3 LDC.64 R32, c[0x0][0x228] ;  /* 0x00008a00ff203b82 */ /* 0x000f300000000a00 */
[----:B------:R-:W4:Y:S01]  /*0510*/  @P2 LDC.64 R30, c[0x0][0x230] ;  /* 0x00008c00ff1e2b82 */ /* 0x000f220000000a00 */
[----:B---3--:R-:W3:Y:S07]  /*0520*/  MUFU.RCP R4, R4 ;  /* 0x0000000400047308 */ /* 0x008eee0000001000 */
[----:B------:R-:W4:Y:S08]  /*0530*/  @P2 LDC.64 R28, c[0x0][0x228] ;  /* 0x00008a00ff1c2b82 */ /* 0x000f300000000a00 */
[----:B------:R-:W4:Y:S01]  /*0540*/  @P5 LDC.64 R26, c[0x0][0x230] ;  /* 0x00008c00ff1a5b82 */ /* 0x000f220000000a00 */
[----:B---3--:R-:W-:-:S04]  /*0550*/  IADD3 R8, R4, 0xffffffe, RZ ;  /* 0x0ffffffe04087810 */ /* 0x008fc80007ffe0ff */
[----:B------:R3:W1:Y:S03]  /*0560*/  F2I.FTZ.U32.TRUNC.NTZ R9, R8 ;  /* 0x0000000800097305 */ /* 0x000666000021f000 */
[----:B------:R-:W4:Y:S01]  /*0570*/  @P5 LDC.64 R24, c[0x0][0x228] ;  /* 0x00008a00ff185b82 */ /* 0x000f220000000a00 */
[----:B---3--:R-:W-:-:S07]  /*0580*/  HFMA2.MMA R8, -RZ, RZ, 0, 0 ;  /* 0x00000000ff087435 */ /* 0x008fce00000001ff */
[----:B------:R-:W3:Y:S01]  /*0590*/  @P4 LDC.64 R22, c[0x0][0x230] ;  /* 0x00008c00ff164b82 */ /* 0x000ee20000000a00 */
[----:B-1----:R-:W-:-:S05]  /*05a0*/  IADD3 R10, RZ, -R9, RZ ;  /* 0x80000009ff0a7210 */ /* 0x002fca0007ffe0ff */
[----:B------:R-:W-:-:S04]  /*05b0*/  IMAD R11, R10, R13, RZ ;  /* 0x0000000d0a0b7224 */ /* 0x000fc800078e02ff */
[----:B------:R-:W-:Y:S01]  /*05c0*/  IMAD.HI.U32 R9, R9, R11, R8 ;  /* 0x0000000b09097227 */ /* 0x000fe200078e0008 */
[----:B------:R-:W-:-:S05]  /*05d0*/  LOP3.LUT R8, R14, UR15, RZ, 0x3c, !PT ;  /* 0x0000000f0e087c12 */ /* 0x000fca000f8e3cff */
[----:B------:R-:W-:-:S05]  /*05e0*/  IMAD.HI.U32 R10, R9, R12, RZ ;  /* 0x0000000c090a7227 */ /* 0x000fca00078e00ff */
[----:B------:R-:W-:-:S05]  /*05f0*/  IADD3 R4, -R10, RZ, RZ ;  /* 0x000000ff0a047210 */ /* 0x000fca0007ffe1ff */
[----:B------:R-:W-:-:S05]  /*0600*/  IMAD R4, R13, R4, R12 ;  /* 0x000000040d047224 */ /* 0x000fca00078e020c */
[----:B------:R-:W-:-:S13]  /*0610*/  ISETP.GT.U32.AND P0, PT, R13, R4, PT ;  /* 0x000000040d00720c */ /* 0x000fda0003f04070 */
[-C--:B------:R-:W-:Y:S02]  /*0620*/  @!P0 IADD3 R4, R4, -R13.reuse, RZ ;  /* 0x8000000d04048210 */ /* 0x080fe40007ffe0ff */
[----:B------:R-:W-:Y:S02]  /*0630*/  @!P0 IADD3 R10, R10, 0x1, RZ ;  /* 0x000000010a0a8810 */ /* 0x000fe40007ffe0ff */
[----:B------:R-:W-:Y:S02]  /*0640*/  ISETP.GT.U32.AND P0, PT, R13, R4, PT ;  /* 0x000000040d00720c */ /* 0x000fe40003f04070 */
[----:B------:R-:W-:-:S04]  /*0650*/  IADD3 R9, R4, -R13, RZ ;  /* 0x8000000d04097210 */ /* 0x000fc80007ffe0ff */
[----:B------:R-:W-:Y:S02]  /*0660*/  SEL R11, R9, R4, !P0 ;  /* 0x00000004090b7207 */ /* 0x000fe40004000000 */
[----:B------:R-:W-:Y:S02]  /*0670*/  ISETP.GE.U32.AND P0, PT, R4, R13, PT ;  /* 0x0000000d0400720c */ /* 0x000fe40003f06070 */
[----:B------:R-:W1:Y:S11]  /*0680*/  S2R R4, SR_TID.X ;  /* 0x0000000000047919 */ /* 0x000e760000002100 */
[----:B------:R-:W-:-:S02]  /*0690*/  @P0 IADD3 R10, R10, 0x1, RZ ;  /* 0x000000010a0a0810 */ /* 0x000fc40007ffe0ff */
[----:B------:R-:W-:-:S13]  /*06a0*/  ISETP.LE.AND P0, PT, RZ, UR15, PT ;  /* 0x0000000fff007c0c */ /* 0x000fda000bf03270 */
[----:B------:R-:W-:Y:S02]  /*06b0*/  @!P0 IADD3 R11, -R11, RZ, RZ ;  /* 0x000000ff0b0b8210 */ /* 0x000fe40007ffe1ff */
[----:B------:R-:W-:Y:S01]  /*06c0*/  ISETP.GE.AND P0, PT, R8, RZ, PT ;  /* 0x000000ff0800720c */ /* 0x000fe20003f06270 */
[----:B-1----:R-:W-:Y:S01]  /*06d0*/  IMAD.WIDE.U32 R8, R4, 0x4ec4ec4f, RZ ;  /* 0x4ec4ec4f04087825 */ /* 0x002fe200078e00ff */
[----:B------:R-:W-:-:S04]  /*06e0*/  LOP3.LUT R8, RZ, R14, RZ, 0x33, !PT ;  /* 0x0000000eff087212 */ /* 0x000fc800078e33ff */
[----:B------:R-:W-:-:S07]  /*06f0*/  SHF.R.U32.HI R9, RZ, 0x2, R9 ;  /* 0x00000002ff097819 */ /* 0x000fce0000011609 */
[----:B------:R-:W-:Y:S01]  /*0700*/  @!P0 IADD3 R10, -R10, RZ, RZ ;  /* 0x000000ff0a0a8210 */ /* 0x000fe20007ffe1ff */
[----:B------:R-:W-:Y:S01]  /*0710*/  IMAD R9, R9, -0xd, R4 ;  /* 0xfffffff309097824 */ /* 0x000fe200078e0204 */
[----:B------:R-:W-:Y:S02]  /*0720*/  ISETP.NE.AND P0, PT, R14, RZ, PT ;  /* 0x000000ff0e00720c */ /* 0x000fe40003f05270 */
[----:B------:R-:W1:Y:S02]  /*0730*/  @P6 LDC.64 R14, c[0x0][0x288] ;  /* 0x0000a200ff0e6b82 */ /* 0x000e640000000a00 */
[C---:B------:R-:W-:Y:S02]  /*0740*/  SEL R4, R8.reuse, R11, !P0 ;  /* 0x0000000b08047207 */ /* 0x040fe40004000000 */
[----:B------:R-:W-:Y:S02]  /*0750*/  SHF.L.U32 R40, R9, 0x1, RZ ;  /* 0x0000000109287819 */ /* 0x000fe400000006ff */
[----:B------:R-:W-:Y:S01]  /*0760*/  SEL R9, R8, R10, !P0 ;  /* 0x0000000a08097207 */ /* 0x000fe20004000000 */
[----:B------:R-:W-:Y:S01]  /*0770*/  IMAD R41, R4, 0x1a, RZ ;  /* 0x0000001a04297824 */ /* 0x000fe200078e02ff */
[----:B------:R-:W-:Y:S01]  /*0780*/  SHF.R.S32.HI R12, RZ, 0x1f, R40 ;  /* 0x0000001fff0c7819 */ /* 0x000fe20000011428 */
[----:B------:R-:W2:Y:S01]  /*0790*/  @P3 LDC.64 R10, c[0x0][0x288] ;  /* 0x0000a200ff0a3b82 */ /* 0x000ea20000000a00 */
[----:B------:R-:W-:-:S02]  /*07a0*/  SHF.R.S32.HI R8, RZ, 0x1f, R9 ;  /* 0x0000001fff087819 */ /* 0x000fc40000011409 */
[----:B------:R-:W-:-:S03]  /*07b0*/  IADD3 R64, P0, R40, R41, RZ ;  /* 0x0000002928407210 */ /* 0x000fc60007f1e0ff */
[----:B------:R-:W-:Y:S01]  /*07c0*/  IMAD R8, R8, UR10, RZ ;  /* 0x0000000a08087c24 */ /* 0x000fe2000f8e02ff */
[----:B------:R-:W-:-:S03]  /*07d0*/  LEA.HI.X.SX32 R65, R41, R12, 0x1, P0 ;  /* 0x0000000c29417211 */ /* 0x000fc600000f0eff */
[C---:B------:R-:W-:Y:S02]  /*07e0*/  IMAD R67, R9.reuse, UR11, R8 ;  /* 0x0000000b09437c24 */ /* 0x040fe4000f8e0208 */
[----:B------:R-:W-:Y:S01]  /*07f0*/  IMAD.WIDE.U32 R64, R9, UR10, R64 ;  /* 0x0000000a09407c25 */ /* 0x000fe2000f8e0040 */
[----:B------:R-:W-:-:S03]  /*0800*/  ULDC.64 UR10, c[0x0][0x290] ;  /* 0x0000a400000a7ab9 */ /* 0x000fc60000000a00 */
[----:B-1----:R-:W-:Y:S01]  /*0810*/  @P6 IMAD R8, R3, R14, RZ ;  /* 0x0000000e03086224 */ /* 0x002fe200078e02ff */
[----:B------:R-:W-:Y:S02]  /*0820*/  IADD3 R67, R65, R67, RZ ;  /* 0x0000004341437210 */ /* 0x000fe40007ffe0ff */
[----:B------:R-:W-:Y:S01]  /*0830*/  @P6 MOV R66, R64 ;  /* 0x0000004000426202 */ /* 0x000fe20000000f00 */
[C---:B------:R-:W-:Y:S02]  /*0840*/  @P6 IMAD R15, R60.reuse, R15, R8 ;  /* 0x0000000f3c0f6224 */ /* 0x040fe400078e0208 */
[----:B------:R-:W1:Y:S02]  /*0850*/  @P2 LDC.64 R8, c[0x0][0x288] ;  /* 0x0000a200ff082b82 */ /* 0x000e640000000a00 */
[----:B------:R-:W-:-:S04]  /*0860*/  @P6 IMAD.WIDE.U32 R12, R60, R14, R66 ;  /* 0x0000000e3c0c6225 */ /* 0x000fc800078e0042 */
[----:B--2---:R-:W-:Y:S01]  /*0870*/  @P3 IMAD R16, R5, R10, RZ ;  /* 0x0000000a05103224 */ /* 0x004fe200078e02ff */
[----:B------:R-:W-:Y:S02]  /*0880*/  @P6 IADD3 R13, R13, R15, RZ ;  /* 0x0000000f0d0d6210 */ /* 0x000fe40007ffe0ff */
[C---:B------:R-:W-:Y:S01]  /*0890*/  @P6 SHF.L.U32 R15, R12.reuse, 0x1, RZ ;  /* 0x000000010c0f6819 */ /* 0x040fe200000006ff */
[----:B------:R-:W-:Y:S01]  /*08a0*/  @P3 IMAD R17, R59, R11, R16 ;  /* 0x0000000b3b113224 */ /* 0x000fe200078e0210 */
[----:B------:R-:W-:Y:S02]  /*08b0*/  @P6 SHF.L.U64.HI R14, R12, 0x1, R13 ;  /* 0x000000010c0e6819 */ /* 0x000fe4000001020d */
[----:B------:R-:W-:Y:S02]  /*08c0*/  @P3 MOV R12, R64 ;  /* 0x00000040000c3202 */ /* 0x000fe40000000f00 */
[----:B------:R-:W-:Y:S02]  /*08d0*/  @P3 MOV R13, R67 ;  /* 0x00000043000d3202 */ /* 0x000fe40000000f00 */
[----:B------:R-:W-:Y:S01]  /*08e0*/  @P6 IADD3 R38, P0, R15, R38, RZ ;  /* 0x000000260f266210 */ /* 0x000fe20007f1e0ff */
[----:B------:R-:W-:-:S03]  /*08f0*/  @P3 IMAD.WIDE.U32 R10, R59, R10, R12 ;  /* 0x0000000a3b0a3225 */ /* 0x000fc600078e000c */
[----:B------:R-:W-:Y:S01]  /*0900*/  @P6 IADD3.X R39, R14, R39, RZ, P0, !PT ;  /* 0x000000270e276210 */ /* 0x000fe200007fe4ff */
[----:B------:R-:W2:Y:S01]  /*0910*/  @P5 LDC.64 R12, c[0x0][0x288] ;  /* 0x0000a200ff0c5b82 */ /* 0x000ea20000000a00 */
[----:B0-----:R-:W-:Y:S02]  /*0920*/  @P6 IADD3 R36, P0, R15, R36, RZ ;  /* 0x000000240f246210 */ /* 0x001fe40007f1e0ff */
[----:B------:R-:W-:Y:S02]  /*0930*/  @P3 IADD3 R15, R11, R17, RZ ;  /* 0x000000110b0f3210 */ /* 0x000fe40007ffe0ff */
[----:B------:R-:W-:Y:S02]  /*0940*/  @P3 SHF.L.U32 R11, R10, 0x1, RZ ;  /* 0x000000010a0b3819 */ /* 0x000fe400000006ff */
[----:B------:R-:W-:Y:S02]  /*0950*/  @P6 IADD3.X R37, R14, R37, RZ, P0, !PT ;  /* 0x000000250e256210 */ /* 0x000fe400007fe4ff */
[----:B------:R-:W-:Y:S01]  /*0960*/  @P3 SHF.L.U64.HI R16, R10, 0x1, R15 ;  /* 0x000000010a103819 */ /* 0x000fe2000001020f */
[----:B-1----:R-:W-:Y:S01]  /*0970*/  @P2 IMAD R10, R7, R8, RZ ;  /* 0x00000008070a2224 */ /* 0x002fe200078e02ff */
[----:B------:R-:W-:-:S02]  /*0980*/  @P3 IADD3 R34, P0, R11, R34, RZ ;  /* 0x000000220b223210 */ /* 0x000fc40007f1e0ff */
[----:B------:R-:W-:Y:S01]  /*0990*/  @P2 MOV R14, R64 ;  /* 0x00000040000e2202 */ /* 0x000fe20000000f00 */
[----:B------:R-:W-:Y:S01]  /*09a0*/  @P2 IMAD R17, R58, R9, R10 ;  /* 0x000000093a112224 */ /* 0x000fe200078e020a */
[----:B------:R-:W-:Y:S02]  /*09b0*/  @P2 MOV R15, R67 ;  /* 0x00000043000f2202 */ /* 0x000fe40000000f00 */
[----:B------:R-:W-:Y:S02]  /*09c0*/  @P3 IADD3.X R35, R16, R35, RZ, P0, !PT ;  /* 0x0000002310233210 */ /* 0x000fe400007fe4ff */
[----:B----4-:R-:W-:Y:S01]  /*09d0*/  @P3 IADD3 R32, P0, R11, R32, RZ ;  /* 0x000000200b203210 */ /* 0x010fe20007f1e0ff */
[----:B------:R-:W-:Y:S01]  /*09e0*/  @P2 IMAD.WIDE.U32 R8, R58, R8, R14 ;  /* 0x000000083a082225 */ /* 0x000fe200078e000e */
[----:B------:R-:W0:Y:S01]  /*09f0*/  @P4 LDC.64 R10, c[0x0][0x288] ;  /* 0x0000a200ff0a4b82 */ /* 0x000e220000000a00 */
[----:B------:R-:W-:Y:S02]  /*0a00*/  SHF.R.S32.HI R15, RZ, 0x1f, R21 ;  /* 0x0000001fff0f7819 */ /* 0x000fe40000011415 */
[----:B------:R-:W-:-:S02]  /*0a10*/  @P3 IADD3.X R33, R16, R33, RZ, P0, !PT ;  /* 0x0000002110213210 */ /* 0x000fc400007fe4ff */
[----:B------:R-:W-:Y:S01]  /*0a20*/  @P2 IADD3 R9, R9, R17, RZ ;  /* 0x0000001109092210 */ /* 0x000fe20007ffe0ff */
[----:B--2---:R-:W-:Y:S01]  /*0a30*/  @P5 IMAD R14, R15, R12, RZ ;  /* 0x0000000c0f0e5224 */ /* 0x004fe200078e02ff */
[----:B------:R-:W-:Y:S02]  /*0a40*/  @P5 MOV R15, R67 ;  /* 0x00000043000f5202 */ /* 0x000fe40000000f00 */
[C---:B------:R-:W-:Y:S01]  /*0a50*/  @P2 SHF.L.U32 R17, R8.reuse, 0x1, RZ ;  /* 0x0000000108112819 */ /* 0x040fe200000006ff */
[C---:B------:R-:W-:Y:S01]  /*0a60*/  @P5 IMAD R19, R21.reuse, R13, R14 ;  /* 0x0000000d15135224 */ /* 0x040fe200078e020e */
[----:B------:R-:W-:Y:S02]  /*0a70*/  @P5 MOV R14, R64 ;  /* 0x00000040000e5202 */ /* 0x000fe40000000f00 */
[----:B------:R-:W-:Y:S02]  /*0a80*/  @P2 SHF.L.U64.HI R16, R8, 0x1, R9 ;  /* 0x0000000108102819 */ /* 0x000fe40000010209 */
[----:B------:R-:W1:Y:S01]  /*0a90*/  @P1 LDC.64 R8, c[0x0][0x288] ;  /* 0x0000a200ff081b82 */ /* 0x000e620000000a00 */
[----:B------:R-:W-:Y:S01]  /*0aa0*/  @P5 IMAD.WIDE.U32 R12, R21, R12, R14 ;  /* 0x0000000c150c5225 */ /* 0x000fe200078e000e */
[----:B------:R-:W-:-:S02]  /*0ab0*/  @P2 IADD3 R30, P0, R17, R30, RZ ;  /* 0x0000001e111e2210 */ /* 0x000fc40007f1e0ff */
[----:B------:R-:W-:Y:S02]  /*0ac0*/  SHF.R.S32.HI R15, RZ, 0x1f, R43 ;  /* 0x0000001fff0f7819 */ /* 0x000fe4000001142b */
[----:B------:R-:W-:Y:S02]  /*0ad0*/  @P2 IADD3.X R31, R16, R31, RZ, P0, !PT ;  /* 0x0000001f101f2210 */ /* 0x000fe400007fe4ff */
[----:B------:R-:W-:Y:S01]  /*0ae0*/  @P5 IADD3 R13, R13, R19, RZ ;  /* 0x000000130d0d5210 */ /* 0x000fe20007ffe0ff */
[----:B0-----:R-:W-:Y:S01]  /*0af0*/  @P4 IMAD R18, R15, R10, RZ ;  /* 0x0000000a0f124224 */ /* 0x001fe200078e02ff */
[----:B------:R-:W-:Y:S01]  /*0b00*/  @P2 IADD3 R28, P0, R17, R28, RZ ;  /* 0x0000001c111c2210 */ /* 0x000fe20007f1e0ff */
[----:B------:R-:W0:Y:S01]  /*0b10*/  @P4 LDC.64 R20, c[0x0][0x228] ;  /* 0x00008a00ff144b82 */ /* 0x000e220000000a00 */
[C---:B------:R-:W-:Y:S01]  /*0b20*/  @P5 SHF.L.U32 R15, R12.reuse, 0x1, RZ ;  /* 0x000000010c0f5819 */ /* 0x040fe200000006ff */
[----:B------:R-:W-:Y:S01]  /*0b30*/  @P4 IMAD R17, R43, R11, R18 ;  /* 0x0000000b2b114224 */ /* 0x000fe200078e0212 */
[----:B------:R-:W-:-:S02]  /*0b40*/  @P5 SHF.L.U64.HI R14, R12, 0x1, R13 ;  /* 0x000000010c0e5819 */ /* 0x000fc4000001020d */
[----:B------:R-:W-:Y:S02]  /*0b50*/  @P2 IADD3.X R29, R16, R29, RZ, P0, !PT ;  /* 0x0000001d101d2210 */ /* 0x000fe400007fe4ff */
[----:B------:R-:W-:Y:S01]  /*0b60*/  @P4 MOV R12, R64 ;  /* 0x00000040000c4202 */ /* 0x000fe20000000f00 */
[----:B------:R-:W2:Y:S01]  /*0b70*/  @P1 LDC.64 R18, c[0x0][0x230] ;  /* 0x00008c00ff121b82 */ /* 0x000ea20000000a00 */
[----:B------:R-:W-:Y:S02]  /*0b80*/  @P4 MOV R13, R67 ;  /* 0x00000043000d4202 */ /* 0x000fe40000000f00 */
[----:B------:R-:W-:Y:S01]  /*0b90*/  @P5 IADD3 R26, P0, R15, R26, RZ ;  /* 0x0000001a0f1a5210 */ /* 0x000fe20007f1e0ff */
[----:B------:R-:W-:-:S03]  /*0ba0*/  @P4 IMAD.WIDE.U32 R12, R43, R10, R12 ;  /* 0x0000000a2b0c4225 */ /* 0x000fc600078e000c */
[C---:B------:R-:W-:Y:S01]  /*0bb0*/  @P5 IADD3.X R27, R14.reuse, R27, RZ, P0, !PT ;  /* 0x0000001b0e1b5210 */ /* 0x040fe200007fe4ff */
[----:B------:R-:W4:Y:S01]  /*0bc0*/  LDC R16, c[0x0][0x2ac] ;  /* 0x0000ab00ff107b82 */ /* 0x000f220000000800 */
[----:B------:R-:W-:Y:S02]  /*0bd0*/  SHF.R.S32.HI R43, RZ, 0x1f, R45 ;  /* 0x0000001fff2b7819 */ /* 0x000fe4000001142d */
[----:B------:R-:W-:Y:S02]  /*0be0*/  @P5 IADD3 R24, P0, R15, R24, RZ ;  /* 0x000000180f185210 */ /* 0x000fe40007f1e0ff */
[----:B------:R-:W-:Y:S01]  /*0bf0*/  @P4 IADD3 R13, R13, R17, RZ ;  /* 0x000000110d0d4210 */ /* 0x000fe20007ffe0ff */
[----:B-1----:R-:W-:Y:S01]  /*0c00*/  @P1 IMAD R44, R43, R8, RZ ;  /* 0x000000082b2c1224 */ /* 0x002fe200078e02ff */
[----:B------:R-:W-:Y:S01]  /*0c10*/  @P5 IADD3.X R25, R14, R25, RZ, P0, !PT ;  /* 0x000000190e195210 */ /* 0x000fe200007fe4ff */
[----:B------:R-:W1:Y:S01]  /*0c20*/  @P1 LDC.64 R10, c[0x0][0x228] ;  /* 0x00008a00ff0a1b82 */ /* 0x000e620000000a00 */
[----:B------:R-:W-:Y:S01]  /*0c30*/  @P1 MOV R14, R64 ;  /* 0x00000040000e1202 */ /* 0x000fe20000000f00 */
[----:B------:R-:W-:Y:S01]  /*0c40*/  @P1 IMAD R43, R45, R9, R44 ;  /* 0x000000092d2b1224 */ /* 0x000fe200078e022c */
[----:B------:R-:W-:Y:S01]  /*0c50*/  @P1 MOV R15, R67 ;  /* 0x00000043000f1202 */ /* 0x000fe20000000f00 */
[----:B------:R-:W-:Y:S01]  /*0c60*/  HFMA2.MMA R44, -RZ, RZ, 0, 0 ;  /* 0x00000000ff2c7435 */ /* 0x000fe200000001ff */
[----:B------:R-:W-:-:S02]  /*0c70*/  @P4 SHF.L.U32 R17, R12, 0x1, RZ ;  /* 0x000000010c114819 */ /* 0x000fc400000006ff */
[----:B------:R-:W-:Y:S01]  /*0c80*/  @P4 SHF.L.U64.HI R42, R12, 0x1, R13 ;  /* 0x000000010c2a4819 */ /* 0x000fe2000001020d */
[----:B------:R-:W-:Y:S01]  /*0c90*/  @P1 IMAD.WIDE.U32 R8, R45, R8, R14 ;  /* 0x000000082d081225 */ /* 0x000fe200078e000e */
[----:B---3--:R-:W-:-:S03]  /*0ca0*/  @P4 IADD3 R22, P0, R17, R22, RZ ;  /* 0x0000001611164210 */ /* 0x008fc60007f1e0ff */
[----:B------:R-:W-:Y:S01]  /*0cb0*/  IMAD.WIDE.U32 R12, R61, 0x4ec4ec4f, RZ ;  /* 0x4ec4ec4f3d0c7825 */ /* 0x000fe200078e00ff */
[----:B------:R-:W-:Y:S02]  /*0cc0*/  @P4 IADD3.X R23, R42, R23, RZ, P0, !PT ;  /* 0x000000172a174210 */ /* 0x000fe400007fe4ff */
[----:B0-----:R-:W-:Y:S02]  /*0cd0*/  @P4 IADD3 R20, P0, R17, R20, RZ ;  /* 0x0000001411144210 */ /* 0x001fe40007f1e0ff */
[----:B------:R-:W-:Y:S02]  /*0ce0*/  @P1 IADD3 R15, R9, R43, RZ ;  /* 0x0000002b090f1210 */ /* 0x000fe40007ffe0ff */
[----:B------:R-:W-:Y:S02]  /*0cf0*/  SHF.R.U32.HI R13, RZ, 0x2, R13 ;  /* 0x00000002ff0d7819 */ /* 0x000fe4000001160d */
[----:B------:R-:W-:Y:S02]  /*0d00*/  @P1 SHF.L.U32 R9, R8, 0x1, RZ ;  /* 0x0000000108091819 */ /* 0x000fe400000006ff */
[----:B------:R-:W-:Y:S01]  /*0d10*/  @P4 IADD3.X R21, R42, R21, RZ, P0, !PT ;  /* 0x000000152a154210 */ /* 0x000fe200007fe4ff */
[----:B----4-:R-:W-:Y:S01]  /*0d20*/  IMAD R16, R16, UR14, R13 ;  /* 0x0000000e10107c24 */ /* 0x010fe2000f8e020d */
[----:B------:R-:W-:-:S02]  /*0d30*/  @P1 SHF.L.U64.HI R12, R8, 0x1, R15 ;  /* 0x00000001080c1819 */ /* 0x000fc4000001020f */
[C---:B--2---:R-:W-:Y:S02]  /*0d40*/  @P1 IADD3 R18, P0, R9.reuse, R18, RZ ;  /* 0x0000001209121210 */ /* 0x044fe40007f1e0ff */
[----:B------:R-:W-:Y:S02]  /*0d50*/  IADD3 R16, R16, 0xc0, RZ ;  /* 0x000000c010107810 */ /* 0x000fe40007ffe0ff */
[----:B------:R-:W-:Y:S02]  /*0d60*/  @P1 IADD3.X R19, R12, R19, RZ, P0, !PT ;  /* 0x000000130c131210 */ /* 0x000fe400007fe4ff */
[----:B-1----:R-:W-:Y:S02]  /*0d70*/  @P1 IADD3 R8, P0, R9, R10, RZ ;  /* 0x0000000a09081210 */ /* 0x002fe40007f1e0ff */
[----:B------:R-:W-:Y:S02]  /*0d80*/  IADD3 R43, R60, 0xc0, RZ ;  /* 0x000000c03c2b7810 */ /* 0x000fe40007ffe0ff */
[----:B------:R-:W-:-:S02]  /*0d90*/  @P1 IADD3.X R9, R12, R11, RZ, P0, !PT ;  /* 0x0000000b0c091210 */ /* 0x000fc400007fe4ff */
[----:B------:R-:W-:Y:S02]  /*0da0*/  ISETP.GE.U32.AND P0, PT, R16, UR10, PT ;  /* 0x0000000a10007c0c */ /* 0x000fe4000bf06070 */
[----:B------:R-:W-:Y:S02]  /*0db0*/  SHF.R.S32.HI R16, RZ, 0x1f, R16 ;  /* 0x0000001fff107819 */ /* 0x000fe40000011410 */
[----:B------:R-:W-:Y:S02]  /*0dc0*/  SHF.R.S32.HI R15, RZ, 0x1f, R43 ;  /* 0x0000001fff0f7819 */ /* 0x000fe4000001142b */
[----:B------:R-:W-:-:S04]  /*0dd0*/  ISETP.GE.AND.EX P0, PT, R16, UR11, PT, P0 ;  /* 0x0000000b10007c0c */ /* 0x000fc8000bf06300 */
[----:B------:R-:W-:-:S13]  /*0de0*/  ISETP.LT.U32.AND P0, PT, R61, 0x1a0, !P0 ;  /* 0x000001a03d00780c */ /* 0x000fda0004701070 */
[----:B------:R-:W0:Y:S08]  /*0df0*/  @P0 LDC.64 R12, c[0x0][0x288] ;  /* 0x0000a200ff0c0b82 */ /* 0x000e300000000a00 */
[----:B------:R-:W1:Y:S01]  /*0e00*/  @P0 LDC.64 R10, c[0x0][0x230] ;  /* 0x00008c00ff0a0b82 */ /* 0x000e620000000a00 */
[----:B0-----:R-:W-:Y:S01]  /*0e10*/  @P0 IMAD R14, R15, R12, RZ ;  /* 0x0000000c0f0e0224 */ /* 0x001fe200078e02ff */
[----:B------:R-:W-:-:S03]  /*0e20*/  @P0 MOV R15, R67 ;  /* 0x00000043000f0202 */ /* 0x000fc60000000f00 */
[----:B------:R-:W-:Y:S01]  /*0e30*/  @P0 IMAD R17, R43, R13, R14 ;  /* 0x0000000d2b110224 */ /* 0x000fe200078e020e */
[----:B------:R-:W-:-:S05]  /*0e40*/  @P0 MOV R14, R64 ;  /* 0x00000040000e0202 */ /* 0x000fca0000000f00 */
[----:B------:R-:W-:Y:S01]  /*0e50*/  @P0 IMAD.WIDE.U32 R12, R43, R12, R14 ;  /* 0x0000000c2b0c0225 */ /* 0x000fe200078e000e */
[----:B------:R-:W-:-:S04]  /*0e60*/  MOV R15, RZ ;  /* 0x000000ff000f7202 */ /* 0x000fc80000000f00 */
[----:B------:R-:W-:Y:S02]  /*0e70*/  @P0 IADD3 R13, R13, R17, RZ ;  /* 0x000000110d0d0210 */ /* 0x000fe40007ffe0ff */
[C---:B------:R-:W-:Y:S02]  /*0e80*/  @P0 SHF.L.U32 R43, R12.reuse, 0x1, RZ ;  /* 0x000000010c2b0819 */ /* 0x040fe400000006ff */
[----:B------:R-:W-:Y:S02]  /*0e90*/  @P0 SHF.L.U64.HI R14, R12, 0x1, R13 ;  /* 0x000000010c0e0819 */ /* 0x000fe4000001020d */
[----:B-1----:R-:W-:-:S04]  /*0ea0*/  @P0 IADD3 R12, P6, R43, R10, RZ ;  /* 0x0000000a2b0c0210 */ /* 0x002fc80007fde0ff */
[----:B------:R-:W-:Y:S02]  /*0eb0*/  @P0 IADD3.X R13, R14, R11, RZ, P6, !PT ;  /* 0x0000000b0e0d0210 */ /* 0x000fe400037fe4ff */
[----:B------:R-:W0:Y:S01]  /*0ec0*/  @P0 LDC.64 R10, c[0x0][0x228] ;  /* 0x00008a00ff0a0b82 */ /* 0x000e220000000a00 */
[----:B------:R-:W-:Y:S02]  /*0ed0*/  SHF.R.S32.HI R45, RZ, 0x1f, R47 ;  /* 0x0000001fff2d7819 */ /* 0x000fe4000001142f */
[----:B------:R1:W5:Y:S01]  /*0ee0*/  @P0 LDG.E R44, desc[UR12][R12.64] ;  /* 0x0000000c0c2c0981 */ /* 0x000362000c1e1900 */
[----:B0-----:R-:W-:-:S04]  /*0ef0*/  @P0 IADD3 R42, P6, R43, R10, RZ ;  /* 0x0000000a2b2a0210 */ /* 0x001fc80007fde0ff */
[----:B------:R-:W-:-:S05]  /*0f00*/  @P0 IADD3.X R43, R14, R11, RZ, P6, !PT ;  /* 0x0000000b0e2b0210 */ /* 0x000fca00037fe4ff */
[----:B------:R-:W5:Y:S01]  /*0f10*/  @P0 LDG.E R15, desc[UR12][R42.64] ;  /* 0x0000000c2a0f0981 */ /* 0x000f62000c1e1900 */
[----:B------:R-:W-:-:S04]  /*0f20*/  ISETP.GE.U32.AND P0, PT, R47, UR10, PT ;  /* 0x0000000a2f007c0c */ /* 0x000fc8000bf06070 */
[----:B------:R-:W-:Y:S01]  /*0f30*/  ISETP.GE.AND.EX P0, PT, R45, UR11, PT, P0 ;  /* 0x0000000b2d007c0c */ /* 0x000fe2000bf06300 */
[----:B------:R-:W-:-:S03]  /*0f40*/  ULDC.64 UR10, c[0x0][0x248] ;  /* 0x00009200000a7ab9 */ /* 0x000fc60000000a00 */
[----:B------:R-:W-:-:S13]  /*0f50*/  ISETP.LT.U32.AND P0, PT, R61, 0x1a0, !P0 ;  /* 0x000001a03d00780c */ /* 0x000fda0004701070 */
[----:B------:R-:W0:Y:S01]  /*0f60*/  @P0 LDC.64 R16, c[0x0][0x288] ;  /* 0x0000a200ff100b82 */ /* 0x000e220000000a00 */
[----:B-1----:R-:W-:Y:S02]  /*0f70*/  @P0 MOV R12, R64 ;  /* 0x00000040000c0202 */ /* 0x002fe40000000f00 */
[----:B------:R-:W-:-:S05]  /*0f80*/  @P0 MOV R13, R67 ;  /* 0x00000043000d0202 */ /* 0x000fca0000000f00 */
[----:B------:R-:W1:Y:S01]  /*0f90*/  @P0 LDC.64 R10, c[0x0][0x230] ;  /* 0x00008c00ff0a0b82 */ /* 0x000e620000000a00 */
[----:B0-----:R-:W-:-:S04]  /*0fa0*/  @P0 IMAD R14, R45, R16, RZ ;  /* 0x000000102d0e0224 */ /* 0x001fc800078e02ff */
[C---:B------:R-:W-:Y:S02]  /*0fb0*/  @P0 IMAD R45, R47.reuse, R17, R14 ;  /* 0x000000112f2d0224 */ /* 0x040fe400078e020e */
[----:B------:R-:W-:-:S05]  /*0fc0*/  @P0 IMAD.WIDE.U32 R16, R47, R16, R12 ;  /* 0x000000102f100225 */ /* 0x000fca00078e000c */
[----:B------:R-:W-:Y:S02]  /*0fd0*/  @P0 IADD3 R13, R17, R45, RZ ;  /* 0x0000002d110d0210 */ /* 0x000fe40007ffe0ff */
[C---:B------:R-:W-:Y:S02]  /*0fe0*/  @P0 SHF.L.U32 R17, R16.reuse, 0x1, RZ ;  /* 0x0000000110110819 */ /* 0x040fe400000006ff */
[----:B------:R-:W-:Y:S02]  /*0ff0*/  @P0 SHF.L.U64.HI R16, R16, 0x1, R13 ;  /* 0x0000000110100819 */ /* 0x000fe4000001020d */
[----:B------:R-:W0:Y:S01]  /*1000*/  @P0 LDC.64 R12, c[0x0][0x228] ;  /* 0x00008a00ff0c0b82 */ /* 0x000e220000000a00 */
[----:B-1----:R-:W-:Y:S01]  /*1010*/  @P0 IADD3 R10, P6, R17, R10, RZ ;  /* 0x0000000a110a0210 */ /* 0x002fe20007fde0ff */
[----:B------:R-:W-:-:S03]  /*1020*/  UIMAD.WIDE UR10, UR15, 0x8, UR10 ;  /* 0x000000080f0a78a5 */ /* 0x000fc6000f8e020a */
[C---:B------:R-:W-:Y:S02]  /*1030*/  @P0 IADD3.X R11, R16.reuse, R11, RZ, P6, !PT ;  /* 0x0000000b100b0210 */ /* 0x040fe400037fe4ff */
[----:B0-----:R-:W-:Y:S02]  /*1040*/  @P0 IADD3 R12, P6, R17, R12, RZ ;  /* 0x0000000c110c0210 */ /* 0x001fe40007fde0ff */
[----:B------:R-:W-:Y:S02]  /*1050*/  MOV R17, UR11 ;  /* 0x0000000b00117c02 */ /* 0x000fe40008000f00 */
[----:B------:R-:W-:Y:S02]  /*1060*/  @P0 IADD3.X R13, R16, R13, RZ, P6, !PT ;  /* 0x0000000d100d0210 */ /* 0x000fe400037fe4ff */
[----:B------:R-:W-:-:S06]  /*1070*/  MOV R16, UR10 ;  /* 0x0000000a00107c02 */ /* 0x000fcc0008000f00 */
[----:B------:R-:W2:Y:S01]  /*1080*/  LDG.E.64 R16, desc[UR12][R16.64] ;  /* 0x0000000c10107981 */ /* 0x000ea2000c1e1b00 */
[----:B------:R-:W-:Y:S02]  /*1090*/  LOP3.LUT P6, RZ, R62, 0x2, RZ, 0xc0, !PT ;  /* 0x000000023eff7812 */ /* 0x000fe400078cc0ff */
[----:B------:R-:W-:Y:S02]  /*10a0*/  CS2R R56, SRZ ;  /* 0x0000000000387805 */ /* 0x000fe4000001ff00 */
[----:B------:R-:W-:Y:S02]  /*10b0*/  CS2R R54, SRZ ;  /* 0x0000000000367805 */ /* 0x000fe4000001ff00 */
[----:B------:R-:W-:Y:S02]  /*10c0*/  CS2R R52, SRZ ;  /* 0x0000000000347805 */ /* 0x000fe4000001ff00 */
[----:B------:R-:W-:Y:S02]  /*10d0*/  CS2R R50, SRZ ;  /* 0x0000000000327805 */ /* 0x000fe4000001ff00 */
[----:B------:R-:W-:-:S02]  /*10e0*/  CS2R R48, SRZ ;  /* 0x0000000000307805 */ /* 0x000fc4000001ff00 */
[----:B------:R-:W-:Y:S01]  /*10f0*/  CS2R R46, SRZ ;  /* 0x00000000002e7805 */ /* 0x000fe2000001ff00 */
[----:B------:R-:W5:Y:S04]  /*1100*/  @P3 LDG.E R57, desc[UR12][R34.64] ;  /* 0x0000000c22393981 */ /* 0x000f68000c1e1900 */
        /* <DEDUP_REMOVED lines=9> */
[----:B------:R-:W5:Y:S01]  /*11a0*/  @P1 LDG.E R49, desc[UR12][R18.64] ;  /* 0x0000000c12311981 */ /* 0x000f62000c1e1900 */
[----:B------:R-:W-:Y:S01]  /*11b0*/  HFMA2.MMA R45, -RZ, RZ, 0, 0 ;  /* 0x00000000ff2d7435 */ /* 0x000fe200000001ff */
[----:B------:R-:W-:Y:S01]  /*11c0*/  MOV R14, RZ ;  /* 0x000000ff000e7202 */ /* 0x000fe20000000f00 */
[----:B------:R-:W-:Y:S01]  /*11d0*/  UMOV UR18, 0x3f800000 ;  /* 0x3f80000000127882 */ /* 0x000fe20000000000 */
[----:B------:R-:W-:Y:S01]  /*11e0*/  BSSY B0, `(.L_x_78) ;  /* 0x000001f000007945 */ /* 0x000fe20003800000 */
[----:B------:R0:W5:Y:S04]  /*11f0*/  @P1 LDG.E R46, desc[UR12][R8.64] ;  /* 0x0000000c082e1981 */ /* 0x000168000c1e1900 */
[----:B------:R-:W5:Y:S04]  /*1200*/  @P0 LDG.E R14, desc[UR12][R12.64] ;  /* 0x0000000c0c0e0981 */ /* 0x000f68000c1e1900 */
[----:B------:R1:W5:Y:S01]  /*1210*/  @P0 LDG.E R45, desc[UR12][R10.64] ;  /* 0x0000000c0a2d0981 */ /* 0x000362000c1e1900 */
[----:B0-----:R-:W-:-:S02]  /*1220*/  CS2R R8, SRZ ;  /* 0x0000000000087805 */ /* 0x001fc4000001ff00 */
[----:B-1----:R-:W-:Y:S02]  /*1230*/  CS2R R10, SRZ ;  /* 0x00000000000a7805 */ /* 0x002fe4000001ff00 */
[----:B--2---:R-:W-:-:S13]  /*1240*/  R2UR UR17, R16 ;  /* 0x00000000101172ca */ /* 0x004fda00000e0000 */
[----:B------:R-:W-:-:S05]  /*1250*/  MOV R16, UR17 ;  /* 0x0000001100107c02 */ /* 0x000fca0008000f00 */
[----:B------:R-:W-:-:S05]  /*1260*/  FFMA.FTZ R17, -R16, UR17, R17 ;  /* 0x0000001110117c23 */ /* 0x000fca0008010111 */
[----:B------:R-:W-:-:S13]  /*1270*/  FSETP.GTU.FTZ.AND P0, PT, R17, RZ, PT ;  /* 0x000000ff1100720b */ /* 0x000fda0003f1c000 */
[----:B------:R-:W-:Y:S01]  /*1280*/  VOTEU.ANY UP0, P0 ;  /* 0x00000000003f7886 */ /* 0x000fe20000000100 */
[----:B------:R-:W-:-:S04]  /*1290*/  PLOP3.LUT P0, PT, PT, PT, UP0, 0x80, 0x0 ;  /* 0x000000000000781c */ /* 0x000fc80003f0f008 */
[----:B------:R-:W-:-:S09]  /*12a0*/  @UP0 ULDC UR9, c[0x0][0x250] ;  /* 0x0000940000090ab9 */ /* 0x000fd20000000800 */
[----:B------:R-:W-:Y:S01]  /*12b0*/  @P0 FADD.FTZ R16, R17, UR9 ;  /* 0x0000000911100e21 */ /* 0x000fe20008010000 */
[----:B------:R-:W-:Y:S01]  /*12c0*/  PLOP3.LUT P0, PT, PT, PT, UP0, 0x80, 0x0 ;  /* 0x000000000000781c */ /* 0x000fe20003f0f008 */
[----:B------:R-:W-:-:S12]  /*12d0*/  ULDC.U8 UR9, c[0x0][0x2a4] ;  /* 0x0000a90000097ab9 */ /* 0x000fd80000000000 */
[----:B------:R-:W0:Y:S01]  /*12e0*/  @P0 MUFU.RSQ R16, R16 ;  /* 0x0000001000100308 */ /* 0x000e220000001400 */
[----:B------:R-:W-:-:S13]  /*12f0*/  PLOP3.LUT P0, PT, PT, PT, UP0, 0x80, 0x0 ;  /* 0x000000000000781c */ /* 0x000fda0003f0f008 */
[----:B0-----:R-:W-:Y:S02]  /*1300*/  @P0 R2UR UR18, R16 ;  /* 0x00000000101202ca */ /* 0x001fe400000e0000 */
[----:B------:R-:W-:-:S13]  /*1310*/  ISETP.GT.U32.AND P0, PT, R61, 0x19f, PT ;  /* 0x0000019f3d00780c */ /* 0x000fda0003f04070 */
[----:B------:R-:W-:Y:S05]  /*1320*/  @P0 BRA `(.L_x_79) ;  /* 0x0000000000280947 */ /* 0x000fea0003800000 */
[----:B------:R-:W-:Y:S02]  /*1330*/  ISETP.NE.AND P0, PT, RZ, UR9, PT ;  /* 0x00000009ff007c0c */ /* 0x000fe4000bf05270 */
[----:B------:R-:W-:-:S04]  /*1340*/  IADD3 R41, R40, R41, RZ ;  /* 0x0000002928297210 */ /* 0x000fc80007ffe0ff */
[----:B------:R-:W-:-:S07]  /*1350*/  SHF.R.S32.HI R16, RZ, 0x1f, R41 ;  /* 0x0000001fff107819 */ /* 0x000fce0000011429 */
[----:B------:R-:W0:Y:S02]  /*1360*/  @P0 LDC.64 R8, c[0x0][0x240] ;  /* 0x00009000ff080b82 */ /* 0x000e240000000a00 */
[----:B0-----:R-:W-:-:S04]  /*1370*/  @P0 LEA R12, P6, R41, R8, 0x2 ;  /* 0x00000008290c0211 */ /* 0x001fc800078c10ff */
[C---:B------:R-:W-:Y:S02]  /*1380*/  @P0 LEA.HI.X R13, R41.reuse, R9, R16, 0x2, P6 ;  /* 0x00000009290d0211 */ /* 0x040fe400030f1410 */
[----:B------:R-:W0:Y:S03]  /*1390*/  LDC.64 R8, c[0x0][0x238] ;  /* 0x00008e00ff087b82 */ /* 0x000e260000000a00 */
[----:B------:R1:W5:Y:S01]  /*13a0*/  @P0 LDG.E.64 R10, desc[UR12][R12.64] ;  /* 0x0000000c0c0a0981 */ /* 0x000362000c1e1b00 */
[----:B0-----:R-:W-:-:S06]  /*13b0*/  IMAD.WIDE R8, R41, 0x4, R8 ;  /* 0x0000000429087825 */ /* 0x001fcc00078e0208 */
[----:B-1----:R-:W5:Y:S02]  /*13c0*/  LDG.E.64 R8, desc[UR12][R8.64] ;  /* 0x0000000c08087981 */ /* 0x002f64000c1e1b00 */
.L_x_79:
[----:B------:R-:W-:Y:S05]  /*13d0*/  BSYNC B0 ;  /* 0x0000000000007941 */ /* 0x000fea0003800000 */
.L_x_78:
[----:B------:R-:W-:Y:S02]  /*13e0*/  ISETP.NE.AND P0, PT, RZ, UR9, PT ;  /* 0x00000009ff007c0c */ /* 0x000fe4000bf05270 */
[C---:B-----5:R-:W-:Y:S02]  /*13f0*/  PRMT R12, R56.reuse, 0x7632, R12 ;  /* 0x00007632380c7816 */ /* 0x060fe4000000000c */
        /* <DEDUP_REMOVED lines=8> */
[----:B------:R-:W-:-:S02]  /*1480*/  PRMT R20, R55, 0x7632, R20 ;  /* 0x0000763237147816 */ /* 0x000fc40000000014 */
[----:B------:R-:W-:Y:S01]  /*1490*/  LOP3.LUT R62, R62, 0xfffffffb, RZ, 0xc0, !PT ;  /* 0xfffffffb3e3e7812 */ /* 0x000fe200078ec0ff */
[----:B------:R-:W-:Y:S01]  /*14a0*/  FMUL.FTZ R12, R12, UR18 ;  /* 0x000000120c0c7c20 */ /* 0x000fe20008410000 */
[----:B------:R-:W-:Y:S01]  /*14b0*/  SHF.L.U32 R30, R17, 0x10, RZ ;  /* 0x00000010111e7819 */ /* 0x000fe200000006ff */
[----:B------:R-:W-:Y:S01]  /*14c0*/  FMUL.FTZ R17, R13, UR18 ;  /* 0x000000120d117c20 */ /* 0x000fe20008410000 */
[----:B------:R-:W-:Y:S01]  /*14d0*/  SHF.L.U32 R18, R21, 0x10, RZ ;  /* 0x0000001015127819 */ /* 0x000fe200000006ff */
[----:B------:R-:W-:Y:S01]  /*14e0*/  FMUL.FTZ R21, R22, UR18 ;  /* 0x0000001216157c20 */ /* 0x000fe20008410000 */
[----:B------:R-:W-:Y:S02]  /*14f0*/  @P0 LOP3.LUT R62, R62, 0x4, RZ, 0xfc, !PT ;  /* 0x000000043e3e0812 */ /* 0x000fe400078efcff */
[----:B------:R-:W-:Y:S02]  /*1500*/  SHF.L.U32 R16, R55, 0x10, RZ ;  /* 0x0000001037107819 */ /* 0x000fe400000006ff */
[----:B------:R-:W-:-:S02]  /*1510*/  SHF.L.U32 R19, R54, 0x10, RZ ;  /* 0x0000001036137819 */ /* 0x000fc400000006ff */
        /* <DEDUP_REMOVED lines=20> */
.L_x_80:
[----:B------:R-:W-:Y:S01]  /*1660*/  FMUL.FTZ R13, R16, R8 ;  /* 0x00000008100d7220 */ /* 0x000fe20000410000 */
[----:B------:R-:W-:Y:S01]  /*1670*/  FADD.FTZ R22, R30, -UR17 ;  /* 0x800000111e167e21 */ /* 0x000fe20008010000 */
[C---:B------:R-:W-:Y:S01]  /*1680*/  FFMA.FTZ R36, R17.reuse, R16, RZ ;  /* 0x0000001011247223 */ /* 0x040fe200000100ff */
        /* <DEDUP_REMOVED lines=23> */
.L_x_81:
[----:B------:R-:W-:Y:S01]  /*1800*/  FADD.FTZ R16, RZ, R16 ;  /* 0x00000010ff107221 */ /* 0x000fe20000010000 */
[----:B------:R-:W-:Y:S01]  /*1810*/  FFMA.FTZ R26, R12, R23, R17 ;  /* 0x000000170c1a7223 */ /* 0x000fe20000010011 */
[----:B------:R-:W-:Y:S01]  /*1820*/  FADD.FTZ R27, R23, R24 ;  /* 0x00000018171b7221 */ /* 0x000fe20000010000 */
[----:B------:R-:W-:Y:S01]  /*1830*/  FFMA.FTZ R17, R21, R19, R36 ;  /* 0x0000001315117223 */ /* 0x000fe20000010024 */
[----:B------:R-:W-:Y:S01]  /*1840*/  FMUL.FTZ R24, R19, R8 ;  /* 0x0000000813187220 */ /* 0x000fe20000410000 */
[----:B------:R-:W-:Y:S01]  /*1850*/  FADD.FTZ R13, R16, R19 ;  /* 0x00000013100d7221 */ /* 0x000fe20000010000 */
[----:B------:R-:W-:Y:S01]  /*1860*/  FFMA.FTZ R25, R12, R20, RZ ;  /* 0x000000140c197223 */ /* 0x000fe200000100ff */
[--C-:B------:R-:W-:Y:S01]  /*1870*/  FADD.FTZ R19, RZ, R20.reuse ;  /* 0x00000014ff137221 */ /* 0x100fe20000010000 */
[----:B------:R-:W-:Y:S01]  /*1880*/  PRMT R20, R52, 0x7632, R20 ;  /* 0x0000763234147816 */ /* 0x000fe20000000014 */
[----:B------:R-:W-:Y:S01]  /*1890*/  FFMA.FTZ R23, R21, R24, R26 ;  /* 0x0000001815177223 */ /* 0x000fe2000001001a */
[----:B------:R-:W-:Y:S01]  /*18a0*/  FFMA.FTZ R16, R22, R18, R25 ;  /* 0x0000001216107223 */ /* 0x000fe20000010019 */
[----:B------:R-:W-:Y:S01]  /*18b0*/  FADD.FTZ R12, R19, R18 ;  /* 0x00000012130c7221 */ /* 0x000fe20000010000 */
[----:B------:R-:W-:Y:S01]  /*18c0*/  FMUL.FTZ R21, R18, R9 ;  /* 0x0000000912157220 */ /* 0x000fe20000410000 */
[----:B------:R-:W-:Y:S01]  /*18d0*/  SHF.L.U32 R18, R52, 0x10, RZ ;  /* 0x0000001034127819 */ /* 0x000fe200000006ff */
[----:B------:R-:W-:Y:S01]  /*18e0*/  FADD.FTZ R24, R27, R24 ;  /* 0x000000181b187221 */ /* 0x000fe20000010000 */
[----:B------:R-:W-:Y:S01]  /*18f0*/  SHF.L.U32 R19, R20, 0x10, RZ ;  /* 0x0000001014137819 */ /* 0x000fe200000006ff */
[----:B------:R-:W-:Y:S01]  /*1900*/  FFMA.FTZ R22, R22, R21, R23 ;  /* 0x0000001516167223 */ /* 0x000fe20000010017 */
[C---:B------:R-:W-:Y:S01]  /*1910*/  PRMT R25, R51.reuse, 0x7632, R25 ;  /* 0x0000763233197816 */ /* 0x040fe20000000019 */
[----:B------:R-:W-:Y:S01]  /*1920*/  FADD.FTZ R18, R18, -UR17 ;  /* 0x8000001112127e21 */ /* 0x000fe20008010000 */
[----:B------:R-:W-:Y:S01]  /*1930*/  SHF.L.U32 R20, R51, 0x10, RZ ;  /* 0x0000001033147819 */ /* 0x000fe200000006ff */
[----:B------:R-:W-:Y:S01]  /*1940*/  FADD.FTZ R26, R19, -UR17 ;  /* 0x80000011131a7e21 */ /* 0x000fe20008010000 */
[----:B------:R-:W-:Y:S01]  /*1950*/  SHF.L.U32 R19, R25, 0x10, RZ ;  /* 0x0000001019137819 */ /* 0x000fe200000006ff */
[----:B------:R-:W-:Y:S01]  /*1960*/  FMUL.FTZ R25, R18, UR18 ;  /* 0x0000001212197c20 */ /* 0x000fe20008410000 */
[----:B------:R-:W-:Y:S01]  /*1970*/  PRMT R23, R53, 0x7632, R23 ;  /* 0x0000763235177816 */ /* 0x000fe20000000017 */
        /* <DEDUP_REMOVED lines=20> */
.L_x_82:
[----:B------:R-:W-:Y:S01]  /*1ac0*/  FADD.FTZ R29, R21, R24 ;  /* 0x00000018151d7221 */ /* 0x000fe20000010000 */
[----:B------:R-:W-:Y:S01]  /*1ad0*/  SHF.L.U32 R21, R53, 0x10, RZ ;  /* 0x0000001035157819 */ /* 0x000fe200000006ff */
[----:B------:R-:W-:Y:S01]  /*1ae0*/  FMUL.FTZ R26, R20, R8 ;  /* 0x00000008141a7220 */ /* 0x000fe20000410000 */
[----:B------:R-:W-:-:S03]  /*1af0*/  SHF.L.U32 R23, R23, 0x10, RZ ;  /* 0x0000001017177819 */ /* 0x000fc600000006ff */
[--C-:B------:R-:W-:Y:S01]  /*1b00*/  FFMA.FTZ R27, R25, R26, R22.reuse ;  /* 0x0000001a191b7223 */ /* 0x100fe20000010016 */
[----:B------:R-:W-:Y:S01]  /*1b10*/  FADD.FTZ R24, R21, -UR17 ;  /* 0x8000001115187e21 */ /* 0x000fe20008010000 */
[----:B------:R-:W-:Y:S01]  /*1b20*/  PRMT R22, R50, 0x7632, R22 ;  /* 0x0000763232167816 */ /* 0x000fe20000000016 */
[----:B------:R-:W-:Y:S01]  /*1b30*/  FADD.FTZ R28, R23, -UR17 ;  /* 0x80000011171c7e21 */ /* 0x000fe20008010000 */
[----:B------:R-:W-:Y:S01]  /*1b40*/  FADD.FTZ R26, R29, R26 ;  /* 0x0000001a1d1a7221 */ /* 0x000fe20000010000 */
[----:B------:R-:W-:Y:S01]  /*1b50*/  FMUL.FTZ R23, R24, UR18 ;  /* 0x0000001218177c20 */ /* 0x000fe20008410000 */
[----:B------:R-:W-:Y:S01]  /*1b60*/  SHF.L.U32 R21, R50, 0x10, RZ ;  /* 0x0000001032157819 */ /* 0x000fe200000006ff */
[----:B------:R-:W-:Y:S01]  /*1b70*/  FMUL.FTZ R29, R19, R9 ;  /* 0x00000009131d7220 */ /* 0x000fe20000410000 */
[----:B------:R-:W-:Y:S01]  /*1b80*/  SHF.L.U32 R22, R22, 0x10, RZ ;  /* 0x0000001016167819 */ /* 0x000fe200000006ff */
        /* <DEDUP_REMOVED lines=20> */
.L_x_83:
[----:B------:R-:W-:Y:S01]  /*1cd0*/  FFMA.FTZ R28, R18, R29, R27 ;  /* 0x0000001d121c7223 */ /* 0x000fe2000001001b */
[--C-:B------:R-:W-:Y:S01]  /*1ce0*/  FADD.FTZ R29, R29, R26.reuse ;  /* 0x0000001a1d1d7221 */ /* 0x100fe20000010000 */
[C---:B------:R-:W-:Y:S01]  /*1cf0*/  PRMT R26, R48.reuse, 0x7632, R26 ;  /* 0x00007632301a7816 */ /* 0x040fe2000000001a */
[----:B------:R-:W-:Y:S01]  /*1d00*/  FMUL.FTZ R30, R21, R8 ;  /* 0x00000008151e7220 */ /* 0x000fe20000410000 */
[----:B------:R-:W-:Y:S01]  /*1d10*/  SHF.L.U32 R27, R48, 0x10, RZ ;  /* 0x00000010301b7819 */ /* 0x000fe200000006ff */
[----:B------:R-:W-:Y:S01]  /*1d20*/  FMUL.FTZ R33, R22, R9 ;  /* 0x0000000916217220 */ /* 0x000fe20000410000 */
[----:B------:R-:W-:Y:S01]  /*1d30*/  SHF.L.U32 R26, R26, 0x10, RZ ;  /* 0x000000101a1a7819 */ /* 0x000fe200000006ff */
[----:B------:R-:W-:Y:S01]  /*1d40*/  FFMA.FTZ R31, R23, R30, R28 ;  /* 0x0000001e171f7223 */ /* 0x000fe2000001001c */
[----:B------:R-:W-:Y:S01]  /*1d50*/  FADD.FTZ R30, R29, R30 ;  /* 0x0000001e1d1e7221 */ /* 0x000fe20000010000 */
[----:B------:R-:W-:Y:S01]  /*1d60*/  PRMT R29, R47, 0x7632, R29 ;  /* 0x000076322f1d7816 */ /* 0x000fe2000000001d */
[----:B------:R-:W-:Y:S01]  /*1d70*/  FADD.FTZ R27, R27, -UR17 ;  /* 0x800000111b1b7e21 */ /* 0x000fe20008010000 */
[----:B------:R-:W-:Y:S01]  /*1d80*/  FADD.FTZ R26, R26, -UR17 ;  /* 0x800000111a1a7e21 */ /* 0x000fe20008010000 */
[----:B------:R-:W-:-:S02]  /*1d90*/  SHF.L.U32 R28, R47, 0x10, RZ ;  /* 0x000000102f1c7819 */ /* 0x000fc400000006ff */
[----:B------:R-:W-:Y:S01]  /*1da0*/  PRMT R32, R49, 0x7632, R32 ;  /* 0x0000763231207816 */ /* 0x000fe20000000020 */
[----:B------:R-:W-:Y:S01]  /*1db0*/  FMUL.FTZ R27, R27, UR18 ;  /* 0x000000121b1b7c20 */ /* 0x000fe20008410000 */
        /* <DEDUP_REMOVED lines=21> */
.L_x_84:
[--C-:B------:R-:W-:Y:S01]  /*1f10*/  FFMA.FTZ R36, R24, R33, R31.reuse ;  /* 0x0000002118247223 */ /* 0x100fe2000001001f */
[----:B------:R-:W-:Y:S01]  /*1f20*/  FADD.FTZ R33, R33, R30 ;  /* 0x0000001e21217221 */ /* 0x000fe20000010000 */
[----:B------:R-:W-:Y:S01]  /*1f30*/  FMUL.FTZ R34, R28, R8 ;  /* 0x000000081c227220 */ /* 0x000fe20000410000 */
[----:B------:R-:W-:Y:S01]  /*1f40*/  SHF.L.U32 R30, R49, 0x10, RZ ;  /* 0x00000010311e7819 */ /* 0x000fe200000006ff */
[----:B------:R-:W-:Y:S01]  /*1f50*/  FMUL.FTZ R37, R29, R9 ;  /* 0x000000091d257220 */ /* 0x000fe20000410000 */
[----:B------:R-:W-:Y:S01]  /*1f60*/  SHF.L.U32 R32, R32, 0x10, RZ ;  /* 0x0000001020207819 */ /* 0x000fe200000006ff */
[----:B------:R-:W-:Y:S01]  /*1f70*/  FFMA.FTZ R35, R27, R34, R36 ;  /* 0x000000221b237223 */ /* 0x000fe20000010024 */
[----:B------:R-:W-:Y:S01]  /*1f80*/  PRMT R31, R46, 0x7632, R31 ;  /* 0x000076322e1f7816 */ /* 0x000fe2000000001f */
[----:B------:R-:W-:Y:S01]  /*1f90*/  FADD.FTZ R36, R30, -UR17 ;  /* 0x800000111e247e21 */ /* 0x000fe20008010000 */
[----:B------:R-:W-:Y:S01]  /*1fa0*/  FADD.FTZ R34, R33, R34 ;  /* 0x0000002221227221 */ /* 0x000fe20000010000 */
[----:B------:R-:W-:Y:S01]  /*1fb0*/  FADD.FTZ R32, R32, -UR17 ;  /* 0x8000001120207e21 */ /* 0x000fe20008010000 */
[----:B------:R-:W-:Y:S01]  /*1fc0*/  SHF.L.U32 R30, R31, 0x10, RZ ;  /* 0x000000101f1e7819 */ /* 0x000fe200000006ff */
        /* <DEDUP_REMOVED lines=22> */
.L_x_85:
[----:B------:R-:W-:Y:S01]  /*2130*/  FFMA.FTZ R38, R26, R37, R35 ;  /* 0x000000251a267223 */ /* 0x000fe20000010023 */
[----:B------:R-:W-:Y:S01]  /*2140*/  FMUL.FTZ R36, R33, R8 ;  /* 0x0000000821247220 */ /* 0x000fe20000410000 */
[--C-:B------:R-:W-:Y:S01]  /*2150*/  FADD.FTZ R37, R37, R34.reuse ;  /* 0x0000002225257221 */ /* 0x100fe20000010000 */
[----:B------:R-:W-:Y:S01]  /*2160*/  PRMT R34, R44, 0x7632, R34 ;  /* 0x000076322c227816 */ /* 0x000fe20000000022 */
[----:B------:R-:W-:Y:S01]  /*2170*/  FMUL.FTZ R39, R30, R9 ;  /* 0x000000091e277220 */ /* 0x000fe20000410000 */
[----:B------:R-:W-:Y:S01]  /*2180*/  FFMA.FTZ R35, R31, R36, R38 ;  /* 0x000000241f237223 */ /* 0x000fe20000010026 */
[----:B------:R-:W-:Y:S01]  /*2190*/  FADD.FTZ R36, R37, R36 ;  /* 0x0000002425247221 */ /* 0x000fe20000010000 */
[----:B------:R-:W-:Y:S02]  /*21a0*/  SHF.L.U32 R37, R44, 0x10, RZ ;  /* 0x000000102c257819 */ /* 0x000fe400000006ff */
[----:B------:R-:W-:Y:S01]  /*21b0*/  SHF.L.U32 R34, R34, 0x10, RZ ;  /* 0x0000001022227819 */ /* 0x000fe200000006ff */
[--C-:B------:R-:W-:Y:S01]  /*21c0*/  FFMA.FTZ R38, R32, R39, R35.reuse ;  /* 0x0000002720267223 */ /* 0x100fe20000010023 */
[----:B------:R-:W-:Y:S01]  /*21d0*/  FADD.FTZ R39, R39, R36 ;  /* 0x0000002427277221 */ /* 0x000fe20000010000 */
        /* <DEDUP_REMOVED lines=26> */
.L_x_86:
[----:B------:R-:W-:Y:S01]  /*2380*/  FMUL.FTZ R40, R37, R8 ;  /* 0x0000000825287220 */ /* 0x000fe20000410000 */
[----:B------:R-:W-:-:S03]  /*2390*/  FFMA.FTZ R42, R25, R20, R17 ;  /* 0x00000014192a7223 */ /* 0x000fc60000010011 */
[----:B------:R-:W-:Y:S01]  /*23a0*/  FFMA.FTZ R41, R35, R40, R38 ;  /* 0x0000002823297223 */ /* 0x000fe20000010026 */
[--C-:B------:R-:W-:Y:S01]  /*23b0*/  FADD.FTZ R39, R39, R40.reuse ;  /* 0x0000002827277221 */ /* 0x100fe20000010000 */
[----:B------:R-:W-:Y:S01]  /*23c0*/  FMUL.FTZ R38, R34, R9 ;  /* 0x0000000922267220 */ /* 0x000fe20000410000 */
[----:B------:R-:W-:-:S03]  /*23d0*/  PRMT R40, R14, 0x7632, R40 ;  /* 0x000076320e287816 */ /* 0x000fc60000000028 */
[----:B------:R-:W-:Y:S01]  /*23e0*/  FFMA.FTZ R17, R36, R38, R41 ;  /* 0x0000002624117223 */ /* 0x000fe20000010029 */
[----:B------:R-:W-:Y:S01]  /*23f0*/  FADD.FTZ R25, R38, R39 ;  /* 0x0000002726197221 */ /* 0x000fe20000010000 */
[C---:B------:R-:W-:Y:S02]  /*2400*/  PRMT R38, R45.reuse, 0x7632, R38 ;  /* 0x000076322d267816 */ /* 0x040fe40000000026 */
[----:B------:R-:W-:Y:S02]  /*2410*/  SHF.L.U32 R39, R45, 0x10, RZ ;  /* 0x000000102d277819 */ /* 0x000fe400000006ff */
[----:B------:R-:W-:Y:S02]  /*2420*/  SHF.L.U32 R38, R38, 0x10, RZ ;  /* 0x0000001026267819 */ /* 0x000fe400000006ff */
[----:B------:R-:W-:Y:S01]  /*2430*/  SHF.L.U32 R40, R40, 0x10, RZ ;  /* 0x0000001028287819 */ /* 0x000fe200000006ff */
[----:B------:R-:W-:Y:S02]  /*2440*/  FADD.FTZ R39, R39, -UR17 ;  /* 0x8000001127277e21 */ /* 0x000fe40008010000 */
[----:B------:R-:W-:-:S02]  /*2450*/  FADD.FTZ R38, R38, -UR17 ;  /* 0x8000001126267e21 */ /* 0x000fc40008010000 */
[----:B------:R-:W-:Y:S01]  /*2460*/  FMUL.FTZ R41, R39, UR18 ;  /* 0x0000001227297c20 */ /* 0x000fe20008410000 */
[----:B------:R-:W-:Y:S01]  /*2470*/  SHF.L.U32 R39, R14, 0x10, RZ ;  /* 0x000000100e277819 */ /* 0x000fe200000006ff */
[----:B------:R-:W-:Y:S01]  /*2480*/  FMUL.FTZ R38, R38, UR18 ;  /* 0x0000001226267c20 */ /* 0x000fe20008410000 */
[----:B------:R-:W-:Y:S06]  /*2490*/  @!P0 BRA `(.L_x_87) ;  /* 0x0000000000488947 */ /* 0x000fec0003800000 */
[----:B------:R-:W-:-:S04]  /*24a0*/  FFMA.FTZ R43, R41, R8, R10 ;  /* 0x00000008292b7223 */ /* 0x000fc8000001000a */
[----:B------:R-:W-:-:S06]  /*24b0*/  FMUL.FTZ R63, R43, -1.4426950216293334961 ;  /* 0xbfb8aa3b2b3f7820 */ /* 0x000fcc0000410000 */
[----:B------:R-:W0:Y:S02]  /*24c0*/  MUFU.EX2 R63, R63 ;  /* 0x0000003f003f7308 */ /* 0x000e240000000800 */
[----:B0-----:R-:W-:-:S06]  /*24d0*/  FADD.FTZ R68, R63, 1 ;  /* 0x3f8000003f447421 */ /* 0x001fcc0000010000 */
[----:B------:R-:W0:Y:S02]  /*24e0*/  MUFU.RCP R68, R68 ;  /* 0x0000004400447308 */ /* 0x000e240000001000 */
[----:B0-----:R-:W-:Y:S01]  /*24f0*/  FADD.FTZ R69, -R68, 1 ;  /* 0x3f80000044457421 */ /* 0x001fe20000010100 */
[----:B------:R-:W-:-:S03]  /*2500*/  FMUL.FTZ R39, R39, R68 ;  /* 0x0000004427277220 */ /* 0x000fc60000410000 */
[----:B------:R-:W-:Y:S01]  /*2510*/  FFMA.FTZ R69, R43, R69, 1 ;  /* 0x3f8000002b457423 */ /* 0x000fe20000010045 */
[----:B------:R-:W-:-:S03]  /*2520*/  FFMA.FTZ R43, R38, R9, R11 ;  /* 0x00000009262b7223 */ /* 0x000fc6000001000b */
[----:B------:R-:W-:Y:S01]  /*2530*/  FMUL.FTZ R39, R39, R69 ;  /* 0x0000004527277220 */ /* 0x000fe20000410000 */
[----:B------:R-:W-:-:S06]  /*2540*/  FMUL.FTZ R69, R43, -1.4426950216293334961 ;  /* 0xbfb8aa3b2b457820 */ /* 0x000fcc0000410000 */
[----:B------:R-:W0:Y:S02]  /*2550*/  MUFU.EX2 R69, R69 ;  /* 0x0000004500457308 */ /* 0x000e240000000800 */
[----:B0-----:R-:W-:-:S06]  /*2560*/  FADD.FTZ R69, R69, 1 ;  /* 0x3f80000045457421 */ /* 0x001fcc0000010000 */
[----:B------:R-:W0:Y:S02]  /*2570*/  MUFU.RCP R63, R69 ;  /* 0x00000045003f7308 */ /* 0x000e240000001000 */
[----:B0-----:R-:W-:Y:S01]  /*2580*/  FADD.FTZ R68, -R63, 1 ;  /* 0x3f8000003f447421 */ /* 0x001fe20000010100 */
[----:B------:R-:W-:-:S03]  /*2590*/  FMUL.FTZ R40, R40, R63 ;  /* 0x0000003f28287220 */ /* 0x000fc60000410000 */
[----:B------:R-:W-:-:S04]  /*25a0*/  FFMA.FTZ R43, R43, R68, 1 ;  /* 0x3f8000002b2b7423 */ /* 0x000fc80000010044 */
[----:B------:R-:W-:-:S07]  /*25b0*/  FMUL.FTZ R40, R40, R43 ;  /* 0x0000002b28287220 */ /* 0x000fce0000410000 */
.L_x_87:
[----:B------:R-:W-:Y:S01]  /*25c0*/  FMUL.FTZ R68, R39, R8 ;  /* 0x0000000827447220 */ /* 0x000fe20000410000 */
[----:B------:R-:W-:Y:S01]  /*25d0*/  FMUL.FTZ R43, R40, R9 ;  /* 0x00000009282b7220 */ /* 0x000fe20000410000 */
[----:B------:R-:W-:Y:S01]  /*25e0*/  ISETP.GT.AND P0, PT, R0, 0x1e, PT ;  /* 0x0000001e0000780c */ /* 0x000fe20003f04270 */
[----:B------:R-:W0:Y:S01]  /*25f0*/  S2UR UR11, SR_CgaCtaId ;  /* 0x00000000000b79c3 */ /* 0x000e220000008800 */
[----:B------:R-:W-:Y:S01]  /*2600*/  FFMA.FTZ R17, R41, R68, R17 ;  /* 0x0000004429117223 */ /* 0x000fe20000010011 */
[----:B------:R-:W-:Y:S01]  /*2610*/  FADD.FTZ R68, R25, R68 ;  /* 0x0000004419447221 */ /* 0x000fe20000010000 */
[----:B------:R-:W-:Y:S01]  /*2620*/  FADD.FTZ R20, R13, R20 ;  /* 0x000000140d147221 */ /* 0x000fe20000010000 */
[----:B------:R-:W-:Y:S01]  /*2630*/  FFMA.FTZ R13, R18, R19, R16 ;  /* 0x00000013120d7223 */ /* 0x000fe20000010010 */
[----:B------:R-:W-:Y:S01]  /*2640*/  FFMA.FTZ R25, R38, R43, R17 ;  /* 0x0000002b26197223 */ /* 0x000fe20000010011 */
[----:B------:R-:W-:Y:S01]  /*2650*/  FADD.FTZ R17, R43, R68 ;  /* 0x000000442b117221 */ /* 0x000fe20000010000 */
[----:B------:R-:W-:Y:S01]  /*2660*/  FADD.FTZ R19, R12, R19 ;  /* 0x000000130c137221 */ /* 0x000fe20000010000 */
[----:B------:R-:W-:Y:S01]  /*2670*/  FFMA.FTZ R42, R23, R21, R42 ;  /* 0x00000015172a7223 */ /* 0x000fe2000001002a */
[----:B------:R-:W-:Y:S01]  /*2680*/  FFMA.FTZ R13, R24, R22, R13 ;  /* 0x00000016180d7223 */ /* 0x000fe2000001000d */
[----:B------:R-:W1:Y:S01]  /*2690*/  SHFL.DOWN PT, R68, R25, 0x1, 0x1f ;  /* 0x08201f0019447f89 */ /* 0x000e6200000e0000 */
[----:B------:R-:W-:Y:S01]  /*26a0*/  FADD.FTZ R21, R20, R21 ;  /* 0x0000001514157221 */ /* 0x000fe20000010000 */
[----:B------:R-:W-:Y:S01]  /*26b0*/  FADD.FTZ R22, R19, R22 ;  /* 0x0000001613167221 */ /* 0x000fe20000010000 */
[----:B------:R-:W-:Y:S01]  /*26c0*/  FFMA.FTZ R42, R27, R28, R42 ;  /* 0x0000001c1b2a7223 */ /* 0x000fe2000001002a */
[----:B------:R-:W2:Y:S01]  /*26d0*/  SHFL.DOWN PT, R43, R17, 0x1, 0x1f ;  /* 0x08201f00112b7f89 */ /* 0x000ea200000e0000 */
[----:B------:R-:W-:Y:S01]  /*26e0*/  FFMA.FTZ R13, R26, R29, R13 ;  /* 0x0000001d1a0d7223 */ /* 0x000fe2000001000d */
[----:B------:R-:W-:Y:S01]  /*26f0*/  FADD.FTZ R28, R21, R28 ;  /* 0x0000001c151c7221 */ /* 0x000fe20000010000 */
[----:B------:R-:W-:Y:S01]  /*2700*/  FADD.FTZ R29, R22, R29 ;  /* 0x0000001d161d7221 */ /* 0x000fe20000010000 */
[----:B------:R-:W-:Y:S01]  /*2710*/  UMOV UR10, 0x400 ;  /* 0x00000400000a7882 */ /* 0x000fe20000000000 */
[----:B------:R-:W-:Y:S01]  /*2720*/  FFMA.FTZ R13, R32, R30, R13 ;  /* 0x0000001e200d7223 */ /* 0x000fe2000001000d */
[----:B------:R-:W-:Y:S01]  /*2730*/  UIADD3 UR9, UR10, 0x90, URZ ;  /* 0x000000900a097890 */ /* 0x000fe2000fffe03f */
[----:B------:R-:W-:Y:S01]  /*2740*/  FFMA.FTZ R42, R31, R33, R42 ;  /* 0x000000211f2a7223 */ /* 0x000fe2000001002a */
[----:B------:R-:W-:Y:S01]  /*2750*/  FADD.FTZ R28, R28, R33 ;  /* 0x000000211c1c7221 */ /* 0x000fe20000010000 */
[----:B------:R-:W-:Y:S01]  /*2760*/  FADD.FTZ R29, R29, R30 ;  /* 0x0000001e1d1d7221 */ /* 0x000fe20000010000 */
[----:B------:R-:W-:Y:S01]  /*2770*/  FFMA.FTZ R13, R36, R34, R13 ;  /* 0x00000022240d7223 */ /* 0x000fe2000001000d */
[----:B0-----:R-:W-:Y:S01]  /*2780*/  ULEA UR9, UR11, UR9, 0x18 ;  /* 0x000000090b097291 */ /* 0x001fe2000f8ec03f */
[----:B------:R-:W-:Y:S01]  /*2790*/  FFMA.FTZ R42, R35, R37, R42 ;  /* 0x00000025232a7223 */ /* 0x000fe2000001002a */
[----:B------:R-:W-:Y:S01]  /*27a0*/  FADD.FTZ R28, R28, R37 ;  /* 0x000000251c1c7221 */ /* 0x000fe20000010000 */
[----:B------:R-:W-:Y:S01]  /*27b0*/  FADD.FTZ R29, R29, R34 ;  /* 0x000000221d1d7221 */ /* 0x000fe20000010000 */
[----:B------:R-:W-:Y:S01]  /*27c0*/  FFMA.FTZ R37, R38, R40, R13 ;  /* 0x0000002826257223 */ /* 0x000fe2000001000d */
[----:B------:R-:W-:Y:S01]  /*27d0*/  FFMA.FTZ R36, R41, R39, R42 ;  /* 0x0000002729247223 */ /* 0x000fe2000001002a */
[----:B------:R-:W-:Y:S01]  /*27e0*/  FADD.FTZ R38, R28, R39 ;  /* 0x000000271c267221 */ /* 0x000fe20000010000 */
[----:B------:R-:W-:Y:S01]  /*27f0*/  FADD.FTZ R39, R29, R40 ;  /* 0x000000281d277221 */ /* 0x000fe20000010000 */
[----:B------:R-:W-:Y:S01]  /*2800*/  LEA R63, R61, UR9, 0x4 ;  /* 0x000000093d3f7c11 */ /* 0x000fe2000f8e20ff */
[----:B-1----:R-:W-:Y:S01]  /*2810*/  @!P0 FADD.FTZ R25, R25, R68 ;  /* 0x0000004419198221 */ /* 0x002fe20000010000 */
[----:B------:R-:W-:Y:S01]  /*2820*/  BSSY B0, `(.L_x_88) ;  /* 0x000003e000007945 */ /* 0x000fe20003800000 */
[----:B--2---:R-:W-:-:S03]  /*2830*/  @!P0 FADD.FTZ R17, R17, R43 ;  /* 0x0000002b11118221 */ /* 0x004fc60000010000 */
[----:B------:R-:W0:Y:S01]  /*2840*/  SHFL.DOWN PT, R68, R25, 0x2, 0x1f ;  /* 0x08401f0019447f89 */ /* 0x000e2200000e0000 */
[----:B------:R-:W-:-:S03]  /*2850*/  ISETP.GT.AND P0, PT, R0, 0x1d, PT ;  /* 0x0000001d0000780c */ /* 0x000fc60003f04270 */
[----:B------:R-:W1:Y:S04]  /*2860*/  SHFL.DOWN PT, R43, R17, 0x2, 0x1f ;  /* 0x08401f00112b7f89 */ /* 0x000e6800000e0000 */
[----:B------:R-:W-:Y:S06]  /*2870*/  STS.128 [R63], R36 ;  /* 0x000000243f007388 */ /* 0x000fec0000000c00 */
        /* <DEDUP_REMOVED lines=21> */
[----:B------:R-:W-:Y:S01]  /*29d0*/  BAR.SYNC.DEFER_BLOCKING 0x0 ;  /* 0x0000000000007b1d */ /* 0x000fe20000010000 */
[----:B------:R-:W-:-:S13]  /*29e0*/  ISETP.NE.AND P0, PT, R61, RZ, PT ;  /* 0x000000ff3d00720c */ /* 0x000fda0003f05270 */
[----:B0-----:R-:W-:Y:S05]  /*29f0*/  @P0 BRA `(.L_x_89) ;  /* 0x0000000000800947 */ /* 0x001fea0003800000 */
[----:B------:R-:W-:-:S09]  /*2a00*/  ULEA UR9, UR11, UR10, 0x18 ;  /* 0x0000000a0b097291 */ /* 0x000fd2000f8ec03f */
[----:B------:R-:W0:Y:S04]  /*2a10*/  LDS.64 R32, [UR9+0x18] ;  /* 0x00001809ff207984 */ /* 0x000e280008000a00 */
[----:B------:R-:W1:Y:S04]  /*2a20*/  LDS.128 R28, [UR9+0x20] ;  /* 0x00002009ff1c7984 */ /* 0x000e680008000c00 */
[----:B------:R-:W2:Y:S04]  /*2a30*/  LDS.128 R24, [UR9+0x30] ;  /* 0x00003009ff187984 */ /* 0x000ea80008000c00 */
[----:B------:R-:W3:Y:S04]  /*2a40*/  LDS.128 R20, [UR9+0x40] ;  /* 0x00004009ff147984 */ /* 0x000ee80008000c00 */
[----:B------:R-:W4:Y:S01]  /*2a50*/  LDS.128 R16, [UR9+0x50] ;  /* 0x00005009ff107984 */ /* 0x000f220008000c00 */
[----:B0-----:R-:W-:Y:S01]  /*2a60*/  FADD.FTZ R41, R12, R32 ;  /* 0x000000200c297221 */ /* 0x001fe20000010000 */
[----:B------:R-:W-:-:S02]  /*2a70*/  FADD.FTZ R12, R13, R33 ;  /* 0x000000210d0c7221 */ /* 0x000fc40000010000 */
[----:B------:R-:W0:Y:S01]  /*2a80*/  LDS.128 R32, [UR9+0x60] ;  /* 0x00006009ff207984 */ /* 0x000e220008000c00 */
[----:B-1----:R-:W-:Y:S01]  /*2a90*/  FADD.FTZ R41, R41, R28 ;  /* 0x0000001c29297221 */ /* 0x002fe20000010000 */
[----:B------:R-:W-:Y:S02]  /*2aa0*/  FADD.FTZ R28, R12, R29 ;  /* 0x0000001d0c1c7221 */ /* 0x000fe40000010000 */
[----:B------:R-:W1:Y:S01]  /*2ab0*/  LDS.64 R12, [UR9+0x70] ;  /* 0x00007009ff0c7984 */ /* 0x000e620008000a00 */
[----:B------:R-:W-:Y:S01]  /*2ac0*/  FADD.FTZ R41, R41, R30 ;  /* 0x0000001e29297221 */ /* 0x000fe20000010000 */
[----:B------:R-:W-:-:S03]  /*2ad0*/  FADD.FTZ R28, R28, R31 ;  /* 0x0000001f1c1c7221 */ /* 0x000fc60000010000 */
[----:B--2---:R-:W-:Y:S01]  /*2ae0*/  FADD.FTZ R41, R41, R24 ;  /* 0x0000001829297221 */ /* 0x004fe20000010000 */
[----:B------:R-:W-:-:S03]  /*2af0*/  FADD.FTZ R28, R28, R25 ;  /* 0x000000191c1c7221 */ /* 0x000fc60000010000 */
[----:B------:R-:W-:Y:S01]  /*2b00*/  FADD.FTZ R41, R41, R26 ;  /* 0x0000001a29297221 */ /* 0x000fe20000010000 */
[----:B------:R-:W-:-:S03]  /*2b10*/  FADD.FTZ R28, R28, R27 ;  /* 0x0000001b1c1c7221 */ /* 0x000fc60000010000 */
[----:B---3--:R-:W-:Y:S01]  /*2b20*/  FADD.FTZ R41, R41, R20 ;  /* 0x0000001429297221 */ /* 0x008fe20000010000 */
[----:B------:R-:W-:-:S03]  /*2b30*/  FADD.FTZ R28, R28, R21 ;  /* 0x000000151c1c7221 */ /* 0x000fc60000010000 */
[----:B------:R-:W-:Y:S01]  /*2b40*/  FADD.FTZ R41, R41, R22 ;  /* 0x0000001629297221 */ /* 0x000fe20000010000 */
[----:B------:R-:W-:-:S03]  /*2b50*/  FADD.FTZ R28, R28, R23 ;  /* 0x000000171c1c7221 */ /* 0x000fc60000010000 */
        /* <DEDUP_REMOVED lines=9> */
[----:B------:R-:W-:-:S07]  /*2bf0*/  FADD.FTZ R13, R28, R13 ;  /* 0x0000000d1c0d7221 */ /* 0x000fce0000010000 */
.L_x_89:
[----:B------:R-:W-:Y:S05]  /*2c00*/  BSYNC B0 ;  /* 0x0000000000007941 */ /* 0x000fea0003800000 */
.L_x_88:
[----:B------:R-:W-:Y:S01]  /*2c10*/  BAR.SYNC.DEFER_BLOCKING 0x0 ;  /* 0x0000000000007b1d */ /* 0x000fe20000010000 */
[----:B------:R-:W-:Y:S02]  /*2c20*/  ISETP.GT.U32.AND P6, PT, R61, 0xc, PT ;  /* 0x0000000c3d00780c */ /* 0x000fe40003fc4070 */
[----:B------:R-:W-:-:S03]  /*2c30*/  LOP3.LUT R62, R62, 0xfffffffe, RZ, 0xc0, !PT ;  /* 0xfffffffe3e3e7812 */ /* 0x000fc600078ec0ff */
[----:B------:R-:W-:Y:S08]  /*2c40*/  BSSY B0, `(.L_x_90) ;  /* 0x000009e000007945 */ /* 0x000ff00003800000 */
[----:B------:R-:W-:Y:S01]  /*2c50*/  @P6 LOP3.LUT R62, R62, 0x1, RZ, 0xfc, !PT ;  /* 0x000000013e3e6812 */ /* 0x000fe200078efcff */
[----:B------:R-:W-:Y:S06]  /*2c60*/  @P6 BRA `(.L_x_91) ;  /* 0x00000008006c6947 */ /* 0x000fec0003800000 */
[----:B------:R-:W0:Y:S04]  /*2c70*/  LDS.128 R40, [R63+0xd0] ;  /* 0x0000d0003f287984 */ /* 0x000e280000000c00 */
[----:B------:R-:W1:Y:S04]  /*2c80*/  LDS.128 R32, [R63+0x1a0] ;  /* 0x0001a0003f207984 */ /* 0x000e680000000c00 */
[----:B------:R-:W2:Y:S04]  /*2c90*/  LDS.128 R28, [R63+0x270] ;  /* 0x000270003f1c7984 */ /* 0x000ea80000000c00 */
[----:B------:R-:W3:Y:S04]  /*2ca0*/  LDS.128 R16, [R63+0x340] ;  /* 0x000340003f107984 */ /* 0x000ee80000000c00 */
[----:B------:R-:W4:Y:S04]  /*2cb0*/  LDS.128 R20, [R63+0x410] ;  /* 0x000410003f147984 */ /* 0x000f280000000c00 */
[----:B------:R-:W5:Y:S01]  /*2cc0*/  LDS.128 R24, [R63+0x4e0] ;  /* 0x0004e0003f187984 */ /* 0x000f620000000c00 */
[----:B0-----:R-:W-:Y:S01]  /*2cd0*/  FADD.FTZ R69, R36, R40 ;  /* 0x0000002824457221 */ /* 0x001fe20000010000 */
[----:B------:R-:W-:Y:S01]  /*2ce0*/  FADD.FTZ R40, R37, R41 ;  /* 0x0000002925287221 */ /* 0x000fe20000010000 */
[----:B------:R-:W-:Y:S01]  /*2cf0*/  FADD.FTZ R41, R38, R42 ;  /* 0x0000002a26297221 */ /* 0x000fe20000010000 */
[----:B------:R-:W-:Y:S01]  /*2d00*/  FADD.FTZ R42, R39, R43 ;  /* 0x0000002b272a7221 */ /* 0x000fe20000010000 */
[----:B-1----:R-:W-:Y:S01]  /*2d10*/  FADD.FTZ R69, R69, R32 ;  /* 0x0000002045457221 */ /* 0x002fe20000010000 */
[----:B------:R-:W0:Y:S01]  /*2d20*/  LDS.128 R36, [R63+0x5b0] ;  /* 0x0005b0003f247984 */ /* 0x000e220000000c00 */
        /* <DEDUP_REMOVED lines=8> */
[----:B------:R-:W1:Y:S01]  /*2db0*/  LDS.128 R28, [R63+0x680] ;  /* 0x000680003f1c7984 */ /* 0x000e620000000c00 */
[----:B------:R-:W-:Y:S01]  /*2dc0*/  FADD.FTZ R40, R40, R17 ;  /* 0x0000001128287221 */ /* 0x000fe20000010000 */
[----:B------:R-:W-:Y:S01]  /*2dd0*/  FADD.FTZ R41, R41, R18 ;  /* 0x0000001229297221 */ /* 0x000fe20000010000 */
[----:B------:R-:W-:Y:S01]  /*2de0*/  FADD.FTZ R42, R42, R19 ;  /* 0x000000132a2a7221 */ /* 0x000fe20000010000 */
[----:B----4-:R-:W-:Y:S01]  /*2df0*/  FADD.FTZ R69, R69, R20 ;  /* 0x0000001445457221 */ /* 0x010fe20000010000 */
[----:B------:R-:W2:Y:S01]  /*2e00*/  LDS.128 R16, [R63+0x750] ;  /* 0x000750003f107984 */ /* 0x000ea20000000c00 */
[----:B------:R-:W-:Y:S01]  /*2e10*/  FADD.FTZ R40, R40, R21 ;  /* 0x0000001528287221 */ /* 0x000fe20000010000 */
[----:B------:R-:W-:Y:S01]  /*2e20*/  FADD.FTZ R41, R41, R22 ;  /* 0x0000001629297221 */ /* 0x000fe20000010000 */
[----:B------:R-:W-:Y:S01]  /*2e30*/  FADD.FTZ R42, R42, R23 ;  /* 0x000000172a2a7221 */ /* 0x000fe20000010000 */
[----:B------:R-:W-:Y:S01]  /*2e40*/  LDS.128 R32, [R63+0x8f0] ;  /* 0x0008f0003f207984 */ /* 0x000fe20000000c00 */
[----:B-----5:R-:W-:Y:S01]  /*2e50*/  FADD.FTZ R69, R69, R24 ;  /* 0x0000001845457221 */ /* 0x020fe20000010000 */
[----:B------:R-:W-:Y:S01]  /*2e60*/  FADD.FTZ R40, R40, R25 ;  /* 0x0000001928287221 */ /* 0x000fe20000010000 */
[----:B------:R-:W-:Y:S01]  /*2e70*/  FADD.FTZ R43, R41, R26 ;  /* 0x0000001a292b7221 */ /* 0x000fe20000010000 */
[----:B------:R-:W3:Y:S01]  /*2e80*/  LDS.128 R20, [R63+0x820] ;  /* 0x000820003f147984 */ /* 0x000ee20000000c00 */
[----:B------:R-:W-:-:S03]  /*2e90*/  FADD.FTZ R42, R42, R27 ;  /* 0x0000001b2a2a7221 */ /* 0x000fc60000010000 */
[----:B------:R-:W4:Y:S01]  /*2ea0*/  LDS.128 R24, [R63+0x9c0] ;  /* 0x0009c0003f187984 */ /* 0x000f220000000c00 */
        /* <DEDUP_REMOVED lines=13> */
[----:B------:R-:W-:Y:S04]  /*2f80*/  LDS.128 R28, [R63+0xd00] ;  /* 0x000d00003f1c7984 */ /* 0x000fe80000000c00 */
[----:B------:R-:W1:Y:S01]  /*2f90*/  LDS.128 R16, [R63+0xb60] ;  /* 0x000b60003f107984 */ /* 0x000e620000000c00 */
[----:B---3--:R-:W-:Y:S01]  /*2fa0*/  FADD.FTZ R41, R41, R20 ;  /* 0x0000001429297221 */ /* 0x008fe20000010000 */
[----:B------:R-:W-:Y:S01]  /*2fb0*/  FADD.FTZ R40, R40, R21 ;  /* 0x0000001528287221 */ /* 0x000fe20000010000 */
[----:B------:R-:W-:Y:S01]  /*2fc0*/  FADD.FTZ R43, R43, R22 ;  /* 0x000000162b2b7221 */ /* 0x000fe20000010000 */
[----:B------:R-:W-:Y:S01]  /*2fd0*/  FADD.FTZ R42, R42, R23 ;  /* 0x000000172a2a7221 */ /* 0x000fe20000010000 */
[----:B------:R-:W-:Y:S01]  /*2fe0*/  FADD.FTZ R41, R41, R32 ;  /* 0x0000002029297221 */ /* 0x000fe20000010000 */
        /* <DEDUP_REMOVED lines=29> */
[----:B---3--:R-:W-:Y:S01]  /*31c0*/  FADD.FTZ R41, R41, R32 ;  /* 0x0000002029297221 */ /* 0x008fe20000010000 */
[----:B------:R-:W3:Y:S01]  /*31d0*/  LDS.128 R28, [R63+0x11e0] ;  /* 0x0011e0003f1c7984 */ /* 0x000ee20000000c00 */
[----:B------:R-:W-:Y:S01]  /*31e0*/  FADD.FTZ R40, R40, R33 ;  /* 0x0000002128287221 */ /* 0x000fe20000010000 */
[----:B------:R-:W-:Y:S01]  /*31f0*/  FADD.FTZ R43, R43, R34 ;  /* 0x000000222b2b7221 */ /* 0x000fe20000010000 */
[----:B------:R-:W-:Y:S01]  /*3200*/  FADD.FTZ R42, R42, R35 ;  /* 0x000000232a2a7221 */ /* 0x000fe20000010000 */
[----:B----4-:R-:W-:Y:S01]  /*3210*/  FADD.FTZ R41, R41, R24 ;  /* 0x0000001829297221 */ /* 0x010fe20000010000 */
[----:B------:R-:W4:Y:S01]  /*3220*/  LDS.128 R32, [R63+0x12b0] ;  /* 0x0012b0003f207984 */ /* 0x000f220000000c00 */
[----:B------:R-:W-:Y:S01]  /*3230*/  FADD.FTZ R40, R40, R25 ;  /* 0x0000001928287221 */ /* 0x000fe20000010000 */
[----:B------:R-:W-:Y:S01]  /*3240*/  FADD.FTZ R43, R43, R26 ;  /* 0x0000001a2b2b7221 */ /* 0x000fe20000010000 */
[----:B------:R-:W-:-:S02]  /*3250*/  FADD.FTZ R42, R42, R27 ;  /* 0x0000001b2a2a7221 */ /* 0x000fc40000010000 */
[----:B------:R-:W5:Y:S01]  /*3260*/  LDS.128 R24, [R63+0x1380] ;  /* 0x001380003f187984 */ /* 0x000f620000000c00 */
        /* <DEDUP_REMOVED lines=18> */
[----:B------:R-:W2:Y:S01]  /*3390*/  LDS.128 R20, [R63+0x15f0] ;  /* 0x0015f0003f147984 */ /* 0x000ea20000000c00 */
[----:B----4-:R-:W-:Y:S01]  /*33a0*/  FADD.FTZ R41, R41, R32 ;  /* 0x0000002029297221 */ /* 0x010fe20000010000 */
[----:B------:R-:W-:Y:S01]  /*33b0*/  FADD.FTZ R40, R40, R33 ;  /* 0x0000002128287221 */ /* 0x000fe20000010000 */
[----:B------:R-:W-:Y:S01]  /*33c0*/  FADD.FTZ R43, R43, R34 ;  /* 0x000000222b2b7221 */ /* 0x000fe20000010000 */
[----:B------:R-:W-:Y:S01]  /*33d0*/  FADD.FTZ R42, R42, R35 ;  /* 0x000000232a2a7221 */ /* 0x000fe20000010000 */
[----:B------:R-:W3:Y:S01]  /*33e0*/  LDS.128 R28, [R63+0x16c0] ;  /* 0x0016c0003f1c7984 */ /* 0x000ee20000000c00 */
[----:B-----5:R-:W-:Y:S01]  /*33f0*/  FADD.FTZ R41, R41, R24 ;  /* 0x0000001829297221 */ /* 0x020fe20000010000 */
[----:B------:R-:W-:Y:S01]  /*3400*/  FADD.FTZ R40, R40, R25 ;  /* 0x0000001928287221 */ /* 0x000fe20000010000 */
[----:B------:R-:W-:Y:S01]  /*3410*/  FADD.FTZ R43, R43, R26 ;  /* 0x0000001a2b2b7221 */ /* 0x000fe20000010000 */
[----:B------:R-:W-:Y:S01]  /*3420*/  FADD.FTZ R68, R42, R27 ;  /* 0x0000001b2a447221 */ /* 0x000fe20000010000 */
[----:B------:R-:W-:Y:S01]  /*3430*/  LDS.128 R32, [R63+0x1860] ;  /* 0x001860003f207984 */ /* 0x000fe20000000c00 */
[----:B0-----:R-:W-:-:S03]  /*3440*/  FADD.FTZ R69, R41, R36 ;  /* 0x0000002429457221 */ /* 0x001fc60000010000 */
[----:B------:R-:W0:Y:S01]  /*3450*/  LDS.128 R24, [R63+0x1790] ;  /* 0x001790003f187984 */ /* 0x000e220000000c00 */
[----:B------:R-:W-:Y:S01]  /*3460*/  FADD.FTZ R36, R40, R37 ;  /* 0x0000002528247221 */ /* 0x000fe20000010000 */
[----:B------:R-:W-:Y:S01]  /*3470*/  FADD.FTZ R37, R43, R38 ;  /* 0x000000262b257221 */ /* 0x000fe20000010000 */
[----:B------:R-:W-:Y:S01]  /*3480*/  FADD.FTZ R68, R68, R39 ;  /* 0x0000002744447221 */ /* 0x000fe20000010000 */
        /* <DEDUP_REMOVED lines=13> */
[----:B0-----:R-:W-:Y:S01]  /*3560*/  FADD.FTZ R69, R69, R24 ;  /* 0x0000001845457221 */ /* 0x001fe20000010000 */
[----:B------:R-:W-:Y:S01]  /*3570*/  FADD.FTZ R36, R36, R25 ;  /* 0x0000001924247221 */ /* 0x000fe20000010000 */
[----:B------:R-:W-:Y:S01]  /*3580*/  FADD.FTZ R37, R37, R26 ;  /* 0x0000001a25257221 */ /* 0x000fe20000010000 */
[----:B------:R-:W-:Y:S01]  /*3590*/  FADD.FTZ R68, R68, R27 ;  /* 0x0000001b44447221 */ /* 0x000fe20000010000 */
[----:B------:R-:W-:Y:S01]  /*35a0*/  FADD.FTZ R69, R69, R32 ;  /* 0x0000002045457221 */ /* 0x000fe20000010000 */
[----:B------:R-:W-:Y:S01]  /*35b0*/  FADD.FTZ R16, R36, R33 ;  /* 0x0000002124107221 */ /* 0x000fe20000010000 */
[----:B------:R-:W-:Y:S01]  /*35c0*/  FADD.FTZ R17, R37, R34 ;  /* 0x0000002225117221 */ /* 0x000fe20000010000 */
[----:B------:R-:W-:Y:S01]  /*35d0*/  FADD.FTZ R68, R68, R35 ;  /* 0x0000002344447221 */ /* 0x000fe20000010000 */
[----:B----4-:R-:W-:Y:S01]  /*35e0*/  FADD.FTZ R36, R69, R40 ;  /* 0x0000002845247221 */ /* 0x010fe20000010000 */
[----:B------:R-:W-:Y:S01]  /*35f0*/  FADD.FTZ R37, R16, R41 ;  /* 0x0000002910257221 */ /* 0x000fe20000010000 */
[----:B------:R-:W-:Y:S01]  /*3600*/  FADD.FTZ R38, R17, R42 ;  /* 0x0000002a11267221 */ /* 0x000fe20000010000 */
[----:B------:R-:W-:-:S07]  /*3610*/  FADD.FTZ R39, R68, R43 ;  /* 0x0000002b44277221 */ /* 0x000fce0000010000 */
.L_x_91:
[----:B------:R-:W-:Y:S05]  /*3620*/  BSYNC B0 ;  /* 0x0000000000007941 */ /* 0x000fea0003800000 */
.L_x_90:
[----:B------:R-:W0:Y:S01]  /*3630*/  LDC.64 R18, c[0x0][0x268] ;  /* 0x00009a00ff127b82 */ /* 0x000e220000000a00 */
[----:B------:R-:W-:Y:S01]  /*3640*/  IMAD R17, R4, 0xd, R61 ;  /* 0x0000000d04117824 */ /* 0x000fe200078e023d */
[----:B------:R-:W-:Y:S01]  /*3650*/  BSSY B0, `(.L_x_92) ;  /* 0x0000012000007945 */ /* 0x000fe20003800000 */
[----:B------:R-:W-:-:S05]  /*3660*/  PRMT R4, R56, 0x7632, R4 ;  /* 0x0000763238047816 */ /* 0x000fca0000000004 */
[----:B------:R-:W1:Y:S01]  /*3670*/  LDC R23, c[0x0][0xc] ;  /* 0x00000300ff177b82 */ /* 0x000e620000000800 */
[----:B0-----:R-:W-:Y:S01]  /*3680*/  IMAD.WIDE R18, R17, 0x4, R18 ;  /* 0x0000000411127825 */ /* 0x001fe200078e0212 */
[----:B------:R-:W-:Y:S06]  /*3690*/  @P6 BRA `(.L_x_93) ;  /* 0x0000000000346947 */ /* 0x000fec0003800000 */
[----:B------:R-:W0:Y:S01]  /*36a0*/  LDC.64 R16, c[0x0][0x288] ;  /* 0x0000a200ff107b82 */ /* 0x000e220000000a00 */
[----:B------:R-:W-:Y:S01]  /*36b0*/  MOV R27, UR5 ;  /* 0x00000005001b7c02 */ /* 0x000fe20008000f00 */
[----:B------:R2:W-:Y:S01]  /*36c0*/  REDG.E.ADD.F32.FTZ.RN.STRONG.GPU desc[UR12][R18.64], R36 ;  /* 0x00000024120079a6 */ /* 0x0005e2000c10f38c */
[----:B------:R-:W-:Y:S02]  /*36d0*/  MOV R21, UR7 ;  /* 0x0000000700157c02 */ /* 0x000fe40008000f00 */
[----:B------:R-:W-:-:S04]  /*36e0*/  LEA R26, P6, R27, R18, 0x2 ;  /* 0x000000121b1a7211 */ /* 0x000fc800078c10ff */
[----:B------:R-:W-:Y:S02]  /*36f0*/  IADD3.X R27, R19, UR6, RZ, P6, !PT ;  /* 0x00000006131b7c10 */ /* 0x000fe4000b7fe4ff */
[----:B------:R-:W-:-:S03]  /*3700*/  LEA R20, P6, R21, R18, 0x2 ;  /* 0x0000001215147211 */ /* 0x000fc600078c10ff */
[----:B------:R2:W-:Y:S01]  /*3710*/  REDG.E.ADD.F32.FTZ.RN.STRONG.GPU desc[UR12][R26.64], R37 ;  /* 0x000000251a0079a6 */ /* 0x0005e2000c10f38c */
[----:B------:R-:W-:Y:S02]  /*3720*/  IADD3.X R21, R19, UR8, RZ, P6, !PT ;  /* 0x0000000813157c10 */ /* 0x000fe4000b7fe4ff */
[----:B0-----:R-:W-:-:S04]  /*3730*/  LEA R24, P6, R16, R18, 0x2 ;  /* 0x0000001210187211 */ /* 0x001fc800078c10ff */
[----:B------:R-:W-:-:S05]  /*3740*/  LEA.HI.X R25, R16, R19, R17, 0x2, P6 ;  /* 0x0000001310197211 */ /* 0x000fca00030f1411 */
[----:B------:R2:W-:Y:S04]  /*3750*/  REDG.E.ADD.F32.FTZ.RN.STRONG.GPU desc[UR12][R24.64], R38 ;  /* 0x00000026180079a6 */ /* 0x0005e8000c10f38c */
[----:B------:R2:W-:Y:S02]  /*3760*/  REDG.E.ADD.F32.FTZ.RN.STRONG.GPU desc[UR12][R20.64], R39 ;  /* 0x00000027140079a6 */ /* 0x0005e4000c10f38c */
.L_x_93:
[----:B------:R-:W-:Y:S05]  /*3770*/  BSYNC B0 ;  /* 0x0000000000007941 */ /* 0x000fea0003800000 */
.L_x_92:
[----:B-1----:R-:W-:Y:S02]  /*3780*/  ISETP.GE.U32.AND P6, PT, R23, 0x2, PT ;  /* 0x000000021700780c */ /* 0x002fe40003fc6070 */
[----:B------:R-:W-:Y:S02]  /*3790*/  PRMT R22, R55, 0x7632, R22 ;  /* 0x0000763237167816 */ /* 0x000fe40000000016 */
[----:B--2---:R-:W-:Y:S02]  /*37a0*/  PRMT R21, R57, 0x7632, R21 ;  /* 0x0000763239157816 */ /* 0x004fe40000000015 */
[----:B------:R-:W-:Y:S02]  /*37b0*/  PRMT R20, R54, 0x7632, R20 ;  /* 0x0000763236147816 */ /* 0x000fe40000000014 */
[----:B------:R-:W-:Y:S02]  /*37c0*/  PRMT R19, R52, 0x7632, R19 ;  /* 0x0000763234137816 */ /* 0x000fe40000000013 */
[----:B------:R-:W-:-:S03]  /*37d0*/  PRMT R18, R51, 0x7632, R18 ;  /* 0x0000763233127816 */ /* 0x000fc60000000012 */
[----:B------:R-:W-:Y:S05]  /*37e0*/  @!P6 BRA `(.L_x_94) ;  /* 0x0000001000b8e947 */ /* 0x000fea0003800000 */
[----:B------:R-:W0:Y:S01]  /*37f0*/  LDC.64 R16, c[0x0][0x258] ;  /* 0x00009600ff107b82 */ /* 0x000e220000000a00 */
[----:B------:R-:W-:-:S04]  /*3800*/  ULOP3.LUT UR9, UR4, 0x1, URZ, 0xc0, !UPT ;  /* 0x0000000104097892 */ /* 0x000fc8000f8ec03f */
[----:B------:R-:W-:-:S03]  /*3810*/  UIMAD UR9, UR9, UR16, URZ ;  /* 0x00000010090972a4 */ /* 0x000fc6000f8e023f */
[----:B------:R-:W1:Y:S03]  /*3820*/  LDC.64 R26, c[0x0][0x260] ;  /* 0x00009800ff1a7b82 */ /* 0x000e660000000a00 */
[----:B------:R-:W-:Y:S01]  /*3830*/  IMAD R24, R23, UR9, RZ ;  /* 0x0000000917187c24 */ /* 0x000fe2000f8e02ff */
[----:B------:R-:W-:-:S04]  /*3840*/  IADD3 R25, R6, UR9, RZ ;  /* 0x0000000906197c10 */ /* 0x000fc8000fffe0ff */
[----:B------:R-:W-:Y:S01]  /*3850*/  SHF.L.U32 R29, R24, 0x1, RZ ;  /* 0x00000001181d7819 */ /* 0x000fe200000006ff */
[----:B0-----:R-:W-:-:S04]  /*3860*/  IMAD.WIDE.U32 R16, R25, 0x4, R16 ;  /* 0x0000000419107825 */ /* 0x001fc800078e0010 */
[----:B-1----:R-:W-:Y:S01]  /*3870*/  IMAD.WIDE R26, R29, 0x4, R26 ;  /* 0x000000041d1a7825 */ /* 0x002fe200078e021a */
[----:B------:R-:W-:Y:S06]  /*3880*/  @P0 BRA `(.L_x_95) ;  /* 0x0000000000740947 */ /* 0x000fec0003800000 */
[----:B------:R-:W0:Y:S01]  /*3890*/  S2R R0, SR_LANEID ;  /* 0x0000000000007919 */ /* 0x000e220000000000 */
[----:B------:R-:W1:Y:S01]  /*38a0*/  S2UR UR9, SR_CTAID.Y ;  /* 0x00000000000979c3 */ /* 0x000e620000002600 */
[----:B------:R-:W-:Y:S01]  /*38b0*/  VOTEU.ANY UR10, UPT, PT ;  /* 0x00000000000a7886 */ /* 0x000fe200038e0100 */
[----:B------:R-:W-:Y:S01]  /*38c0*/  ULOP3.LUT UP0, URZ, UR4, 0x2, URZ, 0xc0, !UPT ;  /* 0x00000002043f7892 */ /* 0x000fe2000f80c03f */
[----:B------:R-:W2:Y:S01]  /*38d0*/  S2R R25, SR_CTAID.X ;  /* 0x0000000000197919 */ /* 0x000ea20000002500 */
[----:B------:R-:W-:Y:S02]  /*38e0*/  UPOPC UR11, UR10 ;  /* 0x0000000a000b72bf */ /* 0x000fe40008000000 */
[----:B------:R-:W-:Y:S01]  /*38f0*/  UFLO.U32 UR10, UR10 ;  /* 0x0000000a000a72bd */ /* 0x000fe200080e0000 */
[----:B-1----:R-:W-:Y:S01]  /*3900*/  MOV R6, UR9 ;  /* 0x0000000900067c02 */ /* 0x002fe20008000f00 */
[----:B------:R-:W-:Y:S02]  /*3910*/  UMOV UR9, 0x1 ;  /* 0x0000000100097882 */ /* 0x000fe40000000000 */
[----:B------:R-:W-:-:S02]  /*3920*/  USEL UR9, UR9, 0xffffffff, !UP0 ;  /* 0xffffffff09097887 */ /* 0x000fc4000c000000 */
[----:B0-----:R-:W-:Y:S02]  /*3930*/  ISETP.EQ.U32.AND P6, PT, R0, UR10, PT ;  /* 0x0000000a00007c0c */ /* 0x001fe4000bfc2070 */
[----:B------:R-:W-:Y:S01]  /*3940*/  UIMAD UR9, UR9, UR11, URZ ;  /* 0x0000000b090972a4 */ /* 0x000fe2000f8e023f */
[----:B--2---:R-:W-:-:S05]  /*3950*/  IMAD R25, R25, UR16, R6 ;  /* 0x0000001019197c24 */ /* 0x004fca000f8e0206 */
[----:B------:R-:W-:Y:S01]  /*3960*/  MOV R31, UR9 ;  /* 0x00000009001f7c02 */ /* 0x000fe20008000f00 */
[----:B------:R-:W-:-:S05]  /*3970*/  IMAD.WIDE.U32 R24, R25, 0x8, R26 ;  /* 0x0000000819187825 */ /* 0x000fca00078e001a */
[----:B------:R0:W-:Y:S01]  /*3980*/  STG.E.64 desc[UR12][R24.64], R12 ;  /* 0x0000000c18007986 */ /* 0x0001e2000c101b0c */
[----:B------:R-:W-:Y:S06]  /*3990*/  @P6 MEMBAR.ALL.GPU ;  /* 0x0000000000006992 */ /* 0x000fec000000a000 */
[----:B------:R-:W-:-:S00]  /*39a0*/  @P6 ERRBAR ;  /* 0x00000000000069ab */ /* 0x000fc00000000000 */
[----:B------:R-:W-:Y:S06]  /*39b0*/  @P6 CGAERRBAR ;  /* 0x00000000000065ab */ /* 0x000fec0000000000 */
[----:B------:R0:W-:Y:S01]  /*39c0*/  @P6 REDG.E.ADD.S32.STRONG.GPU desc[UR12][R16.64], R31 ;  /* 0x0000001f1000698e */ /* 0x0001e2000c10e38c */
[----:B------:R-:W-:-:S04]  /*39d0*/  PLOP3.LUT P6, PT, PT, PT, UP0, 0x40, 0x0 ;  /* 0x000000000000781c */ /* 0x000fc80003fce808 */
[----:B------:R-:W-:-:S04]  /*39e0*/  SEL R29, R23, RZ, P6 ;  /* 0x000000ff171d7207 */ /* 0x000fc80003000000 */
[----:B------:R-:W-:-:S13]  /*39f0*/  ISETP.NE.AND P6, PT, R29, -0x1, PT ;  /* 0xffffffff1d00780c */ /* 0x000fda0003fc5270 */
[----:B0-----:R-:W-:Y:S05]  /*3a00*/  @!P6 BRA `(.L_x_95) ;  /* 0x000000000014e947 */ /* 0x001fea0003800000 */
.L_x_96:
[----:B------:R-:W2:Y:S04]  /*3a10*/  LDG.E.STRONG.GPU R24, desc[UR12][R16.64] ;  /* 0x0000000c10187981 */ /* 0x000ea8000c1ef900 */
[----:B--2---:R-:W-:Y:S01]  /*3a20*/  CCTL.IVALL ;  /* 0x00000000ff00798f */ /* 0x004fe20002000000 */
[----:B------:R-:W-:Y:S05]  /*3a30*/  YIELD ;  /* 0x0000000000007946 */ /* 0x000fea0003800000 */
[----:B------:R-:W-:-:S13]  /*3a40*/  ISETP.NE.AND P6, PT, R24, R29, PT ;  /* 0x0000001d1800720c */ /* 0x000fda0003fc5270 */
[----:B------:R-:W-:Y:S05]  /*3a50*/  @P6 BRA `(.L_x_96) ;  /* 0xfffffffc00ec6947 */ /* 0x000fea000383ffff */
.L_x_95:
        /* <DEDUP_REMOVED lines=13> */
[----:B------:R-:W-:Y:S02]  /*3b30*/  P2R R16, PR, RZ, 0x1 ;  /* 0x00000001ff107803 */ /* 0x000fe40000000000 */
[----:B------:R-:W-:Y:S02]  /*3b40*/  ISETP.GT.AND P6, PT, R24, 0xc, PT ;  /* 0x0000000c1800780c */ /* 0x000fe40003fc4270 */
[----:B------:R-:W-:Y:S02]  /*3b50*/  PLOP3.LUT P0, PT, PT, PT, PT, 0x80, 0x0 ;  /* 0x000000000000781c */ /* 0x000fe40003f0f070 */
[----:B------:R-:W-:-:S11]  /*3b60*/  LOP3.LUT R62, R62, 0xfffffffe, RZ, 0xc0, !PT ;  /* 0xfffffffe3e3e7812 */ /* 0x000fd600078ec0ff */
[----:B------:R-:W-:Y:S02]  /*3b70*/  @P0 LOP3.LUT R62, R62, 0x1, RZ, 0xfc, !PT ;  /* 0x000000013e3e0812 */ /* 0x000fe400078efcff */
[----:B------:R-:W-:Y:S01]  /*3b80*/  ISETP.NE.AND P0, PT, R16, RZ, PT ;  /* 0x000000ff1000720c */ /* 0x000fe20003f05270 */
[----:B------:R-:W-:-:S12]  /*3b90*/  @!P6 BRA `(.L_x_99) ;  /* 0x0000000400d8e947 */ /* 0x000fd80003800000 */
[----:B------:R-:W-:Y:S02]  /*3ba0*/  PLOP3.LUT P6, PT, PT, PT, PT, 0x8, 0x0 ;  /* 0x000000000000781c */ /* 0x000fe40003fce170 */
[----:B------:R-:W-:-:S11]  /*3bb0*/  LOP3.LUT R62, R62, 0xfffffffe, RZ, 0xc0, !PT ;  /* 0xfffffffe3e3e7812 */ /* 0x000fd600078ec0ff */
[----:B------:R-:W-:-:S07]  /*3bc0*/  @P6 LOP3.LUT R62, R62, 0x1, RZ, 0xfc, !PT ;  /* 0x000000013e3e6812 */ /* 0x000fce00078efcff */
.L_x_100:
[----:B------:R-:W-:-:S13]  /*3bd0*/  ISETP.EQ.OR P6, PT, R25, UR14, P0 ;  /* 0x0000000e19007c0c */ /* 0x000fda00087c2670 */
[----:B------:R-:W-:-:S04]  /*3be0*/  @!P6 IMAD R29, R25, UR16, R6 ;  /* 0x00000010191dec24 */ /* 0x000fc8000f8e0206 */
[----:B------:R-:W-:-:S05]  /*3bf0*/  @!P6 IMAD.WIDE.U32 R28, R29, 0x8, R26 ;  /* 0x000000081d1ce825 */ /* 0x000fca00078e001a */
[----:B------:R-:W2:Y:S01]  /*3c00*/  @!P6 LDG.E.64 R16, desc[UR12][R28.64] ;  /* 0x0000000c1c10e981 */ /* 0x000ea2000c1e1b00 */
[----:B------:R-:W-:Y:S01]  /*3c10*/  IADD3 R31, R25, 0x1, RZ ;  /* 0x00000001191f7810 */ /* 0x000fe20007ffe0ff */
[----:B--2---:R-:W-:Y:S01]  /*3c20*/  @!P6 FADD.FTZ R12, R12, R16 ;  /* 0x000000100c0ce221 */ /* 0x004fe20000010000 */
[----:B------:R-:W-:Y:S02]  /*3c30*/  @!P6 FADD.FTZ R13, R13, R17 ;  /* 0x000000110d0de221 */ /* 0x000fe40000010000 */
[----:B------:R-:W-:-:S13]  /*3c40*/  ISETP.EQ.OR P6, PT, R31, UR14, P0 ;  /* 0x0000000e1f007c0c */ /* 0x000fda00087c2670 */
[----:B------:R-:W-:-:S04]  /*3c50*/  @!P6 IMAD R31, R31, UR16, R6 ;  /* 0x000000101f1fec24 */ /* 0x000fc8000f8e0206 */
[----:B------:R-:W-:-:S05]  /*3c60*/  @!P6 IMAD.WIDE.U32 R30, R31, 0x8, R26 ;  /* 0x000000081f1ee825 */ /* 0x000fca00078e001a */
[----:B------:R-:W2:Y:S02]  /*3c70*/  @!P6 LDG.E.64 R16, desc[UR12][R30.64] ;  /* 0x0000000c1e10e981 */ /* 0x000ea4000c1e1b00 */
[----:B--2---:R-:W-:Y:S01]  /*3c80*/  @!P6 FADD.FTZ R13, R13, R17 ;  /* 0x000000110d0de221 */ /* 0x004fe20000010000 */
[----:B------:R-:W-:Y:S01]  /*3c90*/  IADD3 R17, R25, 0x2, RZ ;  /* 0x0000000219117810 */ /* 0x000fe20007ffe0ff */
[----:B------:R-:W-:-:S03]  /*3ca0*/  @!P6 FADD.FTZ R12, R12, R16 ;  /* 0x000000100c0ce221 */ /* 0x000fc60000010000 */
        /* <DEDUP_REMOVED lines=93> */
[----:B------:R-:W-:-:S06]  /*4280*/  @!P6 IMAD.WIDE.U32 R16, R17, 0x8, R26 ;  /* 0x000000081110e825 */ /* 0x000fcc00078e001a */
[----:B------:R-:W2:Y:S01]  /*4290*/  @!P6 LDG.E.64 R16, desc[UR12][R16.64] ;  /* 0x0000000c1010e981 */ /* 0x000ea2000c1e1b00 */
[----:B------:R-:W-:Y:S02]  /*42a0*/  IADD3 R24, R24, -0x10, RZ ;  /* 0xfffffff018187810 */ /* 0x000fe40007ffe0ff */
[----:B------:R-:W-:Y:S01]  /*42b0*/  IADD3 R25, R25, 0x10, RZ ;  /* 0x0000001019197810 */ /* 0x000fe20007ffe0ff */
[----:B--2---:R-:W-:Y:S01]  /*42c0*/  @!P6 FADD.FTZ R12, R12, R16 ;  /* 0x000000100c0ce221 */ /* 0x004fe20000010000 */
[----:B------:R-:W-:Y:S01]  /*42d0*/  @!P6 FADD.FTZ R13, R13, R17 ;  /* 0x000000110d0de221 */ /* 0x000fe20000010000 */
[----:B------:R-:W-:-:S13]  /*42e0*/  ISETP.GT.AND P6, PT, R24, 0xc, PT ;  /* 0x0000000c1800780c */ /* 0x000fda0003fc4270 */
[----:B------:R-:W-:Y:S05]  /*42f0*/  @P6 BRA `(.L_x_100) ;  /* 0xfffffff800346947 */ /* 0x000fea000383ffff */
.L_x_99:
[----:B------:R-:W-:-:S13]  /*4300*/  ISETP.GT.AND P6, PT, R24, 0x4, PT ;  /* 0x000000041800780c */ /* 0x000fda0003fc4270 */
[----:B------:R-:W-:Y:S05]  /*4310*/  @!P6 BRA `(.L_x_101) ;  /* 0x0000000000f4e947 */ /* 0x000fea0003800000 */
        /* <DEDUP_REMOVED lines=54> */
[----:B------:R-:W-:Y:S02]  /*4680*/  LOP3.LUT R62, R62, 0xfffffffe, RZ, 0xc0, !PT ;  /* 0xfffffffe3e3e7812 */ /* 0x000fe400078ec0ff */
[----:B------:R-:W-:Y:S02]  /*4690*/  IADD3 R24, R24, -0x4, RZ ;  /* 0xfffffffc18187810 */ /* 0x000fe40007ffe0ff */
[----:B------:R-:W-:Y:S01]  /*46a0*/  IADD3 R25, R25, 0x4, RZ ;  /* 0x0000000419197810 */ /* 0x000fe20007ffe0ff */
[----:B--2---:R-:W-:Y:S01]  /*46b0*/  @!P6 FADD.FTZ R12, R12, R16 ;  /* 0x000000100c0ce221 */ /* 0x004fe20000010000 */
[----:B------:R-:W-:Y:S01]  /*46c0*/  @!P6 FADD.FTZ R13, R13, R17 ;  /* 0x000000110d0de221 */ /* 0x000fe20000010000 */
[----:B------:R-:W-:-:S13]  /*46d0*/  PLOP3.LUT P6, PT, PT, PT, PT, 0x8, 0x0 ;  /* 0x000000000000781c */ /* 0x000fda0003fce170 */
[----:B------:R-:W-:-:S07]  /*46e0*/  @P6 LOP3.LUT R62, R62, 0x1, RZ, 0xfc, !PT ;  /* 0x000000013e3e6812 */ /* 0x000fce00078efcff */
.L_x_101:
[----:B------:R-:W-:-:S04]  /*46f0*/  LOP3.LUT P6, RZ, R62, 0x1, RZ, 0xc0, !PT ;  /* 0x000000013eff7812 */ /* 0x000fc800078cc0ff */
[----:B------:R-:W-:-:S13]  /*4700*/  ISETP.NE.OR P6, PT, R24, RZ, P6 ;  /* 0x000000ff1800720c */ /* 0x000fda00037c5670 */
[----:B------:R-:W-:Y:S05]  /*4710*/  @!P6 BRA `(.L_x_97) ;  /* 0x00000000007ce947 */ /* 0x000fea0003800000 */
.L_x_98:
        /* <DEDUP_REMOVED lines=29> */
[----:B------:R-:W-:-:S13]  /*48f0*/  ISETP.NE.AND P6, PT, R24, RZ, PT ;  /* 0x000000ff1800720c */ /* 0x000fda0003fc5270 */
[----:B------:R-:W-:Y:S05]  /*4900*/  @P6 BRA `(.L_x_98) ;  /* 0xfffffffc00846947 */ /* 0x000fea000383ffff */
.L_x_97:
[----:B------:R-:W-:-:S13]  /*4910*/  LOP3.LUT P6, R23, R23, 0x3, RZ, 0xc0, !PT ;  /* 0x0000000317177812 */ /* 0x000fda00078cc0ff */
[----:B------:R-:W-:Y:S05]  /*4920*/  @!P6 BRA `(.L_x_94) ;  /* 0x000000000068e947 */ /* 0x000fea0003800000 */
[----:B------:R-:W-:Y:S01]  /*4930*/  ISETP.EQ.OR P6, PT, R25, UR14, P0 ;  /* 0x0000000e19007c0c */ /* 0x000fe200087c2670 */
[----:B------:R-:W-:-:S12]  /*4940*/  BSSY B0, `(.L_x_102) ;  /* 0x0000007000007945 */ /* 0x000fd80003800000 */
[----:B------:R-:W-:Y:S05]  /*4950*/  @P6 BRA `(.L_x_103) ;  /* 0x0000000000146947 */ /* 0x000fea0003800000 */
[----:B------:R-:W-:-:S04]  /*4960*/  IMAD R17, R25, UR16, R6 ;  /* 0x0000001019117c24 */ /* 0x000fc8000f8e0206 */
[----:B------:R-:W-:-:S06]  /*4970*/  IMAD.WIDE.U32 R16, R17, 0x8, R26 ;  /* 0x0000000811107825 */ /* 0x000fcc00078e001a */
[----:B------:R-:W2:Y:S02]  /*4980*/  LDG.E.64 R16, desc[UR12][R16.64] ;  /* 0x0000000c10107981 */ /* 0x000ea4000c1e1b00 */
[----:B--2---:R-:W-:Y:S01]  /*4990*/  FADD.FTZ R12, R12, R16 ;  /* 0x000000100c0c7221 */ /* 0x004fe20000010000 */
[----:B------:R-:W-:-:S07]  /*49a0*/  FADD.FTZ R13, R13, R17 ;  /* 0x000000110d0d7221 */ /* 0x000fce0000010000 */
.L_x_103:
[----:B------:R-:W-:Y:S05]  /*49b0*/  BSYNC B0 ;  /* 0x0000000000007941 */ /* 0x000fea0003800000 */
.L_x_102:
[----:B------:R-:W-:-:S13]  /*49c0*/  ISETP.NE.AND P6, PT, R23, 0x1, PT ;  /* 0x000000011700780c */ /* 0x000fda0003fc5270 */
[----:B------:R-:W-:Y:S05]  /*49d0*/  @!P6 BRA `(.L_x_94) ;  /* 0x00000000003ce947 */ /* 0x000fea0003800000 */
[----:B------:R-:W-:-:S04]  /*49e0*/  IADD3 R29, R25, 0x1, RZ ;  /* 0x00000001191d7810 */ /* 0x000fc80007ffe0ff */
[----:B------:R-:W-:-:S13]  /*49f0*/  ISETP.EQ.OR P6, PT, R29, UR14, P0 ;  /* 0x0000000e1d007c0c */ /* 0x000fda00087c2670 */
[----:B------:R-:W-:-:S04]  /*4a00*/  @!P6 IMAD R29, R29, UR16, R6 ;  /* 0x000000101d1dec24 */ /* 0x000fc8000f8e0206 */
[----:B------:R-:W-:-:S05]  /*4a10*/  @!P6 IMAD.WIDE.U32 R28, R29, 0x8, R26 ;  /* 0x000000081d1ce825 */ /* 0x000fca00078e001a */
[----:B------:R-:W2:Y:S02]  /*4a20*/  @!P6 LDG.E.64 R16, desc[UR12][R28.64] ;  /* 0x0000000c1c10e981 */ /* 0x000ea4000c1e1b00 */
[----:B--2---:R-:W-:Y:S01]  /*4a30*/  @!P6 FADD.FTZ R13, R13, R17 ;  /* 0x000000110d0de221 */ /* 0x004fe20000010000 */
[----:B------:R-:W-:Y:S01]  /*4a40*/  IADD3 R17, R25, 0x2, RZ ;  /* 0x0000000219117810 */ /* 0x000fe20007ffe0ff */
[----:B------:R-:W-:-:S03]  /*4a50*/  @!P6 FADD.FTZ R12, R12, R16 ;  /* 0x000000100c0ce221 */ /* 0x000fc60000010000 */
[----:B------:R-:W-:-:S04]  /*4a60*/  ISETP.EQ.OR P6, PT, R17, UR14, P0 ;  /* 0x0000000e11007c0c */ /* 0x000fc800087c2670 */
[----:B------:R-:W-:-:S13]  /*4a70*/  ISETP.EQ.OR P6, PT, R23, 0x2, P6 ;  /* 0x000000021700780c */ /* 0x000fda00037c2670 */
[----:B------:R-:W-:-:S04]  /*4a80*/  @!P6 IMAD R17, R17, UR16, R6 ;  /* 0x000000101111ec24 */ /* 0x000fc8000f8e0206 */
[----:B------:R-:W-:-:S06]  /*4a90*/  @!P6 IMAD.WIDE.U32 R16, R17, 0x8, R26 ;  /* 0x000000081110e825 */ /* 0x000fcc00078e001a */
[----:B------:R-:W2:Y:S02]  /*4aa0*/  @!P6 LDG.E.64 R16, desc[UR12][R16.64] ;  /* 0x0000000c1010e981 */ /* 0x000ea4000c1e1b00 */
[----:B--2---:R-:W-:Y:S01]  /*4ab0*/  @!P6 FADD.FTZ R12, R12, R16 ;  /* 0x000000100c0ce221 */ /* 0x004fe20000010000 */
[----:B------:R-:W-:-:S07]  /*4ac0*/  @!P6 FADD.FTZ R13, R13, R17 ;  /* 0x000000110d0de221 */ /* 0x000fce0000010000 */
.L_x_94:
[----:B------:R-:W0:Y:S01]  /*4ad0*/  S2UR UR10, SR_CgaCtaId ;  /* 0x00000000000a79c3 */ /* 0x000e220000008800 */
[----:B------:R-:W-:Y:S01]  /*4ae0*/  UMOV UR9, 0x400 ;  /* 0x0000040000097882 */ /* 0x000fe20000000000 */
[----:B------:R-:W-:Y:S01]  /*4af0*/  LOP3.LUT P6, RZ, R62, 0x4, RZ, 0xc0, !PT ;  /* 0x000000043eff7812 */ /* 0x000fe200078cc0ff */
[----:B------:R-:W-:Y:S01]  /*4b00*/  IMAD.WIDE.U32 R24, R61, 0x4ec4ec4f, RZ ;  /* 0x4ec4ec4f3d187825 */ /* 0x000fe200078e00ff */
[----:B------:R-:W-:Y:S02]  /*4b10*/  SHF.L.U32 R56, R56, 0x10, RZ ;  /* 0x0000001038387819 */ /* 0x000fe400000006ff */
[----:B------:R-:W-:Y:S02]  /*4b20*/  SHF.L.U32 R26, R4, 0x10, RZ ;  /* 0x00000010041a7819 */ /* 0x000fe400000006ff */
[----:B------:R-:W1:Y:S01]  /*4b30*/  LDC R23, c[0x0][0x2ac] ;  /* 0x0000ab00ff177b82 */ /* 0x000e620000000800 */
[----:B------:R-:W-:Y:S01]  /*4b40*/  SHF.R.U32.HI R24, RZ, 0x2, R25 ;  /* 0x00000002ff187819 */ /* 0x000fe20000011619 */
[----:B------:R-:W-:Y:S01]  /*4b50*/  FADD.FTZ R27, R56, -UR17 ;  /* 0x80000011381b7e21 */ /* 0x000fe20008010000 */
[----:B------:R-:W-:Y:S01]  /*4b60*/  FADD.FTZ R26, R26, -UR17 ;  /* 0x800000111a1a7e21 */ /* 0x000fe20008010000 */
[----:B------:R-:W-:-:S02]  /*4b70*/  SHF.L.U32 R55, R55, 0x10, RZ ;  /* 0x0000001037377819 */ /* 0x000fc400000006ff */
[----:B------:R-:W-:Y:S01]  /*4b80*/  SHF.L.U32 R22, R22, 0x10, RZ ;  /* 0x0000001016167819 */ /* 0x000fe200000006ff */
[----:B------:R-:W-:Y:S01]  /*4b90*/  FMUL.FTZ R27, R27, UR18 ;  /* 0x000000121b1b7c20 */ /* 0x000fe20008410000 */
[----:B------:R-:W-:Y:S01]  /*4ba0*/  SHF.L.U32 R57, R57, 0x10, RZ ;  /* 0x0000001039397819 */ /* 0x000fe200000006ff */
[----:B------:R-:W-:Y:S01]  /*4bb0*/  FMUL.FTZ R26, R26, UR18 ;  /* 0x000000121a1a7c20 */ /* 0x000fe20008410000 */
[----:B------:R-:W-:Y:S01]  /*4bc0*/  SHF.L.U32 R21, R21, 0x10, RZ ;  /* 0x0000001015157819 */ /* 0x000fe200000006ff */
[----:B0-----:R-:W-:-:S09]  /*4bd0*/  ULEA UR9, UR10, UR9, 0x18 ;  /* 0x000000090a097291 */ /* 0x001fd2000f8ec03f */
[----:B------:R-:W-:Y:S01]  /*4be0*/  @!P0 STS.64 [UR9+0x80], R12 ;  /* 0x0000800cff008988 */ /* 0x000fe20008000a09 */
[----:B------:R-:W-:Y:S06]  /*4bf0*/  BAR.SYNC.DEFER_BLOCKING 0x0 ;  /* 0x0000000000007b1d */ /* 0x000fec0000010000 */
[----:B------:R-:W0:Y:S01]  /*4c00*/  LDS.64 R16, [UR9+0x80] ;  /* 0x00008009ff107984 */ /* 0x000e220008000a00 */
[----:B------:R-:W-:Y:S02]  /*4c10*/  ULDC UR9, c[0x0][0x2bc] ;  /* 0x0000af0000097ab9 */ /* 0x000fe40000000800 */
[----:B0-----:R-:W-:Y:S01]  /*4c20*/  FMUL.FTZ R4, R16, UR9 ;  /* 0x0000000910047c20 */ /* 0x001fe20008410000 */
[----:B------:R-:W-:Y:S01]  /*4c30*/  FMUL.FTZ R25, R17, UR9 ;  /* 0x0000000911197c20 */ /* 0x000fe20008410000 */
[----:B-1----:R-:W-:Y:S06]  /*4c40*/  @!P6 BRA `(.L_x_104) ;  /* 0x000000000048e947 */ /* 0x002fec0003800000 */
        /* <DEDUP_REMOVED lines=18> */
.L_x_104:
[----:B------:R-:W-:Y:S01]  /*4d70*/  LOP3.LUT P0, RZ, R62, 0x2, RZ, 0xc0, !PT ;  /* 0x000000023eff7812 */ /* 0x000fe2000780c0ff */
[----:B------:R-:W-:-:S12]  /*4d80*/  BSSY B0, `(.L_x_105) ;  /* 0x0000014000007945 */ /* 0x000fd80003800000 */
[----:B------:R-:W-:Y:S05]  /*4d90*/  @!P0 BRA `(.L_x_106) ;  /* 0x0000000000488947 */ /* 0x000fea0003800000 */
[----:B------:R-:W-:Y:S01]  /*4da0*/  ULDC.64 UR10, c[0x0][0x288] ;  /* 0x0000a200000a7ab9 */ /* 0x000fe20000000a00 */
[----:B------:R-:W-:Y:S01]  /*4db0*/  MOV R12, R64 ;  /* 0x00000040000c7202 */ /* 0x000fe20000000f00 */
[----:B------:R-:W-:Y:S01]  /*4dc0*/  IMAD R17, R3, UR10, RZ ;  /* 0x0000000a03117c24 */ /* 0x000fe2000f8e02ff */
[----:B------:R-:W-:-:S03]  /*4dd0*/  MOV R13, R67 ;  /* 0x00000043000d7202 */ /* 0x000fc60000000f00 */
[C---:B------:R-:W-:Y:S02]  /*4de0*/  IMAD R17, R60.reuse, UR11, R17 ;  /* 0x0000000b3c117c24 */ /* 0x040fe4000f8e0211 */
[----:B------:R-:W-:Y:S01]  /*4df0*/  IMAD.WIDE.U32 R12, R60, UR10, R12 ;  /* 0x0000000a3c0c7c25 */ /* 0x000fe2000f8e000c */
[----:B------:R-:W-:-:S04]  /*4e00*/  ULDC.64 UR10, c[0x0][0x210] ;  /* 0x00008400000a7ab9 */ /* 0x000fc80000000a00 */
[----:B------:R-:W-:Y:S01]  /*4e10*/  IADD3 R17, R13, R17, RZ ;  /* 0x000000110d117210 */ /* 0x000fe20007ffe0ff */
[----:B------:R-:W-:Y:S01]  /*4e20*/  FFMA.FTZ R13, R4, R26, R25 ;  /* 0x0000001a040d7223 */ /* 0x000fe20000010019 */
[----:B------:R-:W-:-:S03]  /*4e30*/  LEA R16, P0, R12, UR10, 0x1 ;  /* 0x0000000a0c107c11 */ /* 0x000fc6000f8008ff */
[----:B------:R-:W-:Y:S01]  /*4e40*/  FFMA.FTZ R22, R22, R9, -R13 ;  /* 0x0000000916167223 */ /* 0x000fe2000001080d */
[----:B------:R-:W-:Y:S01]  /*4e50*/  LEA.HI.X R17, R12, UR11, R17, 0x1, P0 ;  /* 0x0000000b0c117c11 */ /* 0x000fe200080f0c11 */
[----:B------:R-:W-:-:S04]  /*4e60*/  FFMA.FTZ R12, R4, R27, R25 ;  /* 0x0000001b040c7223 */ /* 0x000fc80000010019 */
[----:B------:R-:W-:-:S04]  /*4e70*/  FFMA.FTZ R12, R55, R8, -R12 ;  /* 0x00000008370c7223 */ /* 0x000fc8000001080c */
[----:B------:R-:W-:Y:S01]  /*4e80*/  FMUL.FTZ R13, R12, UR18 ;  /* 0x000000120c0d7c20 */ /* 0x000fe20008410000 */
[----:B------:R-:W-:-:S05]  /*4e90*/  FMUL.FTZ R12, R22, UR18 ;  /* 0x00000012160c7c20 */ /* 0x000fca0008410000 */
[----:B------:R-:W-:-:S05]  /*4ea0*/  F2FP.BF16.F32.PACK_AB R13, R12, R13 ;  /* 0x0000000d0c0d723e */ /* 0x000fca00000010ff */
[----:B------:R0:W-:Y:S02]  /*4eb0*/  STG.E desc[UR12][R16.64], R13 ;  /* 0x0000000d10007986 */ /* 0x0001e4000c10190c */
.L_x_106:
[----:B------:R-:W-:Y:S05]  /*4ec0*/  BSYNC B0 ;  /* 0x0000000000007941 */ /* 0x000fea0003800000 */
.L_x_105:
[----:B------:R-:W-:Y:S01]  /*4ed0*/  LOP3.LUT P6, RZ, R62, 0x4, RZ, 0xc0, !PT ;  /* 0x000000043eff7812 */ /* 0x000fe200078cc0ff */
[----:B------:R-:W-:Y:S01]  /*4ee0*/  FADD.FTZ R57, R57, -UR17 ;  /* 0x8000001139397e21 */ /* 0x000fe20008010000 */
[----:B------:R-:W-:Y:S01]  /*4ef0*/  FADD.FTZ R21, R21, -UR17 ;  /* 0x8000001115157e21 */ /* 0x000fe20008010000 */
[----:B------:R-:W-:Y:S02]  /*4f00*/  SHF.L.U32 R27, R54, 0x10, RZ ;  /* 0x00000010361b7819 */ /* 0x000fe400000006ff */
[----:B------:R-:W-:Y:S01]  /*4f10*/  SHF.L.U32 R20, R20, 0x10, RZ ;  /* 0x0000001014147819 */ /* 0x000fe200000006ff */
[----:B------:R-:W-:Y:S01]  /*4f20*/  FMUL.FTZ R57, R57, UR18 ;  /* 0x0000001239397c20 */ /* 0x000fe20008410000 */
[----:B------:R-:W-:Y:S01]  /*4f30*/  SHF.L.U32 R52, R52, 0x10, RZ ;  /* 0x0000001034347819 */ /* 0x000fe200000006ff */
[----:B------:R-:W-:Y:S01]  /*4f40*/  FMUL.FTZ R30, R21, UR18 ;  /* 0x00000012151e7c20 */ /* 0x000fe20008410000 */
[----:B------:R-:W-:-:S04]  /*4f50*/  SHF.L.U32 R19, R19, 0x10, RZ ;  /* 0x0000001013137819 */ /* 0x000fc800000006ff */
[----:B------:R-:W-:Y:S05]  /*4f60*/  @!P6 BRA `(.L_x_107) ;  /* 0x000000000048e947 */ /* 0x000fea0003800000 */
[----:B------:R-:W-:Y:S01]  /*4f70*/  FFMA.FTZ R12, R57, R8, R10 ;  /* 0x00000008390c7223 */ /* 0x000fe2000001000a */
[----:B0-----:R-:W-:-:S03]  /*4f80*/  FFMA.FTZ R13, R30, R9, R11 ;  /* 0x000000091e0d7223 */ /* 0x001fc6000001000b */
        /* <DEDUP_REMOVED lines=16> */
.L_x_107:
[----:B------:R-:W-:Y:S04]  /*5090*/  BSSY B0, `(.L_x_108) ;  /* 0x0000014000007945 */ /* 0x000fe80003800000 */
[----:B------:R-:W-:Y:S05]  /*50a0*/  @!P3 BRA `(.L_x_109) ;  /* 0x000000000048b947 */ /* 0x000fea0003800000 */
[----:B------:R-:W-:Y:S01]  /*50b0*/  ULDC.64 UR10, c[0x0][0x288] ;  /* 0x0000a200000a7ab9 */ /* 0x000fe20000000a00 */
[----:B------:R-:W-:Y:S01]  /*50c0*/  MOV R12, R64 ;  /* 0x00000040000c7202 */ /* 0x000fe20000000f00 */
[----:B0-----:R-:W-:Y:S01]  /*50d0*/  IMAD R16, R5, UR10, RZ ;  /* 0x0000000a05107c24 */ /* 0x001fe2000f8e02ff */
        /* <DEDUP_REMOVED lines=15> */
.L_x_109:
[----:B------:R-:W-:Y:S05]  /*51d0*/  BSYNC B0 ;  /* 0x0000000000007941 */ /* 0x000fea0003800000 */
.L_x_108:
[----:B------:R-:W-:Y:S01]  /*51e0*/  FADD.FTZ R52, R52, -UR17 ;  /* 0x8000001134347e21 */ /* 0x000fe20008010000 */
[----:B------:R-:W-:Y:S01]  /*51f0*/  FADD.FTZ R19, R19, -UR17 ;  /* 0x8000001113137e21 */ /* 0x000fe20008010000 */
[----:B------:R-:W-:Y:S02]  /*5200*/  SHF.L.U32 R20, R18, 0x10, RZ ;  /* 0x0000001012147819 */ /* 0x000fe400000006ff */
[----:B------:R-:W-:Y:S01]  /*5210*/  SHF.L.U32 R51, R51, 0x10, RZ ;  /* 0x0000001033337819 */ /* 0x000fe200000006ff */
[----:B------:R-:W-:Y:S01]  /*5220*/  FMUL.FTZ R29, R52, UR18 ;  /* 0x00000012341d7c20 */ /* 0x000fe20008410000 */
[----:B------:R-:W-:Y:S01]  /*5230*/  PRMT R18, R53, 0x7632, R18 ;  /* 0x0000763235127816 */ /* 0x000fe20000000012 */
[----:B------:R-:W-:Y:S01]  /*5240*/  FMUL.FTZ R28, R19, UR18 ;  /* 0x00000012131c7c20 */ /* 0x000fe20008410000 */
[----:B------:R-:W-:Y:S06]  /*5250*/  @!P6 BRA `(.L_x_110) ;  /* 0x000000000048e947 */ /* 0x000fec0003800000 */
[----:B01----:R-:W-:Y:S01]  /*5260*/  FFMA.FTZ R13, R28, R9, R11 ;  /* 0x000000091c0d7223 */ /* 0x003fe2000001000b */
        /* <DEDUP_REMOVED lines=17> */
.L_x_110:
[----:B------:R-:W-:Y:S04]  /*5380*/  BSSY B0, `(.L_x_111) ;  /* 0x0000014000007945 */ /* 0x000fe80003800000 */
[----:B------:R-:W-:Y:S05]  /*5390*/  @!P2 BRA `(.L_x_112) ;  /* 0x000000000048a947 */ /* 0x000fea0003800000 */
[----:B------:R-:W-:Y:S01]  /*53a0*/  ULDC.64 UR10, c[0x0][0x288] ;  /* 0x0000a200000a7ab9 */ /* 0x000fe20000000a00 */
[----:B01----:R-:W-:Y:S01]  /*53b0*/  MOV R16, R64 ;  /* 0x0000004000107202 */ /* 0x003fe20000000f00 */
        /* <DEDUP_REMOVED lines=16> */
.L_x_112:
[----:B------:R-:W-:Y:S05]  /*54c0*/  BSYNC B0 ;  /* 0x0000000000007941 */ /* 0x000fea0003800000 */
.L_x_111:
[----:B------:R-:W-:Y:S02]  /*54d0*/  SHF.L.U32 R53, R53, 0x10, RZ ;  /* 0x0000001035357819 */ /* 0x000fe400000006ff */
[----:B------:R-:W-:Y:S02]  /*54e0*/  SHF.L.U32 R18, R18, 0x10, RZ ;  /* 0x0000001012127819 */ /* 0x000fe400000006ff */
[----:B------:R-:W-:Y:S01]  /*54f0*/  PRMT R20, R50, 0x7632, R20 ;  /* 0x0000763232147816 */ /* 0x000fe20000000014 */
[----:B------:R-:W-:Y:S01]  /*5500*/  FADD.FTZ R53, R53, -UR17 ;  /* 0x8000001135357e21 */ /* 0x000fe20008010000 */
[----:B012---:R-:W-:Y:S01]  /*5510*/  PRMT R13, R48, 0x7632, R13 ;  /* 0x00007632300d7816 */ /* 0x007fe2000000000d */
[----:B------:R-:W-:Y:S01]  /*5520*/  FADD.FTZ R12, R18, -UR17 ;  /* 0x80000011120c7e21 */ /* 0x000fe20008010000 */
[----:B------:R-:W-:Y:S01]  /*5530*/  SHF.L.U32 R19, R50, 0x10, RZ ;  /* 0x0000001032137819 */ /* 0x000fe200000006ff */
[----:B------:R-:W-:Y:S01]  /*5540*/  FMUL.FTZ R53, R53, UR18 ;  /* 0x0000001235357c20 */ /* 0x000fe20008410000 */
[----:B------:R-:W-:Y:S01]  /*5550*/  SHF.L.U32 R48, R48, 0x10, RZ ;  /* 0x0000001030307819 */ /* 0x000fe200000006ff */
[----:B------:R-:W-:Y:S01]  /*5560*/  FMUL.FTZ R30, R12, UR18 ;  /* 0x000000120c1e7c20 */ /* 0x000fe20008410000 */
        /* <DEDUP_REMOVED lines=21> */
.L_x_113:
[----:B------:R-:W-:Y:S04]  /*56c0*/  BSSY B0, `(.L_x_114) ;  /* 0x0000016000007945 */ /* 0x000fe80003800000 */
[----:B------:R-:W-:Y:S05]  /*56d0*/  @!P5 BRA `(.L_x_115) ;  /* 0x000000000050d947 */ /* 0x000fea0003800000 */
[----:B------:R-:W-:Y:S01]  /*56e0*/  IADD3 R13, R60, 0x60, RZ ;  /* 0x000000603c0d7810 */ /* 0x000fe20007ffe0ff */
[----:B------:R-:W-:Y:S01]  /*56f0*/  ULDC.64 UR10, c[0x0][0x288] ;  /* 0x0000a200000a7ab9 */ /* 0x000fe20000000a00 */
[----:B------:R-:W-:Y:S02]  /*5700*/  MOV R16, R64 ;  /* 0x0000004000107202 */ /* 0x000fe40000000f00 */
[----:B------:R-:W-:Y:S02]  /*5710*/  SHF.R.S32.HI R12, RZ, 0x1f, R13 ;  /* 0x0000001fff0c7819 */ /* 0x000fe4000001140d */
[----:B------:R-:W-:-:S03]  /*5720*/  MOV R17, R67 ;  /* 0x0000004300117202 */ /* 0x000fc60000000f00 */
[----:B------:R-:W-:Y:S02]  /*5730*/  IMAD R12, R12, UR10, RZ ;  /* 0x0000000a0c0c7c24 */ /* 0x000fe4000f8e02ff */
[----:B------:R-:W-:-:S04]  /*5740*/  IMAD.WIDE.U32 R16, R13, UR10, R16 ;  /* 0x0000000a0d107c25 */ /* 0x000fc8000f8e0010 */
[----:B------:R-:W-:Y:S01]  /*5750*/  IMAD R13, R13, UR11, R12 ;  /* 0x0000000b0d0d7c24 */ /* 0x000fe2000f8e020c */
[----:B------:R-:W-:Y:S02]  /*5760*/  ULDC.64 UR10, c[0x0][0x210] ;  /* 0x00008400000a7ab9 */ /* 0x000fe40000000a00 */
[----:B------:R-:W-:Y:S02]  /*5770*/  LEA R12, P0, R16, UR10, 0x1 ;  /* 0x0000000a100c7c11 */ /* 0x000fe4000f8008ff */
[----:B------:R-:W-:Y:S01]  /*5780*/  IADD3 R13, R17, R13, RZ ;  /* 0x0000000d110d7210 */ /* 0x000fe20007ffe0ff */
[----:B------:R-:W-:-:S03]  /*5790*/  FFMA.FTZ R17, R4, R30, R25 ;  /* 0x0000001e04117223 */ /* 0x000fc60000010019 */
[----:B------:R-:W-:Y:S01]  /*57a0*/  LEA.HI.X R13, R16, UR11, R13, 0x1, P0 ;  /* 0x0000000b100d7c11 */ /* 0x000fe200080f0c0d */
[----:B------:R-:W-:Y:S01]  /*57b0*/  FFMA.FTZ R16, R4, R53, R25 ;  /* 0x0000003504107223 */ /* 0x000fe20000010019 */
[----:B------:R-:W-:-:S03]  /*57c0*/  FFMA.FTZ R20, R20, R9, -R17 ;  /* 0x0000000914147223 */ /* 0x000fc60000010811 */
[----:B------:R-:W-:-:S04]  /*57d0*/  FFMA.FTZ R16, R19, R8, -R16 ;  /* 0x0000000813107223 */ /* 0x000fc80000010810 */
[----:B------:R-:W-:Y:S01]  /*57e0*/  FMUL.FTZ R17, R16, UR18 ;  /* 0x0000001210117c20 */ /* 0x000fe20008410000 */
[----:B------:R-:W-:-:S05]  /*57f0*/  FMUL.FTZ R16, R20, UR18 ;  /* 0x0000001214107c20 */ /* 0x000fca0008410000 */
[----:B------:R-:W-:-:S05]  /*5800*/  F2FP.BF16.F32.PACK_AB R17, R16, R17 ;  /* 0x000000111011723e */ /* 0x000fca00000010ff */
[----:B------:R0:W-:Y:S02]  /*5810*/  STG.E desc[UR12][R12.64], R17 ;  /* 0x000000110c007986 */ /* 0x0001e4000c10190c */
.L_x_115:
[----:B------:R-:W-:Y:S05]  /*5820*/  BSYNC B0 ;  /* 0x0000000000007941 */ /* 0x000fea0003800000 */
.L_x_114:
[C---:B------:R-:W-:Y:S01]  /*5830*/  PRMT R20, R47.reuse, 0x7632, R20 ;  /* 0x000076322f147816 */ /* 0x040fe20000000014 */
[----:B------:R-:W-:Y:S01]  /*5840*/  FADD.FTZ R48, R48, -UR17 ;  /* 0x8000001130307e21 */ /* 0x000fe20008010000 */
[----:B0-----:R-:W-:Y:S01]  /*5850*/  FADD.FTZ R12, R18, -UR17 ;  /* 0x80000011120c7e21 */ /* 0x001fe20008010000 */
[----:B------:R-:W-:Y:S02]  /*5860*/  SHF.L.U32 R47, R47, 0x10, RZ ;  /* 0x000000102f2f7819 */ /* 0x000fe400000006ff */
        /* <DEDUP_REMOVED lines=23> */
.L_x_116:
        /* <DEDUP_REMOVED lines=22> */
.L_x_118:
[----:B------:R-:W-:Y:S05]  /*5b40*/  BSYNC B0 ;  /* 0x0000000000007941 */ /* 0x000fea0003800000 */
.L_x_117:
[----:B------:R-:W-:Y:S01]  /*5b50*/  SHF.L.U32 R49, R49, 0x10, RZ ;  /* 0x0000001031317819 */ /* 0x000fe200000006ff */
[----:B------:R-:W-:Y:S01]  /*5b60*/  IMAD R23, R23, UR14, R24 ;  /* 0x0000000e17177c24 */ /* 0x000fe2000f8e0218 */
[----:B------:R-:W-:Y:S02]  /*5b70*/  SHF.L.U32 R18, R18, 0x10, RZ ;  /* 0x0000001012127819 */ /* 0x000fe400000006ff */
[C---:B------:R-:W-:Y:S01]  /*5b80*/  PRMT R20, R46.reuse, 0x7632, R20 ;  /* 0x000076322e147816 */ /* 0x040fe20000000014 */
[----:B------:R-:W-:Y:S01]  /*5b90*/  FADD.FTZ R49, R49, -UR17 ;  /* 0x8000001131317e21 */ /* 0x000fe20008010000 */
[----:B0-----:R-:W-:Y:S01]  /*5ba0*/  SHF.L.U32 R17, R46, 0x10, RZ ;  /* 0x000000102e117819 */ /* 0x001fe200000006ff */
[----:B------:R-:W-:Y:S01]  /*5bb0*/  FADD.FTZ R18, R18, -UR17 ;  /* 0x8000001112127e21 */ /* 0x000fe20008010000 */
        /* <DEDUP_REMOVED lines=23> */
.L_x_119:
        /* <DEDUP_REMOVED lines=15> */
[----:B------:R-:W-:-:S04]  /*5e20*/  FFMA.FTZ R18, R4, R49, R25 ;  /* 0x0000003104127223 */ /* 0x000fc80000010019 */
[----:B------:R-:W-:Y:S01]  /*5e30*/  FFMA.FTZ R18, R17, R8, -R18 ;  /* 0x0000000811127223 */ /* 0x000fe20000010812 */
[----:B------:R-:W-:-:S03]  /*5e40*/  FFMA.FTZ R17, R20, R9, -R19 ;  /* 0x0000000914117223 */ /* 0x000fc60000010813 */
[----:B------:R-:W-:Y:S01]  /*5e50*/  FMUL.FTZ R18, R18, UR18 ;  /* 0x0000001212127c20 */ /* 0x000fe20008410000 */
[----:B------:R-:W-:-:S05]  /*5e60*/  FMUL.FTZ R17, R17, UR18 ;  /* 0x0000001211117c20 */ /* 0x000fca0008410000 */
[----:B------:R-:W-:-:S05]  /*5e70*/  F2FP.BF16.F32.PACK_AB R17, R17, R18 ;  /* 0x000000121111723e */ /* 0x000fca00000010ff */
[----:B------:R0:W-:Y:S02]  /*5e80*/  STG.E desc[UR12][R12.64], R17 ;  /* 0x000000110c007986 */ /* 0x0001e4000c10190c */
.L_x_121:
[----:B------:R-:W-:Y:S05]  /*5e90*/  BSYNC B0 ;  /* 0x0000000000007941 */ /* 0x000fea0003800000 */
.L_x_120:
[----:B------:R-:W-:Y:S01]  /*5ea0*/  SHF.L.U32 R44, R44, 0x10, RZ ;  /* 0x000000102c2c7819 */ /* 0x000fe200000006ff */
[----:B------:R-:W-:Y:S01]  /*5eb0*/  ULDC.64 UR10, c[0x0][0x290] ;  /* 0x0000a400000a7ab9 */ /* 0x000fe20000000a00 */
[----:B------:R-:W-:Y:S02]  /*5ec0*/  SHF.L.U32 R16, R16, 0x10, RZ ;  /* 0x0000001010107819 */ /* 0x000fe400000006ff */
[----:B------:R-:W-:Y:S01]  /*5ed0*/  PRMT R20, R15, 0x7632, R20 ;  /* 0x000076320f147816 */ /* 0x000fe20000000014 */
[----:B------:R-:W-:Y:S01]  /*5ee0*/  FADD.FTZ R44, R44, -UR17 ;  /* 0x800000112c2c7e21 */ /* 0x000fe20008010000 */
[----:B------:R-:W-:Y:S01]  /*5ef0*/  IADD3 R26, R23, 0xc0, RZ ;  /* 0x000000c0171a7810 */ /* 0x000fe20007ffe0ff */
[----:B------:R-:W-:Y:S01]  /*5f00*/  FADD.FTZ R16, R16, -UR17 ;  /* 0x8000001110107e21 */ /* 0x000fe20008010000 */
[----:B------:R-:W-:Y:S01]  /*5f10*/  SHF.L.U32 R15, R15, 0x10, RZ ;  /* 0x000000100f0f7819 */ /* 0x000fe200000006ff */
[----:B------:R-:W-:Y:S01]  /*5f20*/  FMUL.FTZ R27, R44, UR18 ;  /* 0x000000122c1b7c20 */ /* 0x000fe20008410000 */
[----:B------:R-:W-:Y:S01]  /*5f30*/  SHF.L.U32 R20, R20, 0x10, RZ ;  /* 0x0000001014147819 */ /* 0x000fe200000006ff */
[----:B------:R-:W-:Y:S01]  /*5f40*/  FMUL.FTZ R24, R16, UR18 ;  /* 0x0000001210187c20 */ /* 0x000fe20008410000 */
[----:B------:R-:W-:Y:S01]  /*5f50*/  SHF.R.S32.HI R28, RZ, 0x1f, R26 ;  /* 0x0000001fff1c7819 */ /* 0x000fe2000001141a */
        /* <DEDUP_REMOVED lines=19> */
.L_x_122:
[----:B------:R-:W-:Y:S01]  /*6090*/  ISETP.GE.U32.AND P0, PT, R26, UR10, PT ;  /* 0x0000000a1a007c0c */ /* 0x000fe2000bf06070 */
[----:B------:R-:W-:Y:S01]  /*60a0*/  BSSY B0, `(.L_x_123) ;  /* 0x000001b000007945 */ /* 0x000fe20003800000 */
[----:B0-----:R-:W-:Y:S02]  /*60b0*/  IADD3 R12, R60, 0xe0, RZ ;  /* 0x000000e03c0c7810 */ /* 0x001fe40007ffe0ff */
[----:B------:R-:W-:Y:S02]  /*60c0*/  ISETP.GE.AND.EX P0, PT, R28, UR11, PT, P0 ;  /* 0x0000000b1c007c0c */ /* 0x000fe4000bf06300 */
[----:B------:R-:W-:Y:S02]  /*60d0*/  PRMT R23, R45, 0x7632, R23 ;  /* 0x000076322d177816 */ /* 0x000fe40000000017 */
[----:B------:R-:W-:Y:S02]  /*60e0*/  ISETP.LT.U32.AND P0, PT, R61, 0x1a0, !P0 ;  /* 0x000001a03d00780c */ /* 0x000fe40004701070 */
[----:B------:R-:W-:-:S11]  /*60f0*/  SHF.R.S32.HI R13, RZ, 0x1f, R12 ;  /* 0x0000001fff0d7819 */ /* 0x000fd6000001140c */
        /* <DEDUP_REMOVED lines=21> */
.L_x_124:
[----:B------:R-:W-:Y:S05]  /*6250*/  BSYNC B0 ;  /* 0x0000000000007941 */ /* 0x000fea0003800000 */
.L_x_123:
[----:B------:R-:W-:Y:S02]  /*6260*/  SHF.L.U32 R45, R45, 0x10, RZ ;  /* 0x000000102d2d7819 */ /* 0x000fe400000006ff */
[----:B0-----:R-:W-:Y:S02]  /*6270*/  SHF.L.U32 R15, R23, 0x10, RZ ;  /* 0x00000010170f7819 */ /* 0x001fe400000006ff */
[----:B------:R-:W-:Y:S01]  /*6280*/  ISETP.GE.U32.AND P0, PT, R12, UR10, PT ;  /* 0x0000000a0c007c0c */ /* 0x000fe2000bf06070 */
[----:B------:R-:W-:Y:S01]  /*6290*/  FADD.FTZ R45, R45, -UR17 ;  /* 0x800000112d2d7e21 */ /* 0x000fe20008010000 */
[C---:B------:R-:W-:Y:S01]  /*62a0*/  PRMT R16, R14.reuse, 0x7632, R16 ;  /* 0x000076320e107816 */ /* 0x040fe20000000010 */
[----:B------:R-:W-:Y:S01]  /*62b0*/  FADD.FTZ R15, R15, -UR17 ;  /* 0x800000110f0f7e21 */ /* 0x000fe20008010000 */
[----:B------:R-:W-:Y:S01]  /*62c0*/  ISETP.GE.AND.EX P0, PT, R13, UR11, PT, P0 ;  /* 0x0000000b0d007c0c */ /* 0x000fe2000bf06300 */
[----:B------:R-:W-:Y:S01]  /*62d0*/  FMUL.FTZ R45, R45, UR18 ;  /* 0x000000122d2d7c20 */ /* 0x000fe20008410000 */
[----:B------:R-:W-:Y:S01]  /*62e0*/  SHF.L.U32 R17, R14, 0x10, RZ ;  /* 0x000000100e117819 */ /* 0x000fe200000006ff */
[----:B------:R-:W-:Y:S01]  /*62f0*/  FMUL.FTZ R22, R15, UR18 ;  /* 0x000000120f167c20 */ /* 0x000fe20008410000 */
[----:B------:R-:W-:-:S02]  /*6300*/  ISETP.LT.U32.AND P0, PT, R61, 0x1a0, !P0 ;  /* 0x000001a03d00780c */ /* 0x000fc40004701070 */
[----:B------:R-:W-:Y:S01]  /*6310*/  SHF.L.U32 R14, R16, 0x10, RZ ;  /* 0x00000010100e7819 */ /* 0x000fe200000006ff */
[----:B------:R-:W-:Y:S10]  /*6320*/  @!P6 BRA `(.L_x_125) ;  /* 0x000000000048e947 */ /* 0x000ff40003800000 */
        /* <DEDUP_REMOVED lines=18> */
.L_x_125:
[----:B------:R-:W-:Y:S04]  /*6450*/  BSSY B0, `(.L_x_126) ;  /* 0x0000013000007945 */ /* 0x000fe80003800000 */
[----:B------:R-:W-:Y:S05]  /*6460*/  @!P0 BRA `(.L_x_127) ;  /* 0x0000000000448947 */ /* 0x000fea0003800000 */
[----:B------:R-:W-:Y:S01]  /*6470*/  ULDC.64 UR10, c[0x0][0x288] ;  /* 0x0000a200000a7ab9 */ /* 0x000fe20000000a00 */
[C-C-:B------:R-:W-:Y:S01]  /*6480*/  FFMA.FTZ R10, R4.reuse, R45, R25.reuse ;  /* 0x0000002d040a7223 */ /* 0x140fe20000010019 */
[----:B------:R-:W-:Y:S01]  /*6490*/  MOV R65, R67 ;  /* 0x0000004300417202 */ /* 0x000fe20000000f00 */
[----:B------:R-:W-:Y:S01]  /*64a0*/  FFMA.FTZ R25, R4, R22, R25 ;  /* 0x0000001604197223 */ /* 0x000fe20000010019 */
        /* <DEDUP_REMOVED lines=8> */
[C---:B------:R-:W-:Y:S02]  /*6530*/  LEA R8, P0, R64.reuse, UR10, 0x1 ;  /* 0x0000000a40087c11 */ /* 0x040fe4000f8008ff */
[----:B------:R-:W-:Y:S02]  /*6540*/  IADD3 R13, R65, R13, RZ ;  /* 0x0000000d410d7210 */ /* 0x000fe40007ffe0ff */
[----:B------:R-:W-:Y:S02]  /*6550*/  F2FP.BF16.F32.PACK_AB R11, R11, R10 ;  /* 0x0000000a0b0b723e */ /* 0x000fe400000010ff */
[----:B------:R-:W-:-:S05]  /*6560*/  LEA.HI.X R9, R64, UR11, R13, 0x1, P0 ;  /* 0x0000000b40097c11 */ /* 0x000fca00080f0c0d */
[----:B------:R0:W-:Y:S02]  /*6570*/  STG.E desc[UR12][R8.64], R11 ;  /* 0x0000000b08007986 */ /* 0x0001e4000c10190c */
.L_x_127:
[----:B------:R-:W-:Y:S05]  /*6580*/  BSYNC B0 ;  /* 0x0000000000007941 */ /* 0x000fea0003800000 */
.L_x_126:
[----:B------:R-:W-:Y:S01]  /*6590*/  ULDC UR9, c[0x0][0x2a0] ;  /* 0x0000a80000097ab9 */ /* 0x000fe20000000800 */
[----:B------:R-:W-:Y:S01]  /*65a0*/  ULDC UR10, c[0x0][0x270] ;  /* 0x00009c00000a7ab9 */ /* 0x000fe20000000800 */
[----:B------:R-:W-:Y:S02]  /*65b0*/  UIADD3 UR15, UR16, UR15, URZ ;  /* 0x0000000f100f7290 */ /* 0x000fe4000fffe03f */
[----:B------:R-:W-:Y:S02]  /*65c0*/  UIMAD UR9, UR9, UR10, URZ ;  /* 0x0000000a090972a4 */ /* 0x000fe4000f8e023f */
[----:B------:R-:W-:Y:S02]  /*65d0*/  UIADD3 UR4, UR4, 0x1, URZ ;  /* 0x0000000104047890 */ /* 0x000fe4000fffe03f */
[----:B------:R-:W-:-:S06]  /*65e0*/  UISETP.GE.AND UP0, UPT, UR15, UR9, UPT ;  /* 0x000000090f00728c */ /* 0x000fcc000bf06270 */
[----:B------:R-:W-:-:S13]  /*65f0*/  PLOP3.LUT P0, PT, PT, PT, UP0, 0x80, 0x0 ;  /* 0x000000000000781c */ /* 0x000fda0003f0f008 */
[----:B------:R-:W-:Y:S05]  /*6600*/  @!P0 BRA `(.L_x_128) ;  /* 0xffffff9c00888947 */ /* 0x000fea000383ffff */
.L_x_77:
        /* <DEDUP_REMOVED lines=8> */
[C---:B--2---:R-:W-:Y:S02]  /*6690*/  IADD3 R5, R7.reuse, -0x1, RZ ;  /* 0xffffffff07057810 */ /* 0x044fe40007ffe0ff */
[----:B------:R-:W-:Y:S02]  /*66a0*/  SHF.L.U32 R0, R7, 0x1, RZ ;  /* 0x0000000107007819 */ /* 0x000fe400000006ff */
[----:B------:R-:W-:Y:S02]  /*66b0*/  ISETP.NE.OR P0, PT, R6, R5, P0 ;  /* 0x000000050600720c */ /* 0x000fe40000705670 */
        /* <DEDUP_REMOVED lines=12> */
.L_x_130:
[----:B------:R-:W-:Y:S05]  /*6780*/  BSYNC B0 ;  /* 0x0000000000007941 */ /* 0x000fea0003800000 */
.L_x_129:
[----:B------:R-:W-:Y:S05]  /*6790*/  @P0 EXIT ;  /* 0x000000000000094d */ /* 0x000fea0003800000 */
[----:B------:R-:W-:Y:S05]  /*67a0*/  @P2 BRA `(.L_x_131) ;  /* 0x0000000000202947 */ /* 0x000fea0003800000 */
[----:B------:R-:W-:-:S05]  /*67b0*/  IMAD R0, R4, R7, RZ ;  /* 0x0000000704007224 */ /* 0x000fca00078e02ff */
[----:B------:R-:W-:-:S13]  /*67c0*/  ISETP.NE.AND P0, PT, R0, -0x1, PT ;  /* 0xffffffff0000780c */ /* 0x000fda0003f05270 */
[----:B------:R-:W-:Y:S05]  /*67d0*/  @!P0 BRA `(.L_x_131) ;  /* 0x0000000000148947 */ /* 0x000fea0003800000 */
.L_x_132:
[----:B-1----:R-:W2:Y:S04]  /*67e0*/  LDG.E.STRONG.GPU R5, desc[UR12][R2.64] ;  /* 0x0000000c02057981 */ /* 0x002ea8000c1ef900 */
[----:B--2---:R-:W-:Y:S01]  /*67f0*/  CCTL.IVALL ;  /* 0x00000000ff00798f */ /* 0x004fe20002000000 */
[----:B------:R-:W-:Y:S05]  /*6800*/  YIELD ;  /* 0x0000000000007946 */ /* 0x000fea0003800000 */
[----:B------:R-:W-:-:S13]  /*6810*/  ISETP.NE.AND P0, PT, R5, R0, PT ;  /* 0x000000000500720c */ /* 0x000fda0003f05270 */
[----:B------:R-:W-:Y:S05]  /*6820*/  @P0 BRA `(.L_x_132) ;  /* 0xfffffffc00ec0947 */ /* 0x000fea000383ffff */
.L_x_131:
        /* <DEDUP_REMOVED lines=24> */
.L_x_133:
[----:B------:R-:W-:-:S04]  /*69b0*/  LEA R6, P0, R61, UR4, 0x2 ;  /* 0x000000043d067c11 */ /* 0x000fc8000f8010ff */
[----:B------:R-:W-:Y:S02]  /*69c0*/  LEA.HI.X R7, R61, UR5, R0, 0x2, P0 ;  /* 0x000000053d077c11 */ /* 0x000fe400080f1400 */
[-C--:B0-----:R-:W-:Y:S02]  /*69d0*/  LEA R8, P0, R24, R6.reuse, 0x2 ;  /* 0x0000000618087211 */ /* 0x081fe400078010ff */
[-C--:B------:R-:W-:Y:S01]  /*69e0*/  LEA R12, P1, R22, R6.reuse, 0x2 ;  /* 0x00000006160c7211 */ /* 0x080fe200078210ff */
[----:B---3--:R-:W3:Y:S01]  /*69f0*/  LDG.E R18, desc[UR12][R6.64] ;  /* 0x0000000c06127981 */ /* 0x008ee2000c1e1900 */
[----:B------:R-:W-:Y:S02]  /*6a00*/  LEA R10, P2, R27, R6, 0x2 ;  /* 0x000000061b0a7211 */ /* 0x000fe400078410ff */
        /* <DEDUP_REMOVED lines=17> */
.L_x_134:
        /* <DEDUP_REMOVED lines=14> */
.L_x_3226:


//--------------------- .text._Z35group_norm_nhwc_bwd_one_pass_kernelI11Bf16IOFp32WLi512ELi26ELi416EEv26Group_norm_nhwc_bwd_params --------------------------
	.section	.text._Z35group_norm_nhwc_bwd_one_pass_kernelI11Bf16IOFp32WLi512ELi26ELi416EEv26Group_norm_nhwc_bwd_params,"ax",@progbits
	.align	128
        .global         _Z35group_norm_nhwc_bwd_one_pass_kernelI11Bf16IOFp32WLi512ELi26ELi416EEv26Group_norm_nhwc_bwd_params
        .type           _Z35group_norm_nhwc_bwd_one_pass_kernelI11Bf16IOFp32WLi512ELi26ELi416EEv26Group_norm_nhwc_bwd_params,@function
        .size           _Z35group_norm_nhwc_bwd_one_pass_kernelI11Bf16IOFp32WLi512ELi26ELi416EEv26Group_norm_nhwc_bwd_params,(.L_x_3227 - _Z35group_norm_nhwc_bwd_one_pass_kernelI11Bf16IOFp32WLi512ELi26ELi416EEv26Group_norm_nhwc_bwd_params)
        .other          _Z35group_norm_nhwc_bwd_one_pass_kernelI11Bf16IOFp32WLi512ELi26ELi416EEv26Group_norm_nhwc_bwd_params,@"STO_CUDA_ENTRY STV_DEFAULT"
_Z35group_norm_nhwc_bwd_one_pass_kernelI11Bf16IOFp32WLi512ELi26ELi416EEv26Group_norm_nhwc_bwd_params:
.text._Z35group_norm_nhwc_bwd_one_pass_kernelI11Bf16IOFp32WLi512ELi26ELi416EEv26Group_norm_nhwc_bwd_params:
        /* <DEDUP_REMOVED lines=13> */
[----:B------:R-:W-:Y:S01]  /*00d0*/  ISETP.GE.U32.AND P1, PT, R81, 0x1a0, PT ;  /* 0x000001a05100780c */ /* 0x000fe20003f26070 */
[----:B------:R-:W-:Y:S01]  /*00e0*/  UMOV UR5, 0x400 ;  /* 0x0000040000057882 */ /* 0x000fe20000000000 */
[----:B------:R-:W-:Y:S01]  /*00f0*/  LOP3.LUT R83, R83, 0xffffffbf, RZ, 0xc0, !PT ;  /* 0xffffffbf53537812 */ /* 0x000fe200078ec0ff */
[----:B------:R-:W-:Y:S01]  /*0100*/  HFMA2.MMA R73, -RZ, RZ, 0, 0 ;  /* 0x00000000ff497435 */ /* 0x000fe200000001ff */
[----:B------:R-:W-:Y:S01]  /*0110*/  SHF.R.U32.HI R82, RZ, 0x2, R3 ;  /* 0x00000002ff527819 */ /* 0x000fe20000011603 */
[----:B------:R-:W1:Y:S01]  /*0120*/  LDC.64 R8, c[0x0][0x288] ;  /* 0x0000a200ff087b82 */ /* 0x000e620000000a00 */
[----:B------:R-:W-:Y:S02]  /*0130*/  SHF.R.S32.HI R6, RZ, 0x1f, R81 ;  /* 0x0000001fff067819 */ /* 0x000fe40000011451 */
[----:B------:R-:W-:-:S02]  /*0140*/  MOV R74, R0 ;  /* 0x00000000004a7202 */ /* 0x000fc40000000f00 */
[----:B------:R-:W-:-:S03]  /*0150*/  LEA.HI R6, R6, R81, RZ, 0x5 ;  /* 0x0000005106067211 */ /* 0x000fc600078f28ff */
[----:B------:R-:W2:Y:S01]  /*0160*/  S2UR UR6, SR_CgaCtaId ;  /* 0x00000000000679c3 */ /* 0x000ea20000008800 */
[----:B------:R-:W-:Y:S01]  /*0170*/  SHF.R.S32.HI R10, RZ, 0x5, R6 ;  /* 0x00000005ff0a7819 */ /* 0x000fe20000011406 */
[----:B0-----:R-:W-:Y:S02]  /*0180*/  IMAD R80, R5, UR7, R82 ;  /* 0x0000000705507c24 */ /* 0x001fe4000f8e0252 */
[----:B------:R-:W-:-:S03]  /*0190*/  IMAD R82, R82, -0xd, R81 ;  /* 0xfffffff352527824 */ /* 0x000fc600078e0251 */
[C---:B------:R-:W-:Y:S02]  /*01a0*/  IADD3 R2, R80.reuse, 0x60, RZ ;  /* 0x0000006050027810 */ /* 0x040fe40007ffe0ff */
[----:B------:R-:W-:Y:S02]  /*01b0*/  IADD3 R3, R80, 0x80, RZ ;  /* 0x0000008050037810 */ /* 0x000fe40007ffe0ff */
[----:B------:R-:W-:Y:S02]  /*01c0*/  ISETP.LT.U32.AND P0, PT, R2, UR10, PT ;  /* 0x0000000a02007c0c */ /* 0x000fe4000bf01070 */
[----:B------:R-:W-:Y:S02]  /*01d0*/  SHF.R.S32.HI R2, RZ, 0x1f, R2 ;  /* 0x0000001fff027819 */ /* 0x000fe40000011402 */
[----:B------:R-:W-:Y:S02]  /*01e0*/  ISETP.LT.U32.AND P2, PT, R3, UR10, PT ;  /* 0x0000000a03007c0c */ /* 0x000fe4000bf41070 */
[----:B------:R-:W-:Y:S01]  /*01f0*/  ISETP.LT.AND.EX P0, PT, R2, UR11, !P1, P0 ;  /* 0x0000000b02007c0c */ /* 0x000fe2000cf01300 */
[----:B--2---:R-:W-:Y:S01]  /*0200*/  ULEA UR5, UR6, UR5, 0x18 ;  /* 0x0000000506057291 */ /* 0x004fe2000f8ec03f */
[----:B------:R-:W-:-:S02]  /*0210*/  SHF.R.S32.HI R3, RZ, 0x1f, R3 ;  /* 0x0000001fff037819 */ /* 0x000fc40000011403 */
[----:B------:R-:W-:Y:S02]  /*0220*/  IADD3 R4, R80, 0xa0, RZ ;  /* 0x000000a050047810 */ /* 0x000fe40007ffe0ff */
[----:B------:R-:W-:Y:S02]  /*0230*/  ISETP.LT.AND.EX P2, PT, R3, UR11, !P1, P2 ;  /* 0x0000000b03007c0c */ /* 0x000fe4000cf41320 */
[----:B------:R-:W-:Y:S02]  /*0240*/  ISETP.LT.U32.AND P3, PT, R4, UR10, PT ;  /* 0x0000000a04007c0c */ /* 0x000fe4000bf61070 */
[----:B------:R-:W-:Y:S02]  /*0250*/  SHF.R.S32.HI R4, RZ, 0x1f, R4 ;  /* 0x0000001fff047819 */ /* 0x000fe40000011404 */
[----:B------:R-:W-:Y:S02]  /*0260*/  IADD3 R2, R80, 0xc0, RZ ;  /* 0x000000c050027810 */ /* 0x000fe40007ffe0ff */
[----:B------:R-:W-:-:S02]  /*0270*/  @P0 LOP3.LUT R83, R83, 0x40, RZ, 0xfc, !PT ;  /* 0x0000004053530812 */ /* 0x000fc400078efcff */
[----:B------:R-:W-:Y:S02]  /*0280*/  ISETP.LT.AND.EX P0, PT, R4, UR11, !P1, P3 ;  /* 0x0000000b04007c0c */ /* 0x000fe4000cf01330 */
[----:B------:R-:W-:Y:S02]  /*0290*/  LOP3.LUT R83, R83, 0xffffffdf, RZ, 0xc0, !PT ;  /* 0xffffffdf53537812 */ /* 0x000fe400078ec0ff */
[----:B------:R-:W-:Y:S02]  /*02a0*/  ISETP.LT.U32.AND P3, PT, R2, UR10, PT ;  /* 0x0000000a02007c0c */ /* 0x000fe4000bf61070 */
[----:B------:R-:W-:Y:S02]  /*02b0*/  SHF.R.S32.HI R2, RZ, 0x1f, R2 ;  /* 0x0000001fff027819 */ /* 0x000fe40000011402 */
[----:B------:R-:W-:Y:S02]  /*02c0*/  @P2 LOP3.LUT R83, R83, 0x20, RZ, 0xfc, !PT ;  /* 0x0000002053532812 */ /* 0x000fe400078efcff */
[----:B------:R-:W-:-:S02]  /*02d0*/  IADD3 R3, R80, 0xe0, RZ ;  /* 0x000000e050037810 */ /* 0x000fc40007ffe0ff */
        /* <DEDUP_REMOVED lines=14> */
[----:B------:R-:W-:Y:S02]  /*03c0*/  SHF.R.S32.HI R4, RZ, 0x1f, R2 ;  /* 0x0000001fff047819 */ /* 0x000fe40000011402 */
[----:B------:R-:W-:Y:S02]  /*03d0*/  ISETP.LT.U32.AND P5, PT, R2, UR10, PT ;  /* 0x0000000a02007c0c */ /* 0x000fe4000bfa1070 */
[----:B------:R-:W-:Y:S02]  /*03e0*/  IADD3 R3, R80, 0x140, RZ ;  /* 0x0000014050037810 */ /* 0x000fe40007ffe0ff */
[----:B------:R-:W-:-:S02]  /*03f0*/  @P2 LOP3.LUT R83, R83, 0x4, RZ, 0xfc, !PT ;  /* 0x0000000453532812 */ /* 0x000fc400078efcff */
[----:B------:R-:W-:Y:S02]  /*0400*/  IADD3 R2, R80, 0x160, RZ ;  /* 0x0000016050027810 */ /* 0x000fe40007ffe0ff */
[----:B------:R-:W-:Y:S02]  /*0410*/  ISETP.LT.AND.EX P5, PT, R4, UR11, !P1, P5 ;  /* 0x0000000b04007c0c */ /* 0x000fe4000cfa1350 */
[----:B------:R-:W-:Y:S02]  /*0420*/  SHF.R.S32.HI R4, RZ, 0x1f, R3 ;  /* 0x0000001fff047819 */ /* 0x000fe40000011403 */
[----:B------:R-:W-:Y:S02]  /*0430*/  ISETP.LT.U32.AND P4, PT, R3, UR10, PT ;  /* 0x0000000a03007c0c */ /* 0x000fe4000bf81070 */
[----:B------:R-:W-:Y:S02]  /*0440*/  LOP3.LUT R83, R83, 0xfffffffd, RZ, 0xc0, !PT ;  /* 0xfffffffd53537812 */ /* 0x000fe400078ec0ff */
[----:B------:R-:W-:-:S02]  /*0450*/  SHF.R.S32.HI R3, RZ, 0x1f, R2 ;  /* 0x0000001fff037819 */ /* 0x000fc40000011402 */
[----:B------:R-:W-:Y:S02]  /*0460*/  ISETP.LT.U32.AND P3, PT, R2, UR10, PT ;  /* 0x0000000a02007c0c */ /* 0x000fe4000bf61070 */
[----:B------:R-:W-:Y:S02]  /*0470*/  @P0 LOP3.LUT R83, R83, 0x2, RZ, 0xfc, !PT ;  /* 0x0000000253530812 */ /* 0x000fe400078efcff */
[----:B------:R-:W-:Y:S02]  /*0480*/  ISETP.LT.AND.EX P3, PT, R3, UR11, !P1, P3 ;  /* 0x0000000b03007c0c */ /* 0x000fe4000cf61330 */
[----:B------:R-:W-:Y:S02]  /*0490*/  SHF.R.S32.HI R3, RZ, 0x1f, R80 ;  /* 0x0000001fff037819 */ /* 0x000fe40000011450 */
[C---:B------:R-:W-:Y:S02]  /*04a0*/  ISETP.LT.U32.AND P0, PT, R80.reuse, UR10, PT ;  /* 0x0000000a50007c0c */ /* 0x040fe4000bf01070 */
[----:B------:R-:W-:-:S02]  /*04b0*/  IADD3 R78, R80, 0x20, RZ ;  /* 0x00000020504e7810 */ /* 0x000fc40007ffe0ff */
[----:B------:R-:W-:Y:S02]  /*04c0*/  ISETP.LT.AND.EX P0, PT, R3, UR11, !P1, P0 ;  /* 0x0000000b03007c0c */ /* 0x000fe4000cf01300 */
[----:B------:R-:W-:Y:S02]  /*04d0*/  LOP3.LUT R83, R83, 0xffffff7f, RZ, 0xc0, !PT ;  /* 0xffffff7f53537812 */ /* 0x000fe400078ec0ff */
[----:B------:R-:W-:Y:S02]  /*04e0*/  IADD3 R77, R80, 0x40, RZ ;  /* 0x00000040504d7810 */ /* 0x000fe40007ffe0ff */
[----:B------:R-:W-:Y:S02]  /*04f0*/  SHF.R.S32.HI R5, RZ, 0x1f, R78 ;  /* 0x0000001fff057819 */ /* 0x000fe4000001144e */
[----:B------:R-:W-:Y:S02]  /*0500*/  ISETP.LT.U32.AND P2, PT, R78, UR10, PT ;  /* 0x0000000a4e007c0c */ /* 0x000fe4000bf41070 */
[----:B------:R-:W-:-:S02]  /*0510*/  SHF.R.S32.HI R7, RZ, 0x1f, R77 ;  /* 0x0000001fff077819 */ /* 0x000fc4000001144d */
[----:B------:R-:W-:Y:S02]  /*0520*/  ISETP.LT.AND.EX P4, PT, R4, UR11, !P1, P4 ;  /* 0x0000000b04007c0c */ /* 0x000fe4000cf81340 */
[----:B------:R-:W-:Y:S01]  /*0530*/  @P0 LOP3.LUT R83, R83, 0x80, RZ, 0xfc, !PT ;  /* 0x0000008053530812 */ /* 0x000fe200078efcff */
[----:B------:R-:W0:Y:S01]  /*0540*/  S2R R4, SR_LANEID ;  /* 0x0000000000047919 */ /* 0x000e220000000000 */
[----:B------:R-:W-:Y:S01]  /*0550*/  ISETP.LT.U32.AND P0, PT, R77, UR10, PT ;  /* 0x0000000a4d007c0c */ /* 0x000fe2000bf01070 */
[----:B------:R-:W-:Y:S01]  /*0560*/  ULDC.U8 UR10, c[0x0][0x2a4] ;  /* 0x0000a900000a7ab9 */ /* 0x000fe20000000000 */
[----:B------:R-:W-:Y:S02]  /*0570*/  ISETP.LT.AND.EX P2, PT, R5, UR11, !P1, P2 ;  /* 0x0000000b05007c0c */ /* 0x000fe4000cf41320 */
[----:B------:R-:W-:Y:S02]  /*0580*/  ISETP.LT.AND.EX P1, PT, R7, UR11, !P1, P0 ;  /* 0x0000000b07007c0c */ /* 0x000fe4000cf21300 */
[----:B-1----:R-:W-:-:S02]  /*0590*/  LEA.HI R11, P0, R9, R8, RZ, 0x1 ;  /* 0x00000008090b7211 */ /* 0x002fc400078108ff */
[-C--:B------:R-:W-:Y:S02]  /*05a0*/  LEA R13, R9, R9.reuse, 0x1 ;  /* 0x00000009090d7211 */ /* 0x080fe400078e08ff */
[----:B------:R-:W-:Y:S01]  /*05b0*/  IADD3.X R12, RZ, R9, RZ, P0, !PT ;  /* 0x00000009ff0c7210 */ /* 0x000fe200007fe4ff */
[----:B------:R-:W-:Y:S01]  /*05c0*/  IMAD.WIDE.U32 R8, R8, 0x3, RZ ;  /* 0x0000000308087825 */ /* 0x000fe200078e00ff */
[----:B------:R-:W-:Y:S02]  /*05d0*/  SHF.L.U32 R82, R82, 0x1, RZ ;  /* 0x0000000152527819 */ /* 0x000fe400000006ff */
[--C-:B------:R-:W-:Y:S02]  /*05e0*/  SHF.R.S64 R6, R11, 0x1, R12.reuse ;  /* 0x000000010b067819 */ /* 0x100fe4000000100c */
[----:B------:R-:W-:Y:S02]  /*05f0*/  IADD3 R13, R9, R13, RZ ;  /* 0x0000000d090d7210 */ /* 0x000fe40007ffe0ff */
[----:B------:R-:W1:Y:S01]  /*0600*/  LDC R9, c[0x0][0x10] ;  /* 0x00000400ff097b82 */ /* 0x000e620000000800 */
[----:B------:R-:W-:-:S02]  /*0610*/  SHF.R.S32.HI R11, RZ, 0x1, R12 ;  /* 0x00000001ff0b7819 */ /* 0x000fc4000001140c */
[----:B------:R-:W-:Y:S02]  /*0620*/  LEA.HI R8, P0, R13, R8, RZ, 0x1 ;  /* 0x000000080d087211 */ /* 0x000fe400078108ff */
[----:B------:R-:W-:Y:S02]  /*0630*/  LEA R10, R10, UR5, 0x3 ;  /* 0x000000050a0a7c11 */ /* 0x000fe4000f8e18ff */
[----:B------:R-:W-:Y:S01]  /*0640*/  IADD3.X R13, RZ, R13, RZ, P0, !PT ;  /* 0x0000000dff0d7210 */ /* 0x000fe200007fe4ff */
[----:B------:R-:W2:Y:S01]  /*0650*/  LDC R2, c[0x0][0xc] ;  /* 0x00000300ff027b82 */ /* 0x000ea20000000800 */
[----:B------:R-:W-:Y:S02]  /*0660*/  IADD3 R76, R80, 0x1e0, RZ ;  /* 0x000001e0504c7810 */ /* 0x000fe40007ffe0ff */
[--C-:B------:R-:W-:Y:S02]  /*0670*/  SHF.R.S64 R8, R8, 0x1, R13.reuse ;  /* 0x0000000108087819 */ /* 0x100fe4000000100d */
[----:B------:R-:W-:-:S02]  /*0680*/  SHF.R.S32.HI R13, RZ, 0x1, R13 ;  /* 0x00000001ff0d7819 */ /* 0x000fc4000001140d */
[----:B------:R-:W-:Y:S02]  /*0690*/  SHF.L.U64.HI R11, R6, 0x2, R11 ;  /* 0x00000002060b7819 */ /* 0x000fe4000001020b */
[----:B------:R-:W-:Y:S01]  /*06a0*/  SHF.L.U64.HI R12, R8, 0x2, R13 ;  /* 0x00000002080c7819 */ /* 0x000fe2000001020d */
[----:B-1----:R-:W-:Y:S01]  /*06b0*/  IMAD R79, R9, UR7, R0 ;  /* 0x00000007094f7c24 */ /* 0x002fe2000f8e0200 */
[----:B0-2---:R-:W-:-:S07]  /*06c0*/  LOP3.LUT R75, R2, 0x3, RZ, 0xc0, !PT ;  /* 0x00000003024b7812 */ /* 0x005fce00078ec0ff */
.L_x_218:
[----:B0-----:R-:W0:Y:S01]  /*06d0*/  LDC R19, c[0x0][0x2a0] ;  /* 0x0000a800ff137b82 */ /* 0x001e220000000800 */
[----:B------:R-:W-:Y:S01]  /*06e0*/  IABS R18, R74 ;  /* 0x0000004a00127213 */ /* 0x000fe20000000000 */
[----:B------:R-:W-:Y:S01]  /*06f0*/  ULDC.64 UR12, c[0x0][0x298] ;  /* 0x0000a600000c7ab9 */ /* 0x000fe20000000a00 */
[----:B------:R-:W-:Y:S02]  /*0700*/  LOP3.LUT P6, RZ, R83, 0x80, RZ, 0xc0, !PT ;  /* 0x0000008053ff7812 */ /* 0x000fe400078cc0ff */
[----:B------:R-:W-:Y:S02]  /*0710*/  CS2R R70, SRZ ;  /* 0x0000000000467805 */ /* 0x000fe4000001ff00 */
[----:B------:R-:W-:Y:S02]  /*0720*/  P2R R89, PR, RZ, 0x4 ;  /* 0x00000004ff597803 */ /* 0x000fe40000000000 */
[----:B------:R-:W-:Y:S01]  /*0730*/  IADD3 R29, R80, 0x180, RZ ;  /* 0x00000180501d7810 */ /* 0x000fe20007ffe0ff */
[----:B------:R-:W1:Y:S01]  /*0740*/  @P2 LDC.64 R62, c[0x0][0x230] ;  /* 0x00008c00ff3e2b82 */ /* 0x000e620000000a00 */
[----:B------:R-:W-:-:S07]  /*0750*/  P2R R68, PR, RZ, 0x10 ;  /* 0x00000010ff447803 */ /* 0x000fce0000000000 */
[----:B------:R-:W2:Y:S01]  /*0760*/  @P6 LDC.64 R66, c[0x0][0x230] ;  /* 0x00008c00ff426b82 */ /* 0x000ea20000000a00 */
[----:B0-----:R-:W-:-:S07]  /*0770*/  IABS R16, R19 ;  /* 0x0000001300107213 */ /* 0x001fce0000000000 */
[----:B------:R-:W0:Y:S01]  /*0780*/  @P1 LDC.64 R58, c[0x0][0x230] ;  /* 0x00008c00ff3a1b82 */ /* 0x000e220000000a00 */
[----:B------:R-:W3:Y:S07]  /*0790*/  I2F.RP R13, R16 ;  /* 0x00000010000d7306 */ /* 0x000eee0000209400 */
[----:B------:R-:W4:Y:S08]  /*07a0*/  @P4 LDC.64 R22, c[0x0][0x230] ;  /* 0x00008c00ff164b82 */ /* 0x000f300000000a00 */
[----:B------:R-:W4:Y:S01]  /*07b0*/  @P3 LDC.64 R30, c[0x0][0x230] ;  /* 0x00008c00ff1e3b82 */ /* 0x000f220000000a00 */
[----:B---3--:R-:W3:Y:S02]  /*07c0*/  MUFU.RCP R13, R13 ;  /* 0x0000000d000d7308 */ /* 0x008ee40000001000 */
[----:B---3--:R-:W-:-:S06]  /*07d0*/  IADD3 R14, R13, 0xffffffe, RZ ;  /* 0x0ffffffe0d0e7810 */ /* 0x008fcc0007ffe0ff */
[----:B------:R3:W1:Y:S02]  /*07e0*/  F2I.FTZ.U32.TRUNC.NTZ R15, R14 ;  /* 0x0000000e000f7305 */ /* 0x000664000021f000 */
[----:B---3--:R-:W-:Y:S02]  /*07f0*/  MOV R14, RZ ;  /* 0x000000ff000e7202 */ /* 0x008fe40000000f00 */
[----:B-1----:R-:W-:-:S05]  /*0800*/  IADD3 R17, RZ, -R15, RZ ;  /* 0x8000000fff117210 */ /* 0x002fca0007ffe0ff */
[----:B------:R-:W-:-:S04]  /*0810*/  IMAD R17, R17, R16, RZ ;  /* 0x0000001011117224 */ /* 0x000fc800078e02ff */
[----:B------:R-:W-:Y:S01]  /*0820*/  IMAD.HI.U32 R15, R15, R17, R14 ;  /* 0x000000110f0f7227 */ /* 0x000fe200078e000e */
[----:B------:R-:W-:-:S05]  /*0830*/  MOV R17, R18 ;  /* 0x0000001200117202 */ /* 0x000fca0000000f00 */
[----:B------:R-:W-:-:S05]  /*0840*/  IMAD.HI.U32 R15, R15, R17, RZ ;  /* 0x000000110f0f7227 */ /* 0x000fca00078e00ff */
[----:B------:R-:W-:-:S05]  /*0850*/  IADD3 R13, -R15, RZ, RZ ;  /* 0x000000ff0f0d7210 */ /* 0x000fca0007ffe1ff */
[----:B------:R-:W-:-:S05]  /*0860*/  IMAD R13, R16, R13, R17 ;  /* 0x0000000d100d7224 */ /* 0x000fca00078e0211 */
[----:B------:R-:W-:-:S13]  /*0870*/  ISETP.GT.U32.AND P0, PT, R16, R13, PT ;  /* 0x0000000d1000720c */ /* 0x000fda0003f04070 */
[-C--:B------:R-:W-:Y:S02]  /*0880*/  @!P0 IADD3 R13, R13, -R16.reuse, RZ ;  /* 0x800000100d0d8210 */ /* 0x080fe40007ffe0ff */
[----:B------:R-:W-:Y:S02]  /*0890*/  @!P0 IADD3 R15, R15, 0x1, RZ ;  /* 0x000000010f0f8810 */ /* 0x000fe40007ffe0ff */
[----:B------:R-:W-:Y:S02]  /*08a0*/  IADD3 R14, R13, -R16, RZ ;  /* 0x800000100d0e7210 */ /* 0x000fe40007ffe0ff */
[----:B------:R-:W-:-:S04]  /*08b0*/  ISETP.GT.U32.AND P0, PT, R16, R13, PT ;  /* 0x0000000d1000720c */ /* 0x000fc80003f04070 */
[----:B------:R-:W-:Y:S02]  /*08c0*/  SEL R14, R14, R13, !P0 ;  /* 0x0000000d0e0e7207 */ /* 0x000fe40004000000 */
[----:B------:R-:W-:Y:S02]  /*08d0*/  ISETP.GE.U32.AND P0, PT, R13, R16, PT ;  /* 0x000000100d00720c */ /* 0x000fe40003f06070 */
[----:B------:R-:W-:Y:S01]  /*08e0*/  LOP3.LUT R13, R74, R19, RZ, 0x3c, !PT ;  /* 0x000000134a0d7212 */ /* 0x000fe200078e3cff */
[----:B------:R-:W1:Y:S10]  /*08f0*/  @P6 LDC.64 R16, c[0x0][0x288] ;  /* 0x0000a200ff106b82 */ /* 0x000e740000000a00 */
[----:B------:R-:W-:-:S02]  /*0900*/  @P0 IADD3 R15, R15, 0x1, RZ ;  /* 0x000000010f0f0810 */ /* 0x000fc40007ffe0ff */
[----:B------:R-:W-:-:S13]  /*0910*/  ISETP.GE.AND P0, PT, R74, RZ, PT ;  /* 0x000000ff4a00720c */ /* 0x000fda0003f06270 */
[----:B------:R-:W-:Y:S02]  /*0920*/  @!P0 IADD3 R14, -R14, RZ, RZ ;  /* 0x000000ff0e0e8210 */ /* 0x000fe40007ffe1ff */
[----:B------:R-:W-:Y:S02]  /*0930*/  ISETP.GE.AND P0, PT, R13, RZ, PT ;  /* 0x000000ff0d00720c */ /* 0x000fe40003f06270 */
[----:B------:R-:W-:-:S11]  /*0940*/  LOP3.LUT R13, RZ, R19, RZ, 0x33, !PT ;  /* 0x00000013ff0d7212 */ /* 0x000fd600078e33ff */
[----:B------:R-:W-:Y:S02]  /*0950*/  @!P0 IADD3 R15, -R15, RZ, RZ ;  /* 0x000000ff0f0f8210 */ /* 0x000fe40007ffe1ff */
[----:B------:R-:W-:Y:S02]  /*0960*/  ISETP.NE.AND P0, PT, R19, RZ, PT ;  /* 0x000000ff1300720c */ /* 0x000fe40003f05270 */
[----:B------:R-:W-:Y:S02]  /*0970*/  IADD3 R19, R80, 0x60, RZ ;  /* 0x0000006050137810 */ /* 0x000fe40007ffe0ff */
[C---:B------:R-:W-:Y:S02]  /*0980*/  SEL R108, R13.reuse, R14, !P0 ;  /* 0x0000000e0d6c7207 */ /* 0x040fe40004000000 */
[----:B------:R-:W-:Y:S02]  /*0990*/  SEL R13, R13, R15, !P0 ;  /* 0x0000000f0d0d7207 */ /* 0x000fe40004000000 */
[----:B------:R-:W-:Y:S01]  /*09a0*/  SHF.R.S32.HI R14, RZ, 0x1f, R82 ;  /* 0x0000001fff0e7819 */ /* 0x000fe20000011452 */
[----:B------:R-:W-:-:S05]  /*09b0*/  IMAD R69, R108, 0x1a, RZ ;  /* 0x0000001a6c457824 */ /* 0x000fca00078e02ff */
[----:B------:R-:W-:-:S04]  /*09c0*/  IADD3 R110, P0, R82, R69, RZ ;  /* 0x00000045526e7210 */ /* 0x000fc80007f1e0ff */
[----:B------:R-:W-:Y:S02]  /*09d0*/  LEA.HI.X.SX32 R111, R69, R14, 0x1, P0 ;  /* 0x0000000e456f7211 */ /* 0x000fe400000f0eff */
[----:B------:R-:W-:Y:S01]  /*09e0*/  SHF.R.S32.HI R14, RZ, 0x1f, R13 ;  /* 0x0000001fff0e7819 */ /* 0x000fe2000001140d */
[----:B------:R-:W-:-:S04]  /*09f0*/  IMAD.WIDE.U32 R110, R13, UR12, R110 ;  /* 0x0000000c0d6e7c25 */ /* 0x000fc8000f8e006e */
[----:B------:R-:W-:Y:S01]  /*0a00*/  IMAD R14, R14, UR12, RZ ;  /* 0x0000000c0e0e7c24 */ /* 0x000fe2000f8e02ff */
[----:B------:R-:W-:-:S03]  /*0a10*/  @P6 MOV R112, R110 ;  /* 0x0000006e00706202 */ /* 0x000fc60000000f00 */
[----:B------:R-:W-:Y:S01]  /*0a20*/  IMAD R113, R13, UR13, R14 ;  /* 0x0000000d0d717c24 */ /* 0x000fe2000f8e020e */
[----:B------:R-:W-:Y:S01]  /*0a30*/  ULDC.64 UR12, c[0x0][0x290] ;  /* 0x0000a400000c7ab9 */ /* 0x000fe20000000a00 */
[----:B-1----:R-:W-:-:S03]  /*0a40*/  @P6 IMAD R13, R3, R16, RZ ;  /* 0x00000010030d6224 */ /* 0x002fc600078e02ff */
[----:B------:R-:W-:Y:S01]  /*0a50*/  IADD3 R113, R111, R113, RZ ;  /* 0x000000716f717210 */ /* 0x000fe20007ffe0ff */
[C---:B------:R-:W-:Y:S02]  /*0a60*/  @P6 IMAD R13, R80.reuse, R17, R13 ;  /* 0x00000011500d6224 */ /* 0x040fe400078e020d */
[----:B------:R-:W-:Y:S02]  /*0a70*/  @P6 IMAD.WIDE.U32 R14, R80, R16, R112 ;  /* 0x00000010500e6225 */ /* 0x000fe400078e0070 */
[----:B------:R-:W1:Y:S03]  /*0a80*/  @P6 LDC.64 R16, c[0x0][0x228] ;  /* 0x00008a00ff106b82 */ /* 0x000e660000000a00 */
[----:B------:R-:W-:Y:S02]  /*0a90*/  @P6 IADD3 R13, R15, R13, RZ ;  /* 0x0000000d0f0d6210 */ /* 0x000fe40007ffe0ff */
[----:B------:R-:W-:-:S02]  /*0aa0*/  @P6 SHF.L.U32 R65, R14, 0x1, RZ ;  /* 0x000000010e416819 */ /* 0x000fc400000006ff */
[----:B------:R-:W-:Y:S02]  /*0ab0*/  @P6 SHF.L.U64.HI R14, R14, 0x1, R13 ;  /* 0x000000010e0e6819 */ /* 0x000fe4000001020d */
[C---:B--2---:R-:W-:Y:S02]  /*0ac0*/  @P6 IADD3 R66, P0, R65.reuse, R66, RZ ;  /* 0x0000004241426210 */ /* 0x044fe40007f1e0ff */
[----:B------:R-:W-:Y:S02]  /*0ad0*/  @P2 MOV R15, R113 ;  /* 0x00000071000f2202 */ /* 0x000fe40000000f00 */
[----:B------:R-:W-:Y:S02]  /*0ae0*/  @P6 IADD3.X R67, R14, R67, RZ, P0, !PT ;  /* 0x000000430e436210 */ /* 0x000fe400007fe4ff */
[----:B-1----:R-:W-:-:S04]  /*0af0*/  @P6 IADD3 R64, P0, R65, R16, RZ ;  /* 0x0000001041406210 */ /* 0x002fc80007f1e0ff */
[----:B------:R-:W-:Y:S02]  /*0b00*/  @P6 IADD3.X R65, R14, R17, RZ, P0, !PT ;  /* 0x000000110e416210 */ /* 0x000fe400007fe4ff */
[----:B------:R-:W1:Y:S01]  /*0b10*/  @P2 LDC.64 R16, c[0x0][0x288] ;  /* 0x0000a200ff102b82 */ /* 0x000e620000000a00 */
[----:B------:R-:W-:Y:S02]  /*0b20*/  @P2 MOV R14, R110 ;  /* 0x0000006e000e2202 */ /* 0x000fe40000000f00 */
[----:B------:R-:W-:-:S13]  /*0b30*/  LOP3.LUT P6, RZ, R83, 0x40, RZ, 0xc0, !PT ;  /* 0x0000004053ff7812 */ /* 0x000fda00078cc0ff */
[----:B------:R-:W2:Y:S01]  /*0b40*/  @P6 LDC.64 R54, c[0x0][0x230] ;  /* 0x00008c00ff366b82 */ /* 0x000ea20000000a00 */
[-C--:B-1----:R-:W-:Y:S02]  /*0b50*/  @P2 IMAD R13, R5, R16.reuse, RZ ;  /* 0x00000010050d2224 */ /* 0x082fe400078e02ff */
[----:B------:R-:W-:-:S04]  /*0b60*/  @P2 IMAD.WIDE.U32 R14, R78, R16, R14 ;  /* 0x000000104e0e2225 */ /* 0x000fc800078e000e */
[----:B------:R-:W-:Y:S01]  /*0b70*/  @P2 IMAD R13, R78, R17, R13 ;  /* 0x000000114e0d2224 */ /* 0x000fe200078e020d */
[C---:B------:R-:W-:Y:S01]  /*0b80*/  @P2 SHF.L.U32 R61, R14.reuse, 0x1, RZ ;  /* 0x000000010e3d2819 */ /* 0x040fe200000006ff */
[----:B------:R-:W1:Y:S03]  /*0b90*/  @P2 LDC.64 R16, c[0x0][0x228] ;  /* 0x00008a00ff102b82 */ /* 0x000e660000000a00 */
[----:B------:R-:W-:Y:S02]  /*0ba0*/  @P2 IADD3 R13, R15, R13, RZ ;  /* 0x0000000d0f0d2210 */ /* 0x000fe40007ffe0ff */
[----:B------:R-:W-:Y:S02]  /*0bb0*/  @P2 IADD3 R62, P0, R61, R62, RZ ;  /* 0x0000003e3d3e2210 */ /* 0x000fe40007f1e0ff */
[----:B------:R-:W-:Y:S02]  /*0bc0*/  @P2 SHF.L.U64.HI R14, R14, 0x1, R13 ;  /* 0x000000010e0e2819 */ /* 0x000fe4000001020d */
[----:B------:R-:W-:-:S02]  /*0bd0*/  @P1 MOV R15, R113 ;  /* 0x00000071000f1202 */ /* 0x000fc40000000f00 */
[----:B------:R-:W-:Y:S02]  /*0be0*/  @P2 IADD3.X R63, R14, R63, RZ, P0, !PT ;  /* 0x0000003f0e3f2210 */ /* 0x000fe400007fe4ff */
[----:B-1----:R-:W-:-:S04]  /*0bf0*/  @P2 IADD3 R60, P0, R61, R16, RZ ;  /* 0x000000103d3c2210 */ /* 0x002fc80007f1e0ff */
[----:B------:R-:W-:Y:S02]  /*0c00*/  @P2 IADD3.X R61, R14, R17, RZ, P0, !PT ;  /* 0x000000110e3d2210 */ /* 0x000fe400007fe4ff */
[----:B------:R-:W1:Y:S01]  /*0c10*/  @P1 LDC.64 R16, c[0x0][0x288] ;  /* 0x0000a200ff101b82 */ /* 0x000e620000000a00 */
[----:B------:R-:W-:-:S13]  /*0c20*/  LOP3.LUT P2, RZ, R83, 0x20, RZ, 0xc0, !PT ;  /* 0x0000002053ff7812 */ /* 0x000fda000784c0ff */
[----:B------:R-:W3:Y:S01]  /*0c30*/  @P2 LDC.64 R50, c[0x0][0x230] ;  /* 0x00008c00ff322b82 */ /* 0x000ee20000000a00 */
[----:B-1----:R-:W-:-:S04]  /*0c40*/  @P1 IMAD R14, R7, R16, RZ ;  /* 0x00000010070e1224 */ /* 0x002fc800078e02ff */
[----:B------:R-:W-:Y:S01]  /*0c50*/  @P1 IMAD R13, R77, R17, R14 ;  /* 0x000000114d0d1224 */ /* 0x000fe200078e020e */
[----:B------:R-:W-:-:S05]  /*0c60*/  @P1 MOV R14, R110 ;  /* 0x0000006e000e1202 */ /* 0x000fca0000000f00 */
[----:B------:R-:W-:Y:S02]  /*0c70*/  @P1 IMAD.WIDE.U32 R14, R77, R16, R14 ;  /* 0x000000104d0e1225 */ /* 0x000fe400078e000e */
[----:B------:R-:W1:Y:S03]  /*0c80*/  @P1 LDC.64 R16, c[0x0][0x228] ;  /* 0x00008a00ff101b82 */ /* 0x000e660000000a00 */
[----:B------:R-:W-:Y:S02]  /*0c90*/  @P1 IADD3 R13, R15, R13, RZ ;  /* 0x0000000d0f0d1210 */ /* 0x000fe40007ffe0ff */
[C---:B------:R-:W-:Y:S02]  /*0ca0*/  @P1 SHF.L.U32 R57, R14.reuse, 0x1, RZ ;  /* 0x000000010e391819 */ /* 0x040fe400000006ff */
[----:B------:R-:W-:Y:S02]  /*0cb0*/  @P1 SHF.L.U64.HI R14, R14, 0x1, R13 ;  /* 0x000000010e0e1819 */ /* 0x000fe4000001020d */
[----:B0-----:R-:W-:-:S02]  /*0cc0*/  @P1 IADD3 R58, P0, R57, R58, RZ ;  /* 0x0000003a393a1210 */ /* 0x001fc40007f1e0ff */
[----:B------:R-:W-:Y:S02]  /*0cd0*/  SHF.R.S32.HI R13, RZ, 0x1f, R19 ;  /* 0x0000001fff0d7819 */ /* 0x000fe40000011413 */
[----:B------:R-:W-:Y:S02]  /*0ce0*/  @P1 IADD3.X R59, R14, R59, RZ, P0, !PT ;  /* 0x0000003b0e3b1210 */ /* 0x000fe400007fe4ff */
[----:B------:R-:W-:Y:S02]  /*0cf0*/  @P6 MOV R15, R113 ;  /* 0x00000071000f6202 */ /* 0x000fe40000000f00 */
[----:B-1----:R-:W-:-:S04]  /*0d00*/  @P1 IADD3 R56, P0, R57, R16, RZ ;  /* 0x0000001039381210 */ /* 0x002fc80007f1e0ff */
[----:B------:R-:W-:Y:S02]  /*0d10*/  @P1 IADD3.X R57, R14, R17, RZ, P0, !PT ;  /* 0x000000110e391210 */ /* 0x000fe400007fe4ff */
[----:B------:R-:W0:Y:S02]  /*0d20*/  @P6 LDC.64 R16, c[0x0][0x288] ;  /* 0x0000a200ff106b82 */ /* 0x000e240000000a00 */
[----:B0-----:R-:W-:-:S04]  /*0d30*/  @P6 IMAD R14, R13, R16, RZ ;  /* 0x000000100d0e6224 */ /* 0x001fc800078e02ff */
[----:B------:R-:W-:Y:S01]  /*0d40*/  @P6 IMAD R13, R19, R17, R14 ;  /* 0x00000011130d6224 */ /* 0x000fe200078e020e */
[----:B------:R-:W-:-:S05]  /*0d50*/  @P6 MOV R14, R110 ;  /* 0x0000006e000e6202 */ /* 0x000fca0000000f00 */
[----:B------:R-:W-:Y:S01]  /*0d60*/  @P6 IMAD.WIDE.U32 R14, R19, R16, R14 ;  /* 0x00000010130e6225 */ /* 0x000fe200078e000e */
[----:B------:R-:W-:Y:S01]  /*0d70*/  IADD3 R19, R80, 0x80, RZ ;  /* 0x0000008050137810 */ /* 0x000fe20007ffe0ff */
[----:B------:R-:W0:Y:S03]  /*0d80*/  @P6 LDC.64 R16, c[0x0][0x228] ;  /* 0x00008a00ff106b82 */ /* 0x000e260000000a00 */
[----:B------:R-:W-:Y:S02]  /*0d90*/  @P6 IADD3 R13, R15, R13, RZ ;  /* 0x0000000d0f0d6210 */ /* 0x000fe40007ffe0ff */
[C---:B------:R-:W-:Y:S02]  /*0da0*/  @P6 SHF.L.U32 R53, R14.reuse, 0x1, RZ ;  /* 0x000000010e356819 */ /* 0x040fe400000006ff */
[----:B------:R-:W-:Y:S02]  /*0db0*/  @P6 SHF.L.U64.HI R14, R14, 0x1, R13 ;  /* 0x000000010e0e6819 */ /* 0x000fe4000001020d */
[----:B--2---:R-:W-:-:S02]  /*0dc0*/  @P6 IADD3 R54, P0, R53, R54, RZ ;  /* 0x0000003635366210 */ /* 0x004fc40007f1e0ff */
[----:B------:R-:W-:Y:S02]  /*0dd0*/  SHF.R.S32.HI R13, RZ, 0x1f, R19 ;  /* 0x0000001fff0d7819 */ /* 0x000fe40000011413 */
[----:B------:R-:W-:Y:S02]  /*0de0*/  @P6 IADD3.X R55, R14, R55, RZ, P0, !PT ;  /* 0x000000370e376210 */ /* 0x000fe400007fe4ff */
[----:B------:R-:W-:Y:S02]  /*0df0*/  @P2 MOV R15, R113 ;  /* 0x00000071000f2202 */ /* 0x000fe40000000f00 */
[----:B0-----:R-:W-:-:S04]  /*0e00*/  @P6 IADD3 R52, P0, R53, R16, RZ ;  /* 0x0000001035346210 */ /* 0x001fc80007f1e0ff */
[----:B------:R-:W-:Y:S02]  /*0e10*/  @P6 IADD3.X R53, R14, R17, RZ, P0, !PT ;  /* 0x000000110e356210 */ /* 0x000fe400007fe4ff */
[----:B------:R-:W0:Y:S01]  /*0e20*/  @P2 LDC.64 R16, c[0x0][0x288] ;  /* 0x0000a200ff102b82 */ /* 0x000e220000000a00 */
[----:B------:R-:W-:-:S13]  /*0e30*/  LOP3.LUT P6, RZ, R83, 0x10, RZ, 0xc0, !PT ;  /* 0x0000001053ff7812 */ /* 0x000fda00078cc0ff */
[----:B------:R-:W1:Y:S01]  /*0e40*/  @P6 LDC.64 R46, c[0x0][0x230] ;  /* 0x00008c00ff2e6b82 */ /* 0x000e620000000a00 */
        /* <DEDUP_REMOVED lines=9> */
[----:B---3--:R-:W-:-:S02]  /*0ee0*/  @P2 IADD3 R50, P0, R49, R50, RZ ;  /* 0x0000003231322210 */ /* 0x008fc40007f1e0ff */
[----:B------:R-:W-:Y:S02]  /*0ef0*/  SHF.R.S32.HI R13, RZ, 0x1f, R19 ;  /* 0x0000001fff0d7819 */ /* 0x000fe40000011413 */
[----:B------:R-:W-:Y:S02]  /*0f00*/  @P2 IADD3.X R51, R14, R51, RZ, P0, !PT ;  /* 0x000000330e332210 */ /* 0x000fe400007fe4ff */
[----:B------:R-:W-:Y:S02]  /*0f10*/  @P6 MOV R15, R113 ;  /* 0x00000071000f6202 */ /* 0x000fe40000000f00 */
[----:B0-----:R-:W-:-:S04]  /*0f20*/  @P2 IADD3 R48, P0, R49, R16, RZ ;  /* 0x0000001031302210 */ /* 0x001fc80007f1e0ff */
[----:B------:R-:W-:Y:S02]  /*0f30*/  @P2 IADD3.X R49, R14, R17, RZ, P0, !PT ;  /* 0x000000110e312210 */ /* 0x000fe400007fe4ff */
[----:B------:R-:W0:Y:S01]  /*0f40*/  @P6 LDC.64 R16, c[0x0][0x288] ;  /* 0x0000a200ff106b82 */ /* 0x000e220000000a00 */
[----:B------:R-:W-:-:S13]  /*0f50*/  LOP3.LUT P2, RZ, R83, 0x8, RZ, 0xc0, !PT ;  /* 0x0000000853ff7812 */ /* 0x000fda000784c0ff */
[----:B------:R-:W2:Y:S01]  /*0f60*/  @P2 LDC.64 R42, c[0x0][0x230] ;  /* 0x00008c00ff2a2b82 */ /* 0x000ea20000000a00 */
        /* <DEDUP_REMOVED lines=9> */
[----:B-1----:R-:W-:-:S02]  /*1000*/  @P6 IADD3 R46, P0, R45, R46, RZ ;  /* 0x0000002e2d2e6210 */ /* 0x002fc40007f1e0ff */
        /* <DEDUP_REMOVED lines=58> */
[C---:B------:R-:W-:Y:S02]  /*13b0*/  IADD3 R85, R80.reuse, 0x1a0, RZ ;  /* 0x000001a050557810 */ /* 0x040fe40007ffe0ff */
[----:B------:R-:W-:Y:S02]  /*13c0*/  MOV R72, RZ ;  /* 0x000000ff00487202 */ /* 0x000fe40000000f00 */
[----:B------:R-:W-:Y:S02]  /*13d0*/  IADD3 R93, R80, 0x120, RZ ;  /* 0x00000120505d7810 */ /* 0x000fe40007ffe0ff */
[----:B------:R-:W-:Y:S02]  /*13e0*/  CS2R R102, SRZ ;  /* 0x0000000000667805 */ /* 0x000fe4000001ff00 */
[----:B------:R-:W-:-:S02]  /*13f0*/  CS2R R98, SRZ ;  /* 0x0000000000627805 */ /* 0x000fc4000001ff00 */
[----:B------:R-:W-:Y:S02]  /*1400*/  CS2R R96, SRZ ;  /* 0x0000000000607805 */ /* 0x000fe4000001ff00 */
[----:B------:R-:W-:Y:S02]  /*1410*/  CS2R R94, SRZ ;  /* 0x00000000005e7805 */ /* 0x000fe4000001ff00 */
[----:B------:R-:W-:Y:S01]  /*1420*/  LOP3.LUT P2, RZ, R83, 0x80, RZ, 0xc0, !PT ;  /* 0x0000008053ff7812 */ /* 0x000fe2000784c0ff */
        /* <DEDUP_REMOVED lines=9> */
[----:B----4-:R-:W-:-:S02]  /*14c0*/  @P4 IADD3 R22, P0, R33, R22, RZ ;  /* 0x0000001621164210 */ /* 0x010fc40007f1e0ff */
[----:B------:R-:W-:Y:S02]  /*14d0*/  SHF.R.S32.HI R13, RZ, 0x1f, R19 ;  /* 0x0000001fff0d7819 */ /* 0x000fe40000011413 */
[----:B------:R-:W-:Y:S02]  /*14e0*/  @P4 IADD3.X R23, R14, R23, RZ, P0, !PT ;  /* 0x000000170e174210 */ /* 0x000fe400007fe4ff */
[----:B------:R-:W-:Y:S02]  /*14f0*/  @P3 MOV R15, R113 ;  /* 0x00000071000f3202 */ /* 0x000fe40000000f00 */
[----:B0-----:R-:W-:-:S04]  /*1500*/  @P4 IADD3 R32, P0, R33, R16, RZ ;  /* 0x0000001021204210 */ /* 0x001fc80007f1e0ff */
[----:B------:R-:W-:Y:S02]  /*1510*/  @P4 IADD3.X R33, R14, R17, RZ, P0, !PT ;  /* 0x000000110e214210 */ /* 0x000fe400007fe4ff */
[----:B------:R-:W0:Y:S01]  /*1520*/  @P3 LDC.64 R16, c[0x0][0x288] ;  /* 0x0000a200ff103b82 */ /* 0x000e220000000a00 */
[----:B------:R-:W-:-:S04]  /*1530*/  LOP3.LUT P4, RZ, R83, 0x8, RZ, 0xc0, !PT ;  /* 0x0000000853ff7812 */ /* 0x000fc8000788c0ff */
[----:B------:R-:W-:Y:S02]  /*1540*/  P2R R86, PR, RZ, 0x10 ;  /* 0x00000010ff567803 */ /* 0x000fe40000000000 */
[----:B------:R-:W-:-:S04]  /*1550*/  LOP3.LUT P4, RZ, R83, 0x10, RZ, 0xc0, !PT ;  /* 0x0000001053ff7812 */ /* 0x000fc8000788c0ff */
[----:B------:R-:W-:Y:S02]  /*1560*/  P2R R87, PR, RZ, 0x10 ;  /* 0x00000010ff577803 */ /* 0x000fe40000000000 */
[----:B------:R-:W-:-:S04]  /*1570*/  LOP3.LUT P4, RZ, R83, 0x20, RZ, 0xc0, !PT ;  /* 0x0000002053ff7812 */ /* 0x000fc8000788c0ff */
[----:B------:R-:W-:Y:S02]  /*1580*/  P2R R88, PR, RZ, 0x10 ;  /* 0x00000010ff587803 */ /* 0x000fe40000000000 */
[----:B------:R-:W-:Y:S01]  /*1590*/  LOP3.LUT P4, RZ, R83, 0x40, RZ, 0xc0, !PT ;  /* 0x0000004053ff7812 */ /* 0x000fe2000788c0ff */
[----:B0-----:R-:W-:-:S04]  /*15a0*/  @P3 IMAD R14, R13, R16, RZ ;  /* 0x000000100d0e3224 */ /* 0x001fc800078e02ff */
[----:B------:R-:W-:Y:S01]  /*15b0*/  @P3 IMAD R13, R19, R17, R14 ;  /* 0x00000011130d3224 */ /* 0x000fe200078e020e */
[----:B------:R-:W-:-:S07]  /*15c0*/  @P3 MOV R14, R110 ;  /* 0x0000006e000e3202 */ /* 0x000fce0000000f00 */
[----:B------:R-:W5:Y:S01]  /*15d0*/  @P4 LDG.E R102, desc[UR8][R54.64] ;  /* 0x0000000836664981 */ /* 0x000f62000c1e1900 */
[----:B------:R-:W-:Y:S02]  /*15e0*/  @P3 IMAD.WIDE.U32 R14, R19, R16, R14 ;  /* 0x00000010130e3225 */ /* 0x000fe400078e000e */
[----:B------:R-:W0:Y:S01]  /*15f0*/  @P3 LDC.64 R16, c[0x0][0x228] ;  /* 0x00008a00ff103b82 */ /* 0x000e220000000a00 */
[----:B------:R-:W5:Y:S02]  /*1600*/  @P4 LDG.E R99, desc[UR8][R52.64] ;  /* 0x0000000834634981 */ /* 0x000f64000c1e1900 */
[----:B------:R-:W-:Y:S02]  /*1610*/  @P3 IADD3 R13, R15, R13, RZ ;  /* 0x0000000d0f0d3210 */ /* 0x000fe40007ffe0ff */
[C---:B------:R-:W-:Y:S02]  /*1620*/  @P3 SHF.L.U32 R25, R14.reuse, 0x1, RZ ;  /* 0x000000010e193819 */ /* 0x040fe400000006ff */
[----:B------:R-:W-:-:S02]  /*1630*/  @P3 SHF.L.U64.HI R14, R14, 0x1, R13 ;  /* 0x000000010e0e3819 */ /* 0x000fc4000001020d */
[----:B------:R-:W-:-:S04]  /*1640*/  @P3 IADD3 R30, P0, R25, R30, RZ ;  /* 0x0000001e191e3210 */ /* 0x000fc80007f1e0ff */
[C---:B------:R-:W-:Y:S02]  /*1650*/  @P3 IADD3.X R31, R14.reuse, R31, RZ, P0, !PT ;  /* 0x0000001f0e1f3210 */ /* 0x040fe400007fe4ff */
[----:B0-----:R-:W-:Y:S02]  /*1660*/  @P3 IADD3 R24, P0, R25, R16, RZ ;  /* 0x0000001019183210 */ /* 0x001fe40007f1e0ff */
[----:B------:R-:W0:Y:S02]  /*1670*/  LDC R16, c[0x0][0x2ac] ;  /* 0x0000ab00ff107b82 */ /* 0x000e240000000800 */
[----:B------:R-:W-:Y:S01]  /*1680*/  @P3 IADD3.X R25, R14, R17, RZ, P0, !PT ;  /* 0x000000110e193210 */ /* 0x000fe200007fe4ff */
[----:B------:R-:W-:-:S05]  /*1690*/  IMAD.WIDE.U32 R14, R81, 0x4ec4ec4f, RZ ;  /* 0x4ec4ec4f510e7825 */ /* 0x000fca00078e00ff */
[----:B------:R-:W-:-:S05]  /*16a0*/  SHF.R.U32.HI R15, RZ, 0x2, R15 ;  /* 0x00000002ff0f7819 */ /* 0x000fca000001160f */
[----:B0-----:R-:W-:-:S05]  /*16b0*/  IMAD R15, R16, UR7, R15 ;  /* 0x00000007100f7c24 */ /* 0x001fca000f8e020f */
[----:B------:R-:W-:-:S04]  /*16c0*/  IADD3 R13, R15, 0x180, RZ ;  /* 0x000001800f0d7810 */ /* 0x000fc80007ffe0ff */
[----:B------:R-:W-:Y:S02]  /*16d0*/  SHF.R.S32.HI R14, RZ, 0x1f, R13 ;  /* 0x0000001fff0e7819 */ /* 0x000fe4000001140d */
[----:B------:R-:W-:Y:S02]  /*16e0*/  ISETP.GE.U32.AND P0, PT, R13, UR12, PT ;  /* 0x0000000c0d007c0c */ /* 0x000fe4000bf06070 */
[----:B------:R-:W-:Y:S02]  /*16f0*/  SHF.R.S32.HI R13, RZ, 0x1f, R29 ;  /* 0x0000001fff0d7819 */ /* 0x000fe4000001141d */
[----:B------:R-:W-:-:S04]  /*1700*/  ISETP.GE.AND.EX P0, PT, R14, UR13, PT, P0 ;  /* 0x0000000d0e007c0c */ /* 0x000fc8000bf06300 */
[----:B------:R-:W-:-:S13]  /*1710*/  ISETP.LT.U32.AND P0, PT, R81, 0x1a0, !P0 ;  /* 0x000001a05100780c */ /* 0x000fda0004701070 */
[----:B------:R-:W0:Y:S01]  /*1720*/  @P0 LDC.64 R26, c[0x0][0x288] ;  /* 0x0000a200ff1a0b82 */ /* 0x000e220000000a00 */
[----:B------:R-:W-:Y:S02]  /*1730*/  @P0 MOV R18, R110 ;  /* 0x0000006e00120202 */ /* 0x000fe40000000f00 */
[----:B------:R-:W-:-:S05]  /*1740*/  @P0 MOV R19, R113 ;  /* 0x0000007100130202 */ /* 0x000fca0000000f00 */
[----:B------:R-:W1:Y:S01]  /*1750*/  @P0 LDC.64 R16, c[0x0][0x230] ;  /* 0x00008c00ff100b82 */ /* 0x000e620000000a00 */
[-C--:B0-----:R-:W-:Y:S02]  /*1760*/  @P0 IMAD R14, R13, R26.reuse, RZ ;  /* 0x0000001a0d0e0224 */ /* 0x081fe400078e02ff */
[----:B------:R-:W-:-:S04]  /*1770*/  @P0 IMAD.WIDE.U32 R18, R29, R26, R18 ;  /* 0x0000001a1d120225 */ /* 0x000fc800078e0012 */
[----:B------:R-:W-:Y:S01]  /*1780*/  @P0 IMAD R13, R29, R27, R14 ;  /* 0x0000001b1d0d0224 */ /* 0x000fe200078e020e */
[----:B------:R-:W-:-:S04]  /*1790*/  @P0 SHF.L.U32 R29, R18, 0x1, RZ ;  /* 0x00000001121d0819 */ /* 0x000fc800000006ff */
[----:B------:R-:W-:-:S04]  /*17a0*/  @P0 IADD3 R13, R19, R13, RZ ;  /* 0x0000000d130d0210 */ /* 0x000fc80007ffe0ff */
[----:B------:R-:W-:Y:S02]  /*17b0*/  @P0 SHF.L.U64.HI R14, R18, 0x1, R13 ;  /* 0x00000001120e0819 */ /* 0x000fe4000001020d */
[----:B-1----:R-:W-:-:S04]  /*17c0*/  @P0 IADD3 R18, P6, R29, R16, RZ ;  /* 0x000000101d120210 */ /* 0x002fc80007fde0ff */
[----:B------:R-:W-:Y:S02]  /*17d0*/  @P0 IADD3.X R19, R14, R17, RZ, P6, !PT ;  /* 0x000000110e130210 */ /* 0x000fe400037fe4ff */
[----:B------:R-:W0:Y:S01]  /*17e0*/  @P0 LDC.64 R16, c[0x0][0x228] ;  /* 0x00008a00ff100b82 */ /* 0x000e220000000a00 */
[----:B------:R-:W-:Y:S02]  /*17f0*/  IADD3 R13, R15, 0x1a0, RZ ;  /* 0x000001a00f0d7810 */ /* 0x000fe40007ffe0ff */
[----:B------:R1:W5:Y:S01]  /*1800*/  @P0 LDG.E R71, desc[UR8][R18.64] ;  /* 0x0000000812470981 */ /* 0x000362000c1e1900 */
[----:B0-----:R-:W-:-:S04]  /*1810*/  @P0 IADD3 R28, P6, R29, R16, RZ ;  /* 0x000000101d1c0210 */ /* 0x001fc80007fde0ff */
[----:B------:R-:W-:Y:S02]  /*1820*/  @P0 IADD3.X R29, R14, R17, RZ, P6, !PT ;  /* 0x000000110e1d0210 */ /* 0x000fe400037fe4ff */
[----:B------:R-:W-:-:S03]  /*1830*/  SHF.R.S32.HI R14, RZ, 0x1f, R13 ;  /* 0x0000001fff0e7819 */ /* 0x000fc6000001140d */
[----:B------:R0:W5:Y:S01]  /*1840*/  @P0 LDG.E R70, desc[UR8][R28.64] ;  /* 0x000000081c460981 */ /* 0x000162000c1e1900 */
[----:B------:R-:W-:-:S04]  /*1850*/  ISETP.GE.U32.AND P0, PT, R13, UR12, PT ;  /* 0x0000000c0d007c0c */ /* 0x000fc8000bf06070 */
[----:B------:R-:W-:-:S04]  /*1860*/  ISETP.GE.AND.EX P0, PT, R14, UR13, PT, P0 ;  /* 0x0000000d0e007c0c */ /* 0x000fc8000bf06300 */
[----:B------:R-:W-:-:S13]  /*1870*/  ISETP.LT.U32.AND P0, PT, R81, 0x1a0, !P0 ;  /* 0x000001a05100780c */ /* 0x000fda0004701070 */
[----:B------:R-:W2:Y:S01]  /*1880*/  @P0 LDC.64 R26, c[0x0][0x288] ;  /* 0x0000a200ff1a0b82 */ /* 0x000ea20000000a00 */
[----:B------:R-:W-:-:S07]  /*1890*/  SHF.R.S32.HI R13, RZ, 0x1f, R85 ;  /* 0x0000001fff0d7819 */ /* 0x000fce0000011455 */
[----:B------:R-:W3:Y:S01]  /*18a0*/  @P0 LDC.64 R16, c[0x0][0x230] ;  /* 0x00008c00ff100b82 */ /* 0x000ee20000000a00 */
[----:B-1----:R-:W-:Y:S02]  /*18b0*/  @P0 MOV R18, R110 ;  /* 0x0000006e00120202 */ /* 0x002fe40000000f00 */
[----:B------:R-:W-:Y:S01]  /*18c0*/  @P0 MOV R19, R113 ;  /* 0x0000007100130202 */ /* 0x000fe20000000f00 */
[----:B--2---:R-:W-:-:S04]  /*18d0*/  @P0 IMAD R14, R13, R26, RZ ;  /* 0x0000001a0d0e0224 */ /* 0x004fc800078e02ff */
[C---:B------:R-:W-:Y:S02]  /*18e0*/  @P0 IMAD R13, R85.reuse, R27, R14 ;  /* 0x0000001b550d0224 */ /* 0x040fe400078e020e */
[----:B------:R-:W-:-:S05]  /*18f0*/  @P0 IMAD.WIDE.U32 R26, R85, R26, R18 ;  /* 0x0000001a551a0225 */ /* 0x000fca00078e0012 */
[----:B------:R-:W-:Y:S02]  /*1900*/  @P0 IADD3 R13, R27, R13, RZ ;  /* 0x0000000d1b0d0210 */ /* 0x000fe40007ffe0ff */
[C---:B------:R-:W-:Y:S02]  /*1910*/  @P0 SHF.L.U32 R85, R26.reuse, 0x1, RZ ;  /* 0x000000011a550819 */ /* 0x040fe400000006ff */
[----:B------:R-:W-:Y:S02]  /*1920*/  @P0 SHF.L.U64.HI R26, R26, 0x1, R13 ;  /* 0x000000011a1a0819 */ /* 0x000fe4000001020d */
[----:B---3--:R-:W-:-:S04]  /*1930*/  @P0 IADD3 R18, P6, R85, R16, RZ ;  /* 0x0000001055120210 */ /* 0x008fc80007fde0ff */
[----:B------:R-:W-:Y:S02]  /*1940*/  @P0 IADD3.X R19, R26, R17, RZ, P6, !PT ;  /* 0x000000111a130210 */ /* 0x000fe400037fe4ff */
[----:B------:R-:W1:Y:S01]  /*1950*/  @P0 LDC.64 R16, c[0x0][0x228] ;  /* 0x00008a00ff100b82 */ /* 0x000e620000000a00 */
[----:B------:R-:W-:Y:S02]  /*1960*/  IADD3 R13, R15, 0x1c0, RZ ;  /* 0x000001c00f0d7810 */ /* 0x000fe40007ffe0ff */
[----:B------:R2:W5:Y:S02]  /*1970*/  @P0 LDG.E R72, desc[UR8][R18.64] ;  /* 0x0000000812480981 */ /* 0x000564000c1e1900 */
[----:B------:R-:W-:Y:S02]  /*1980*/  SHF.R.S32.HI R14, RZ, 0x1f, R13 ;  /* 0x0000001fff0e7819 */ /* 0x000fe4000001140d */
[----:B-1----:R-:W-:-:S04]  /*1990*/  @P0 IADD3 R84, P6, R85, R16, RZ ;  /* 0x0000001055540210 */ /* 0x002fc80007fde0ff */
[----:B------:R-:W-:Y:S02]  /*19a0*/  @P0 IADD3.X R85, R26, R17, RZ, P6, !PT ;  /* 0x000000111a550210 */ /* 0x000fe400037fe4ff */
[----:B------:R-:W-:-:S06]  /*19b0*/  MOV R17, RZ ;  /* 0x000000ff00117202 */ /* 0x000fcc0000000f00 */
[----:B------:R1:W5:Y:S01]  /*19c0*/  @P0 LDG.E R17, desc[UR8][R84.64] ;  /* 0x0000000854110981 */ /* 0x000362000c1e1900 */
[----:B------:R-:W-:-:S04]  /*19d0*/  ISETP.GE.U32.AND P0, PT, R13, UR12, PT ;  /* 0x0000000c0d007c0c */ /* 0x000fc8000bf06070 */
[----:B------:R-:W-:-:S04]  /*19e0*/  ISETP.GE.AND.EX P0, PT, R14, UR13, PT, P0 ;  /* 0x0000000d0e007c0c */ /* 0x000fc8000bf06300 */
[----:B------:R-:W-:-:S13]  /*19f0*/  ISETP.LT.U32.AND P0, PT, R81, 0x1a0, !P0 ;  /* 0x000001a05100780c */ /* 0x000fda0004701070 */
[----:B------:R-:W3:Y:S01]  /*1a00*/  @P0 LDC.64 R26, c[0x0][0x288] ;  /* 0x0000a200ff1a0b82 */ /* 0x000ee20000000a00 */
[----:B------:R-:W-:-:S07]  /*1a10*/  IADD3 R13, R80, 0x1c0, RZ ;  /* 0x000001c0500d7810 */ /* 0x000fce0007ffe0ff */
[----:B0-----:R-:W0:Y:S01]  /*1a20*/  @P0 LDC.64 R28, c[0x0][0x230] ;  /* 0x00008c00ff1c0b82 */ /* 0x001e220000000a00 */
[----:B------:R-:W-:Y:S02]  /*1a30*/  SHF.R.S32.HI R91, RZ, 0x1f, R13 ;  /* 0x0000001fff5b7819 */ /* 0x000fe4000001140d */
[----:B--2---:R-:W-:-:S05]  /*1a40*/  @P0 MOV R18, R110 ;  /* 0x0000006e00120202 */ /* 0x004fca0000000f00 */
[----:B-1----:R-:W1:Y:S01]  /*1a50*/  @P0 LDC.64 R84, c[0x0][0x228] ;  /* 0x00008a00ff540b82 */ /* 0x002e620000000a00 */
[----:B------:R-:W-:Y:S01]  /*1a60*/  @P0 MOV R19, R113 ;  /* 0x0000007100130202 */ /* 0x000fe20000000f00 */
[-C--:B---3--:R-:W-:Y:S02]  /*1a70*/  @P0 IMAD R14, R91, R26.reuse, RZ ;  /* 0x0000001a5b0e0224 */ /* 0x088fe400078e02ff */
[----:B------:R-:W-:-:S04]  /*1a80*/  @P0 IMAD.WIDE.U32 R18, R13, R26, R18 ;  /* 0x0000001a0d120225 */ /* 0x000fc800078e0012 */
[----:B------:R-:W-:Y:S01]  /*1a90*/  @P0 IMAD R27, R13, R27, R14 ;  /* 0x0000001b0d1b0224 */ /* 0x000fe200078e020e */
[----:B------:R-:W-:-:S04]  /*1aa0*/  @P0 SHF.L.U32 R13, R18, 0x1, RZ ;  /* 0x00000001120d0819 */ /* 0x000fc800000006ff */
[----:B------:R-:W-:Y:S02]  /*1ab0*/  @P0 IADD3 R19, R19, R27, RZ ;  /* 0x0000001b13130210 */ /* 0x000fe40007ffe0ff */
[----:B0-----:R-:W-:Y:S02]  /*1ac0*/  @P0 IADD3 R28, P6, R13, R28, RZ ;  /* 0x0000001c0d1c0210 */ /* 0x001fe40007fde0ff */
[----:B------:R-:W-:-:S04]  /*1ad0*/  @P0 SHF.L.U64.HI R18, R18, 0x1, R19 ;  /* 0x0000000112120819 */ /* 0x000fc80000010213 */
[C---:B------:R-:W-:Y:S02]  /*1ae0*/  @P0 IADD3.X R29, R18.reuse, R29, RZ, P6, !PT ;  /* 0x0000001d121d0210 */ /* 0x040fe400037fe4ff */
[----:B-1----:R-:W-:Y:S02]  /*1af0*/  @P0 IADD3 R84, P6, R13, R84, RZ ;  /* 0x000000540d540210 */ /* 0x002fe40007fde0ff */
[----:B------:R-:W-:Y:S02]  /*1b00*/  MOV R13, RZ ;  /* 0x000000ff000d7202 */ /* 0x000fe40000000f00 */
[----:B------:R-:W-:Y:S02]  /*1b10*/  MOV R14, RZ ;  /* 0x000000ff000e7202 */ /* 0x000fe40000000f00 */
[----:B------:R-:W-:Y:S02]  /*1b20*/  @P0 IADD3.X R85, R18, R85, RZ, P6, !PT ;  /* 0x0000005512550210 */ /* 0x000fe400037fe4ff */
[----:B------:R-:W-:Y:S01]  /*1b30*/  IADD3 R15, R15, 0x1e0, RZ ;  /* 0x000001e00f0f7810 */ /* 0x000fe20007ffe0ff */
[----:B------:R0:W5:Y:S03]  /*1b40*/  @P0 LDG.E R13, desc[UR8][R28.64] ;  /* 0x000000081c0d0981 */ /* 0x000166000c1e1900 */
[----:B------:R-:W-:Y:S01]  /*1b50*/  SHF.R.S32.HI R16, RZ, 0x1f, R15 ;  /* 0x0000001fff107819 */ /* 0x000fe2000001140f */
[----:B------:R1:W5:Y:S01]  /*1b60*/  @P0 LDG.E R14, desc[UR8][R84.64] ;  /* 0x00000008540e0981 */ /* 0x000362000c1e1900 */
[----:B------:R-:W-:-:S04]  /*1b70*/  ISETP.GE.U32.AND P0, PT, R15, UR12, PT ;  /* 0x0000000c0f007c0c */ /* 0x000fc8000bf06070 */
[----:B------:R-:W-:-:S04]  /*1b80*/  ISETP.GE.AND.EX P0, PT, R16, UR13, PT, P0 ;  /* 0x0000000d10007c0c */ /* 0x000fc8000bf06300 */
[----:B------:R-:W-:-:S13]  /*1b90*/  ISETP.LT.U32.AND P0, PT, R81, 0x1a0, !P0 ;  /* 0x000001a05100780c */ /* 0x000fda0004701070 */
[----:B------:R-:W2:Y:S01]  /*1ba0*/  @P0 LDC.64 R26, c[0x0][0x288] ;  /* 0x0000a200ff1a0b82 */ /* 0x000ea20000000a00 */
[----:B------:R-:W-:-:S07]  /*1bb0*/  SHF.R.S32.HI R15, RZ, 0x1f, R76 ;  /* 0x0000001fff0f7819 */ /* 0x000fce000001144c */
[----:B------:R-:W3:Y:S01]  /*1bc0*/  @P0 LDC.64 R18, c[0x0][0x230] ;  /* 0x00008c00ff120b82 */ /* 0x000ee20000000a00 */
[----:B0-----:R-:W-:Y:S02]  /*1bd0*/  @P0 MOV R28, R110 ;  /* 0x0000006e001c0202 */ /* 0x001fe40000000f00 */
[----:B------:R-:W-:-:S05]  /*1be0*/  @P0 MOV R29, R113 ;  /* 0x00000071001d0202 */ /* 0x000fca0000000f00 */
[----:B-1----:R-:W0:Y:S01]  /*1bf0*/  @P0 LDC.64 R84, c[0x0][0x228] ;  /* 0x00008a00ff540b82 */ /* 0x002e220000000a00 */
[-C--:B--2---:R-:W-:Y:S02]  /*1c00*/  @P0 IMAD R15, R15, R26.reuse, RZ ;  /* 0x0000001a0f0f0224 */ /* 0x084fe400078e02ff */
[----:B------:R-:W-:-:S04]  /*1c10*/  @P0 IMAD.WIDE.U32 R28, R76, R26, R28 ;  /* 0x0000001a4c1c0225 */ /* 0x000fc800078e001c */
[----:B------:R-:W-:Y:S01]  /*1c20*/  @P0 IMAD R27, R76, R27, R15 ;  /* 0x0000001b4c1b0224 */ /* 0x000fe200078e020f */
[----:B------:R-:W-:-:S04]  /*1c30*/  @P0 SHF.L.U32 R15, R28, 0x1, RZ ;  /* 0x000000011c0f0819 */ /* 0x000fc800000006ff */
[----:B------:R-:W-:Y:S02]  /*1c40*/  @P0 IADD3 R27, R29, R27, RZ ;  /* 0x0000001b1d1b0210 */ /* 0x000fe40007ffe0ff */
[C---:B---3--:R-:W-:Y:S02]  /*1c50*/  @P0 IADD3 R18, P6, R15.reuse, R18, RZ ;  /* 0x000000120f120210 */ /* 0x048fe40007fde0ff */
[----:B------:R-:W-:Y:S02]  /*1c60*/  @P0 SHF.L.U64.HI R28, R28, 0x1, R27 ;  /* 0x000000011c1c0819 */ /* 0x000fe4000001021b */
[----:B------:R-:W-:Y:S01]  /*1c70*/  SHF.R.S32.HI R91, RZ, 0x1f, R93 ;  /* 0x0000001fff5b7819 */ /* 0x000fe2000001145d */
[----:B------:R-:W1:Y:S01]  /*1c80*/  @P5 LDC.64 R26, c[0x0][0x230] ;  /* 0x00008c00ff1a5b82 */ /* 0x000e620000000a00 */
[----:B------:R-:W-:Y:S02]  /*1c90*/  @P0 IADD3.X R19, R28, R19, RZ, P6, !PT ;  /* 0x000000131c130210 */ /* 0x000fe400037fe4ff */
[----:B0-----:R-:W-:-:S04]  /*1ca0*/  @P0 IADD3 R84, P6, R15, R84, RZ ;  /* 0x000000540f540210 */ /* 0x001fc80007fde0ff */
[----:B------:R-:W-:Y:S02]  /*1cb0*/  @P0 IADD3.X R85, R28, R85, RZ, P6, !PT ;  /* 0x000000551c550210 */ /* 0x000fe400037fe4ff */
[----:B------:R-:W0:Y:S01]  /*1cc0*/  @P5 LDC.64 R28, c[0x0][0x288] ;  /* 0x0000a200ff1c5b82 */ /* 0x000e220000000a00 */
[----:B------:R-:W-:-:S06]  /*1cd0*/  MOV R15, RZ ;  /* 0x000000ff000f7202 */ /* 0x000fcc0000000f00 */
[----:B------:R2:W5:Y:S02]  /*1ce0*/  @P0 LDG.E R15, desc[UR8][R18.64] ;  /* 0x00000008120f0981 */ /* 0x000564000c1e1900 */
[----:B--2---:R-:W-:Y:S02]  /*1cf0*/  @P5 MOV R18, R110 ;  /* 0x0000006e00125202 */ /* 0x004fe40000000f00 */
[----:B------:R-:W-:Y:S01]  /*1d00*/  @P5 MOV R19, R113 ;  /* 0x0000007100135202 */ /* 0x000fe20000000f00 */
[----:B0-----:R-:W-:-:S04]  /*1d10*/  @P5 IMAD R90, R91, R28, RZ ;  /* 0x0000001c5b5a5224 */ /* 0x001fc800078e02ff */
[C---:B------:R-:W-:Y:S02]  /*1d20*/  @P5 IMAD R91, R93.reuse, R29, R90 ;  /* 0x0000001d5d5b5224 */ /* 0x040fe400078e025a */
[----:B------:R-:W-:-:S05]  /*1d30*/  @P5 IMAD.WIDE.U32 R28, R93, R28, R18 ;  /* 0x0000001c5d1c5225 */ /* 0x000fca00078e0012 */
[----:B------:R-:W-:Y:S02]  /*1d40*/  @P5 IADD3 R29, R29, R91, RZ ;  /* 0x0000005b1d1d5210 */ /* 0x000fe40007ffe0ff */
[C---:B------:R-:W-:Y:S02]  /*1d50*/  @P5 SHF.L.U32 R19, R28.reuse, 0x1, RZ ;  /* 0x000000011c135819 */ /* 0x040fe400000006ff */
[----:B------:R-:W-:Y:S02]  /*1d60*/  @P5 SHF.L.U64.HI R18, R28, 0x1, R29 ;  /* 0x000000011c125819 */ /* 0x000fe4000001021d */
[----:B------:R-:W0:Y:S01]  /*1d70*/  @P5 LDC.64 R28, c[0x0][0x228] ;  /* 0x00008a00ff1c5b82 */ /* 0x000e220000000a00 */
[----:B------:R-:W-:-:S06]  /*1d80*/  MOV R16, RZ ;  /* 0x000000ff00107202 */ /* 0x000fcc0000000f00 */
[----:B------:R2:W5:Y:S01]  /*1d90*/  @P0 LDG.E R16, desc[UR8][R84.64] ;  /* 0x0000000854100981 */ /* 0x000562000c1e1900 */
[----:B-1----:R-:W-:-:S04]  /*1da0*/  @P5 IADD3 R26, P0, R19, R26, RZ ;  /* 0x0000001a131a5210 */ /* 0x002fc80007f1e0ff */
[----:B------:R-:W-:Y:S02]  /*1db0*/  @P5 IADD3.X R27, R18, R27, RZ, P0, !PT ;  /* 0x0000001b121b5210 */ /* 0x000fe400007fe4ff */
[----:B0-----:R-:W-:-:S04]  /*1dc0*/  @P5 IADD3 R28, P0, R19, R28, RZ ;  /* 0x0000001c131c5210 */ /* 0x001fc80007f1e0ff */
[----:B------:R-:W-:Y:S02]  /*1dd0*/  @P5 IADD3.X R29, R18, R29, RZ, P0, !PT ;  /* 0x0000001d121d5210 */ /* 0x000fe400007fe4ff */
[----:B------:R-:W0:Y:S02]  /*1de0*/  LDC.64 R18, c[0x0][0x248] ;  /* 0x00009200ff127b82 */ /* 0x000e240000000a00 */
[----:B0-----:R-:W-:-:S06]  /*1df0*/  IMAD.WIDE R18, R74, 0x8, R18 ;  /* 0x000000084a127825 */ /* 0x001fcc00078e0212 */
[----:B------:R-:W2:Y:S01]  /*1e00*/  LDG.E.64 R18, desc[UR8][R18.64] ;  /* 0x0000000812127981 */ /* 0x000ea2000c1e1b00 */
[----:B------:R-:W-:-:S13]  /*1e10*/  ISETP.NE.AND P4, PT, R88, RZ, PT ;  /* 0x000000ff5800720c */ /* 0x000fda0003f85270 */
[----:B------:R-:W5:Y:S04]  /*1e20*/  @P4 LDG.E R97, desc[UR8][R50.64] ;  /* 0x0000000832614981 */ /* 0x000f68000c1e1900 */
[----:B------:R-:W5:Y:S01]  /*1e30*/  @P4 LDG.E R96, desc[UR8][R48.64] ;  /* 0x0000000830604981 */ /* 0x000f62000c1e1900 */
[----:B------:R-:W-:Y:S02]  /*1e40*/  ISETP.NE.AND P4, PT, R87, RZ, PT ;  /* 0x000000ff5700720c */ /* 0x000fe40003f85270 */
[----:B------:R-:W-:Y:S02]  /*1e50*/  CS2R R104, SRZ ;  /* 0x0000000000687805 */ /* 0x000fe4000001ff00 */
[----:B------:R-:W-:Y:S02]  /*1e60*/  CS2R R92, SRZ ;  /* 0x00000000005c7805 */ /* 0x000fe4000001ff00 */
[----:B------:R-:W-:-:S02]  /*1e70*/  LOP3.LUT P6, RZ, R83, 0x2, RZ, 0xc0, !PT ;  /* 0x0000000253ff7812 */ /* 0x000fc400078cc0ff */
[----:B------:R-:W-:Y:S01]  /*1e80*/  MOV R107, 0x3f800000 ;  /* 0x3f800000006b7802 */ /* 0x000fe20000000f00 */
[----:B------:R-:W5:Y:S04]  /*1e90*/  @P2 LDG.E R105, desc[UR8][R66.64] ;  /* 0x0000000842692981 */ /* 0x000f68000c1e1900 */
[----:B------:R-:W5:Y:S04]  /*1ea0*/  @P2 LDG.E R104, desc[UR8][R64.64] ;  /* 0x0000000840682981 */ /* 0x000f68000c1e1900 */
[----:B------:R-:W5:Y:S04]  /*1eb0*/  @P4 LDG.E R98, desc[UR8][R46.64] ;  /* 0x000000082e624981 */ /* 0x000f68000c1e1900 */
[----:B------:R-:W5:Y:S01]  /*1ec0*/  @P4 LDG.E R95, desc[UR8][R44.64] ;  /* 0x000000082c5f4981 */ /* 0x000f62000c1e1900 */
[----:B------:R-:W-:-:S02]  /*1ed0*/  ISETP.NE.AND P4, PT, R86, RZ, PT ;  /* 0x000000ff5600720c */ /* 0x000fc40003f85270 */
[----:B------:R-:W-:Y:S02]  /*1ee0*/  ISETP.NE.AND P2, PT, R89, RZ, PT ;  /* 0x000000ff5900720c */ /* 0x000fe40003f45270 */
[----:B------:R-:W-:Y:S02]  /*1ef0*/  CS2R R100, SRZ ;  /* 0x0000000000647805 */ /* 0x000fe4000001ff00 */
[----:B------:R-:W-:Y:S02]  /*1f00*/  MOV R106, RZ ;  /* 0x000000ff006a7202 */ /* 0x000fe40000000f00 */
[----:B------:R-:W-:-:S05]  /*1f10*/  CS2R R90, SRZ ;  /* 0x00000000005a7805 */ /* 0x000fca000001ff00 */
[----:B------:R-:W5:Y:S04]  /*1f20*/  @P4 LDG.E R93, desc[UR8][R42.64] ;  /* 0x000000082a5d4981 */ /* 0x000f68000c1e1900 */
[----:B------:R-:W5:Y:S01]  /*1f30*/  @P4 LDG.E R92, desc[UR8][R40.64] ;  /* 0x00000008285c4981 */ /* 0x000f62000c1e1900 */
[----:B------:R-:W-:Y:S02]  /*1f40*/  ISETP.NE.AND P4, PT, R68, RZ, PT ;  /* 0x000000ff4400720c */ /* 0x000fe40003f85270 */
[----:B------:R-:W-:Y:S02]  /*1f50*/  CS2R R88, SRZ ;  /* 0x0000000000587805 */ /* 0x000fe4000001ff00 */
        /* <DEDUP_REMOVED lines=9> */
[----:B------:R-:W-:Y:S03]  /*1ff0*/  BSSY B0, `(.L_x_136) ;  /* 0x000001d000007945 */ /* 0x000fe60003800000 */
[----:B------:R0:W5:Y:S01]  /*2000*/  @P6 LDG.E R88, desc[UR8][R20.64] ;  /* 0x0000000814586981 */ /* 0x000162000c1e1900 */
[----:B--2---:R-:W-:-:S05]  /*2010*/  FFMA.FTZ R85, -R18, R18, R19 ;  /* 0x0000001212557223 */ /* 0x004fca0000010113 */
[----:B------:R-:W-:-:S13]  /*2020*/  FSETP.GTU.FTZ.AND P0, PT, R85, RZ, PT ;  /* 0x000000ff5500720b */ /* 0x000fda0003f1c000 */
[----:B------:R-:W1:Y:S01]  /*2030*/  @P0 LDC R84, c[0x0][0x250] ;  /* 0x00009400ff540b82 */ /* 0x000e620000000800 */
[----:B------:R-:W-:-:S06]  /*2040*/  MOV R19, RZ ;  /* 0x000000ff00137202 */ /* 0x000fcc0000000f00 */
[----:B------:R-:W5:Y:S01]  /*2050*/  @P3 LDG.E R19, desc[UR8][R24.64] ;  /* 0x0000000818133981 */ /* 0x000f62000c1e1900 */
[----:B-1----:R-:W-:-:S04]  /*2060*/  @P0 FADD.FTZ R84, R85, R84 ;  /* 0x0000005455540221 */ /* 0x002fc80000010000 */
[----:B------:R1:W2:Y:S02]  /*2070*/  @P0 MUFU.RSQ R107, R84 ;  /* 0x00000054006b0308 */ /* 0x0002a40000001400 */
[----:B-1----:R-:W-:-:S06]  /*2080*/  CS2R R84, SRZ ;  /* 0x0000000000547805 */ /* 0x002fcc000001ff00 */
[----:B------:R-:W5:Y:S01]  /*2090*/  @P4 LDG.E R84, desc[UR8][R32.64] ;  /* 0x0000000820544981 */ /* 0x000f62000c1e1900 */
[----:B------:R-:W-:Y:S02]  /*20a0*/  LOP3.LUT P0, RZ, R83, 0x4, RZ, 0xc0, !PT ;  /* 0x0000000453ff7812 */ /* 0x000fe4000780c0ff */
[----:B0-----:R-:W-:Y:S01]  /*20b0*/  CS2R R20, SRZ ;  /* 0x0000000000147805 */ /* 0x001fe2000001ff00 */
[----:B------:R0:W5:Y:S10]  /*20c0*/  @P4 LDG.E R85, desc[UR8][R22.64] ;  /* 0x0000000816554981 */ /* 0x000174000c1e1900 */
[----:B------:R1:W5:Y:S04]  /*20d0*/  @P0 LDG.E R94, desc[UR8][R38.64] ;  /* 0x00000008265e0981 */ /* 0x000368000c1e1900 */
[----:B------:R1:W5:Y:S01]  /*20e0*/  @P0 LDG.E R91, desc[UR8][R36.64] ;  /* 0x00000008245b0981 */ /* 0x000362000c1e1900 */
[----:B------:R-:W-:-:S02]  /*20f0*/  ISETP.GT.U32.AND P0, PT, R81, 0x19f, PT ;  /* 0x0000019f5100780c */ /* 0x000fc40003f04070 */
[----:B0-----:R-:W-:-:S11]  /*2100*/  CS2R R22, SRZ ;  /* 0x0000000000167805 */ /* 0x001fd6000001ff00 */
[----:B-12---:R-:W-:Y:S05]  /*2110*/  @P0 BRA `(.L_x_137) ;  /* 0x0000000000280947 */ /* 0x006fea0003800000 */
        /* <DEDUP_REMOVED lines=10> */
.L_x_137:
[----:B------:R-:W-:Y:S05]  /*21c0*/  BSYNC B0 ;  /* 0x0000000000007941 */ /* 0x000fea0003800000 */
.L_x_136:
[----:B------:R-:W-:Y:S02]  /*21d0*/  ISETP.NE.AND P0, PT, RZ, UR10, PT ;  /* 0x0000000aff007c0c */ /* 0x000fe4000bf05270 */
[C---:B-----5:R-:W-:Y:S02]  /*21e0*/  PRMT R24, R105.reuse, 0x7632, R24 ;  /* 0x0000763269187816 */ /* 0x060fe40000000018 */
[----:B------:R-:W-:Y:S02]  /*21f0*/  SHF.L.U32 R25, R105, 0x10, RZ ;  /* 0x0000001069197819 */ /* 0x000fe400000006ff */
[----:B------:R-:W-:Y:S02]  /*2200*/  PRMT R26, R104, 0x7632, R26 ;  /* 0x00007632681a7816 */ /* 0x000fe4000000001a */
[----:B------:R-:W-:Y:S02]  /*2210*/  PRMT R28, R106, 0x7632, R28 ;  /* 0x000076326a1c7816 */ /* 0x000fe4000000001c */
[----:B------:R-:W-:Y:S01]  /*2220*/  SHF.L.U32 R29, R24, 0x10, RZ ;  /* 0x00000010181d7819 */ /* 0x000fe200000006ff */
[----:B------:R-:W-:Y:S01]  /*2230*/  FADD.FTZ R24, -R18, R25 ;  /* 0x0000001912187221 */ /* 0x000fe20000010100 */
[----:B------:R-:W-:-:S02]  /*2240*/  SHF.L.U32 R33, R106, 0x10, RZ ;  /* 0x000000106a217819 */ /* 0x000fc400000006ff */
[----:B------:R-:W-:Y:S01]  /*2250*/  SHF.L.U32 R31, R26, 0x10, RZ ;  /* 0x000000101a1f7819 */ /* 0x000fe200000006ff */
[----:B------:R-:W-:Y:S01]  /*2260*/  FADD.FTZ R26, -R18, R29 ;  /* 0x0000001d121a7221 */ /* 0x000fe20000010100 */
[----:B------:R-:W-:Y:S01]  /*2270*/  SHF.L.U32 R35, R28, 0x10, RZ ;  /* 0x000000101c237819 */ /* 0x000fe200000006ff */
[----:B------:R-:W-:Y:S01]  /*2280*/  FADD.FTZ R40, -R18, R33 ;  /* 0x0000002112287221 */ /* 0x000fe20000010100 */
[----:B------:R-:W-:Y:S01]  /*2290*/  PRMT R32, R103, 0x7632, R32 ;  /* 0x0000763267207816 */ /* 0x000fe20000000020 */
[-C--:B------:R-:W-:Y:S01]  /*22a0*/  FMUL.FTZ R25, R24, R107.reuse ;  /* 0x0000006b18197220 */ /* 0x080fe20000410000 */
[----:B------:R-:W-:Y:S01]  /*22b0*/  LOP3.LUT R83, R83, 0xfffffeff, RZ, 0xc0, !PT ;  /* 0xfffffeff53537812 */ /* 0x000fe200078ec0ff */
[----:B------:R-:W-:Y:S01]  /*22c0*/  FADD.FTZ R42, -R18, R35 ;  /* 0x00000023122a7221 */ /* 0x000fe20000010100 */
[----:B------:R-:W-:Y:S01]  /*22d0*/  SHF.L.U32 R30, R104, 0x10, RZ ;  /* 0x00000010681e7819 */ /* 0x000fe200000006ff */
[----:B------:R-:W-:Y:S01]  /*22e0*/  FMUL.FTZ R26, R26, R107 ;  /* 0x0000006b1a1a7220 */ /* 0x000fe20000410000 */
[----:B------:R-:W-:-:S02]  /*22f0*/  SHF.L.U32 R27, R103, 0x10, RZ ;  /* 0x00000010671b7819 */ /* 0x000fc400000006ff */
[----:B------:R-:W-:Y:S02]  /*2300*/  SHF.L.U32 R28, R32, 0x10, RZ ;  /* 0x00000010201c7819 */ /* 0x000fe400000006ff */
[----:B------:R-:W-:Y:S01]  /*2310*/  @P0 LOP3.LUT R83, R83, 0x100, RZ, 0xfc, !PT ;  /* 0x0000010053530812 */ /* 0x000fe200078efcff */
        /* <DEDUP_REMOVED lines=19> */
.L_x_138:
[----:B------:R-:W-:Y:S01]  /*2450*/  FMUL.FTZ R24, R30, R20 ;  /* 0x000000141e187220 */ /* 0x000fe20000410000 */
[----:B------:R-:W-:Y:S01]  /*2460*/  FFMA.FTZ R44, R25, R30, RZ ;  /* 0x0000001e192c7223 */ /* 0x000fe200000100ff */
[----:B------:R-:W-:Y:S01]  /*2470*/  FMUL.FTZ R43, R40, R107 ;  /* 0x0000006b282b7220 */ /* 0x000fe20000410000 */
[----:B------:R-:W-:Y:S01]  /*2480*/  FMUL.FTZ R29, R31, R21 ;  /* 0x000000151f1d7220 */ /* 0x000fe20000410000 */
[----:B------:R-:W-:Y:S01]  /*2490*/  FFMA.FTZ R25, R25, R24, RZ ;  /* 0x0000001819197223 */ /* 0x000fe200000100ff */
[----:B------:R-:W-:Y:S01]  /*24a0*/  FADD.FTZ R24, RZ, R24 ;  /* 0x00000018ff187221 */ /* 0x000fe20000010000 */
[----:B------:R-:W-:Y:S01]  /*24b0*/  FMUL.FTZ R42, R42, R107 ;  /* 0x0000006b2a2a7220 */ /* 0x000fe20000410000 */
        /* <DEDUP_REMOVED lines=19> */
.L_x_139:
[----:B------:R-:W-:Y:S01]  /*25f0*/  FADD.FTZ R30, RZ, R30 ;  /* 0x0000001eff1e7221 */ /* 0x000fe20000010000 */
[----:B------:R-:W-:Y:S01]  /*2600*/  FADD.FTZ R33, R29, R24 ;  /* 0x000000181d217221 */ /* 0x000fe20000010000 */
[----:B------:R-:W-:Y:S01]  /*2610*/  FFMA.FTZ R44, R43, R27, R44 ;  /* 0x0000001b2b2c7223 */ /* 0x000fe2000001002c */
[----:B------:R-:W-:Y:S01]  /*2620*/  FMUL.FTZ R24, R27, R20 ;  /* 0x000000141b187220 */ /* 0x000fe20000410000 */
[----:B------:R-:W-:Y:S01]  /*2630*/  FADD.FTZ R68, R30, R27 ;  /* 0x0000001b1e447221 */ /* 0x000fe20000010000 */
[C---:B------:R-:W-:Y:S01]  /*2640*/  FFMA.FTZ R27, R26.reuse, R31, RZ ;  /* 0x0000001f1a1b7223 */ /* 0x040fe200000100ff */
[----:B------:R-:W-:Y:S01]  /*2650*/  FFMA.FTZ R25, R26, R29, R25 ;  /* 0x0000001d1a197223 */ /* 0x000fe20000010019 */
[----:B------:R-:W-:Y:S01]  /*2660*/  FADD.FTZ R31, RZ, R31 ;  /* 0x0000001fff1f7221 */ /* 0x000fe20000010000 */
[C---:B------:R-:W-:Y:S01]  /*2670*/  PRMT R26, R101.reuse, 0x7632, R26 ;  /* 0x00007632651a7816 */ /* 0x040fe2000000001a */
[----:B------:R-:W-:Y:S01]  /*2680*/  FFMA.FTZ R67, R42, R28, R27 ;  /* 0x0000001c2a437223 */ /* 0x000fe2000001001b */
[----:B------:R-:W-:Y:S01]  /*2690*/  SHF.L.U32 R29, R101, 0x10, RZ ;  /* 0x00000010651d7819 */ /* 0x000fe200000006ff */
[----:B------:R-:W-:Y:S01]  /*26a0*/  FADD.FTZ R39, R31, R28 ;  /* 0x0000001c1f277221 */ /* 0x000fe20000010000 */
[----:B------:R-:W-:Y:S01]  /*26b0*/  SHF.L.U32 R31, R26, 0x10, RZ ;  /* 0x000000101a1f7819 */ /* 0x000fe200000006ff */
[----:B------:R-:W-:Y:S01]  /*26c0*/  FFMA.FTZ R25, R43, R24, R25 ;  /* 0x000000182b197223 */ /* 0x000fe20000010019 */
[----:B------:R-:W-:Y:S01]  /*26d0*/  FMUL.FTZ R28, R28, R21 ;  /* 0x000000151c1c7220 */ /* 0x000fe20000410000 */
[--C-:B------:R-:W-:Y:S01]  /*26e0*/  FADD.FTZ R27, R33, R24.reuse ;  /* 0x00000018211b7221 */ /* 0x100fe20000010000 */
[----:B------:R-:W-:Y:S01]  /*26f0*/  PRMT R24, R100, 0x7632, R24 ;  /* 0x0000763264187816 */ /* 0x000fe20000000018 */
[C---:B------:R-:W-:Y:S01]  /*2700*/  FADD.FTZ R26, -R18.reuse, R29 ;  /* 0x0000001d121a7221 */ /* 0x040fe20000010100 */
[----:B------:R-:W-:Y:S01]  /*2710*/  FADD.FTZ R30, -R18, R31 ;  /* 0x0000001f121e7221 */ /* 0x000fe20000010100 */
[----:B------:R-:W-:Y:S01]  /*2720*/  FFMA.FTZ R41, R42, R28, R25 ;  /* 0x0000001c2a297223 */ /* 0x000fe20000010019 */
[----:B------:R-:W-:Y:S01]  /*2730*/  SHF.L.U32 R25, R100, 0x10, RZ ;  /* 0x0000001064197819 */ /* 0x000fe200000006ff */
[-C--:B------:R-:W-:Y:S01]  /*2740*/  FMUL.FTZ R43, R26, R107.reuse ;  /* 0x0000006b1a2b7220 */ /* 0x080fe20000410000 */
[----:B------:R-:W-:Y:S01]  /*2750*/  SHF.L.U32 R24, R24, 0x10, RZ ;  /* 0x0000001018187819 */ /* 0x000fe200000006ff */
        /* <DEDUP_REMOVED lines=20> */
.L_x_140:
[----:B------:R-:W-:Y:S01]  /*28a0*/  FADD.FTZ R27, R28, R27 ;  /* 0x0000001b1c1b7221 */ /* 0x000fe20000010000 */
[C---:B------:R-:W-:Y:S01]  /*28b0*/  PRMT R28, R102.reuse, 0x7632, R28 ;  /* 0x00007632661c7816 */ /* 0x040fe2000000001c */
[----:B------:R-:W-:Y:S01]  /*28c0*/  FMUL.FTZ R26, R25, R20 ;  /* 0x00000014191a7220 */ /* 0x000fe20000410000 */
[----:B------:R-:W-:Y:S01]  /*28d0*/  SHF.L.U32 R29, R102, 0x10, RZ ;  /* 0x00000010661d7819 */ /* 0x000fe200000006ff */
[----:B------:R-:W-:Y:S01]  /*28e0*/  FADD.FTZ R68, R68, R25 ;  /* 0x0000001944447221 */ /* 0x000fe20000010000 */
[----:B------:R-:W-:Y:S01]  /*28f0*/  SHF.L.U32 R31, R28, 0x10, RZ ;  /* 0x000000101c1f7819 */ /* 0x000fe200000006ff */
[C---:B------:R-:W-:Y:S01]  /*2900*/  FFMA.FTZ R116, R43.reuse, R25, R44 ;  /* 0x000000192b747223 */ /* 0x040fe2000001002c */
[----:B------:R-:W-:Y:S01]  /*2910*/  FFMA.FTZ R25, R43, R26, R41 ;  /* 0x0000001a2b197223 */ /* 0x000fe20000010029 */
[----:B------:R-:W-:Y:S01]  /*2920*/  FADD.FTZ R66, R39, R24 ;  /* 0x0000001827427221 */ /* 0x000fe20000010000 */
[----:B------:R-:W-:Y:S01]  /*2930*/  FFMA.FTZ R67, R38, R24, R67 ;  /* 0x0000001826437223 */ /* 0x000fe20000010043 */
[----:B------:R-:W-:Y:S01]  /*2940*/  FADD.FTZ R27, R27, R26 ;  /* 0x0000001a1b1b7221 */ /* 0x000fe20000010000 */
[----:B------:R-:W-:Y:S01]  /*2950*/  FMUL.FTZ R24, R24, R21 ;  /* 0x0000001518187220 */ /* 0x000fe20000410000 */
[C---:B------:R-:W-:Y:S01]  /*2960*/  PRMT R65, R99.reuse, 0x7632, R65 ;  /* 0x0000763263417816 */ /* 0x040fe20000000041 */
[C---:B------:R-:W-:Y:S01]  /*2970*/  FADD.FTZ R26, -R18.reuse, R29 ;  /* 0x0000001d121a7221 */ /* 0x040fe20000010100 */
[----:B------:R-:W-:Y:S01]  /*2980*/  FADD.FTZ R64, -R18, R31 ;  /* 0x0000001f12407221 */ /* 0x000fe20000010100 */
[----:B------:R-:W-:Y:S01]  /*2990*/  FFMA.FTZ R38, R38, R24, R25 ;  /* 0x0000001826267223 */ /* 0x000fe20000010019 */
[----:B------:R-:W-:Y:S01]  /*29a0*/  SHF.L.U32 R69, R99, 0x10, RZ ;  /* 0x0000001063457819 */ /* 0x000fe200000006ff */
[-C--:B------:R-:W-:Y:S01]  /*29b0*/  FMUL.FTZ R109, R26, R107.reuse ;  /* 0x0000006b1a6d7220 */ /* 0x080fe20000410000 */
[----:B------:R-:W-:Y:S01]  /*29c0*/  PRMT R35, R97, 0x7632, R35 ;  /* 0x0000763261237816 */ /* 0x000fe20000000023 */
[----:B------:R-:W-:Y:S01]  /*29d0*/  FMUL.FTZ R64, R64, R107 ;  /* 0x0000006b40407220 */ /* 0x000fe20000410000 */
        /* <DEDUP_REMOVED lines=20> */
.L_x_141:
[----:B------:R-:W-:Y:S01]  /*2b20*/  SHF.L.U32 R29, R97, 0x10, RZ ;  /* 0x00000010611d7819 */ /* 0x000fe200000006ff */
[----:B------:R-:W-:Y:S01]  /*2b30*/  FADD.FTZ R27, R24, R27 ;  /* 0x0000001b181b7221 */ /* 0x000fe20000010000 */
[----:B------:R-:W-:Y:S01]  /*2b40*/  SHF.L.U32 R35, R35, 0x10, RZ ;  /* 0x0000001023237819 */ /* 0x000fe200000006ff */
[----:B------:R-:W-:Y:S01]  /*2b50*/  FMUL.FTZ R26, R69, R20 ;  /* 0x00000014451a7220 */ /* 0x000fe20000410000 */
[----:B------:R-:W-:Y:S01]  /*2b60*/  PRMT R62, R96, 0x7632, R62 ;  /* 0x00007632603e7816 */ /* 0x000fe2000000003e */
[----:B------:R-:W-:Y:S01]  /*2b70*/  FADD.FTZ R24, -R18, R29 ;  /* 0x0000001d12187221 */ /* 0x000fe20000010100 */
[----:B------:R-:W-:Y:S01]  /*2b80*/  SHF.L.U32 R63, R96, 0x10, RZ ;  /* 0x00000010603f7819 */ /* 0x000fe200000006ff */
[----:B------:R-:W-:Y:S01]  /*2b90*/  FADD.FTZ R60, -R18, R35 ;  /* 0x00000023123c7221 */ /* 0x000fe20000010100 */
[----:B------:R-:W-:Y:S01]  /*2ba0*/  FFMA.FTZ R25, R109, R26, R38 ;  /* 0x0000001a6d197223 */ /* 0x000fe20000010026 */
[----:B------:R-:W-:Y:S01]  /*2bb0*/  FMUL.FTZ R61, R24, R107 ;  /* 0x0000006b183d7220 */ /* 0x000fe20000410000 */
[----:B------:R-:W-:Y:S01]  /*2bc0*/  FADD.FTZ R27, R27, R26 ;  /* 0x0000001a1b1b7221 */ /* 0x000fe20000010000 */
[----:B------:R-:W-:Y:S01]  /*2bd0*/  SHF.L.U32 R62, R62, 0x10, RZ ;  /* 0x000000103e3e7819 */ /* 0x000fe200000006ff */
[----:B------:R-:W-:Y:S01]  /*2be0*/  FMUL.FTZ R24, R65, R21 ;  /* 0x0000001541187220 */ /* 0x000fe20000410000 */
        /* <DEDUP_REMOVED lines=20> */
.L_x_142:
[----:B------:R-:W-:Y:S01]  /*2d30*/  FFMA.FTZ R28, R64, R24, R25 ;  /* 0x00000018401c7223 */ /* 0x000fe20000010019 */
[----:B------:R-:W-:Y:S01]  /*2d40*/  FADD.FTZ R27, R24, R27 ;  /* 0x0000001b181b7221 */ /* 0x000fe20000010000 */
[C---:B------:R-:W-:Y:S01]  /*2d50*/  PRMT R24, R98.reuse, 0x7632, R24 ;  /* 0x0000763262187816 */ /* 0x040fe20000000018 */
[----:B------:R-:W-:Y:S01]  /*2d60*/  FMUL.FTZ R26, R63, R20 ;  /* 0x000000143f1a7220 */ /* 0x000fe20000410000 */
[----:B------:R-:W-:Y:S02]  /*2d70*/  SHF.L.U32 R29, R98, 0x10, RZ ;  /* 0x00000010621d7819 */ /* 0x000fe400000006ff */
[----:B------:R-:W-:Y:S01]  /*2d80*/  SHF.L.U32 R31, R24, 0x10, RZ ;  /* 0x00000010181f7819 */ /* 0x000fe200000006ff */
[----:B------:R-:W-:Y:S01]  /*2d90*/  FFMA.FTZ R25, R61, R26, R28 ;  /* 0x0000001a3d197223 */ /* 0x000fe2000001001c */
[----:B------:R-:W-:Y:S01]  /*2da0*/  PRMT R58, R95, 0x7632, R58 ;  /* 0x000076325f3a7816 */ /* 0x000fe2000000003a */
[C---:B------:R-:W-:Y:S01]  /*2db0*/  FADD.FTZ R24, -R18.reuse, R29 ;  /* 0x0000001d12187221 */ /* 0x040fe20000010100 */
[----:B------:R-:W-:Y:S01]  /*2dc0*/  FADD.FTZ R27, R27, R26 ;  /* 0x0000001a1b1b7221 */ /* 0x000fe20000010000 */
[----:B------:R-:W-:Y:S01]  /*2dd0*/  FADD.FTZ R56, -R18, R31 ;  /* 0x0000001f12387221 */ /* 0x000fe20000010100 */
[----:B------:R-:W-:Y:S01]  /*2de0*/  SHF.L.U32 R59, R95, 0x10, RZ ;  /* 0x000000105f3b7819 */ /* 0x000fe200000006ff */
[----:B------:R-:W-:Y:S01]  /*2df0*/  FMUL.FTZ R57, R24, R107 ;  /* 0x0000006b18397220 */ /* 0x000fe20000410000 */
[----:B------:R-:W-:Y:S01]  /*2e00*/  PRMT R34, R93, 0x7632, R34 ;  /* 0x000076325d227816 */ /* 0x000fe20000000022 */
[----:B------:R-:W-:Y:S01]  /*2e10*/  FMUL.FTZ R24, R62, R21 ;  /* 0x000000153e187220 */ /* 0x000fe20000410000 */
        /* <DEDUP_REMOVED lines=21> */
.L_x_143:
[----:B------:R-:W-:Y:S01]  /*2f70*/  SHF.L.U32 R29, R93, 0x10, RZ ;  /* 0x000000105d1d7819 */ /* 0x000fe200000006ff */
[----:B------:R-:W-:Y:S01]  /*2f80*/  FFMA.FTZ R28, R60, R24, R25 ;  /* 0x000000183c1c7223 */ /* 0x000fe20000010019 */
[----:B------:R-:W-:Y:S01]  /*2f90*/  SHF.L.U32 R31, R34, 0x10, RZ ;  /* 0x00000010221f7819 */ /* 0x000fe200000006ff */
[----:B------:R-:W-:Y:S01]  /*2fa0*/  FADD.FTZ R27, R24, R27 ;  /* 0x0000001b181b7221 */ /* 0x000fe20000010000 */
[----:B------:R-:W-:Y:S01]  /*2fb0*/  FMUL.FTZ R26, R59, R20 ;  /* 0x000000143b1a7220 */ /* 0x000fe20000410000 */
[----:B------:R-:W-:Y:S01]  /*2fc0*/  FADD.FTZ R24, -R18, R29 ;  /* 0x0000001d12187221 */ /* 0x000fe20000010100 */
[----:B------:R-:W-:Y:S01]  /*2fd0*/  PRMT R54, R92, 0x7632, R54 ;  /* 0x000076325c367816 */ /* 0x000fe20000000036 */
[----:B------:R-:W-:Y:S01]  /*2fe0*/  FADD.FTZ R52, -R18, R31 ;  /* 0x0000001f12347221 */ /* 0x000fe20000010100 */
[----:B------:R-:W-:Y:S01]  /*2ff0*/  FFMA.FTZ R25, R57, R26, R28 ;  /* 0x0000001a39197223 */ /* 0x000fe2000001001c */
[----:B------:R-:W-:Y:S01]  /*3000*/  FMUL.FTZ R53, R24, R107 ;  /* 0x0000006b18357220 */ /* 0x000fe20000410000 */
[----:B------:R-:W-:Y:S01]  /*3010*/  FADD.FTZ R27, R27, R26 ;  /* 0x0000001a1b1b7221 */ /* 0x000fe20000010000 */
[----:B------:R-:W-:Y:S01]  /*3020*/  SHF.L.U32 R55, R92, 0x10, RZ ;  /* 0x000000105c377819 */ /* 0x000fe200000006ff */
        /* <DEDUP_REMOVED lines=22> */
.L_x_144:
        /* <DEDUP_REMOVED lines=36> */
.L_x_145:
        /* <DEDUP_REMOVED lines=34> */
.L_x_146:
[--C-:B------:R-:W-:Y:S01]  /*35f0*/  FADD.FTZ R31, R24, R27.reuse ;  /* 0x0000001b181f7221 */ /* 0x100fe20000010000 */
[----:B------:R-:W-:Y:S01]  /*3600*/  PRMT R27, R90, 0x7632, R27 ;  /* 0x000076325a1b7816 */ /* 0x000fe2000000001b */
[----:B------:R-:W-:Y:S01]  /*3610*/  FFMA.FTZ R28, R48, R24, R25 ;  /* 0x00000018301c7223 */ /* 0x000fe20000010019 */
[----:B------:R-:W-:Y:S01]  /*3620*/  FMUL.FTZ R26, R47, R20 ;  /* 0x000000142f1a7220 */ /* 0x000fe20000410000 */
[----:B------:R-:W-:Y:S02]  /*3630*/  SHF.L.U32 R29, R90, 0x10, RZ ;  /* 0x000000105a1d7819 */ /* 0x000fe400000006ff */
[----:B------:R-:W-:Y:S01]  /*3640*/  SHF.L.U32 R27, R27, 0x10, RZ ;  /* 0x000000101b1b7819 */ /* 0x000fe200000006ff */
[----:B------:R-:W-:Y:S01]  /*3650*/  FFMA.FTZ R25, R45, R26, R28 ;  /* 0x0000001a2d197223 */ /* 0x000fe2000001001c */
[----:B------:R-:W-:Y:S01]  /*3660*/  PRMT R42, R87, 0x7632, R42 ;  /* 0x00007632572a7816 */ /* 0x000fe2000000002a */
[C---:B------:R-:W-:Y:S01]  /*3670*/  FADD.FTZ R28, -R18.reuse, R29 ;  /* 0x0000001d121c7221 */ /* 0x040fe20000010100 */
[--C-:B------:R-:W-:Y:S01]  /*3680*/  FADD.FTZ R24, R31, R26.reuse ;  /* 0x0000001a1f187221 */ /* 0x100fe20000010000 */
[----:B------:R-:W-:Y:S01]  /*3690*/  FADD.FTZ R40, -R18, R27 ;  /* 0x0000001b12287221 */ /* 0x000fe20000010100 */
[----:B------:R-:W-:Y:S01]  /*36a0*/  PRMT R26, R85, 0x7632, R26 ;  /* 0x00007632551a7816 */ /* 0x000fe2000000001a */
[----:B------:R-:W-:Y:S01]  /*36b0*/  FMUL.FTZ R41, R28, R107 ;  /* 0x0000006b1c297220 */ /* 0x000fe20000410000 */
        /* <DEDUP_REMOVED lines=23> */
.L_x_147:
[----:B------:R-:W-:Y:S01]  /*3830*/  FFMA.FTZ R30, R44, R27, R25 ;  /* 0x0000001b2c1e7223 */ /* 0x000fe20000010019 */
[----:B------:R-:W-:Y:S01]  /*3840*/  FADD.FTZ R31, R27, R24 ;  /* 0x000000181b1f7221 */ /* 0x000fe20000010000 */
[----:B------:R-:W-:Y:S01]  /*3850*/  SHF.L.U32 R27, R85, 0x10, RZ ;  /* 0x00000010551b7819 */ /* 0x000fe200000006ff */
[----:B------:R-:W-:Y:S01]  /*3860*/  FMUL.FTZ R28, R43, R20 ;  /* 0x000000142b1c7220 */ /* 0x000fe20000410000 */
[----:B------:R-:W-:Y:S02]  /*3870*/  SHF.L.U32 R29, R26, 0x10, RZ ;  /* 0x000000101a1d7819 */ /* 0x000fe400000006ff */
[----:B------:R-:W-:Y:S01]  /*3880*/  PRMT R38, R84, 0x7632, R38 ;  /* 0x0000763254267816 */ /* 0x000fe20000000026 */
[C---:B------:R-:W-:Y:S01]  /*3890*/  FADD.FTZ R26, -R18.reuse, R27 ;  /* 0x0000001b121a7221 */ /* 0x040fe20000010100 */
[----:B------:R-:W-:Y:S01]  /*38a0*/  FFMA.FTZ R25, R41, R28, R30 ;  /* 0x0000001c29197223 */ /* 0x000fe2000001001e */
[----:B------:R-:W-:Y:S01]  /*38b0*/  FADD.FTZ R36, -R18, R29 ;  /* 0x0000001d12247221 */ /* 0x000fe20000010100 */
[----:B------:R-:W-:Y:S01]  /*38c0*/  FADD.FTZ R24, R31, R28 ;  /* 0x0000001c1f187221 */ /* 0x000fe20000010000 */
[----:B------:R-:W-:Y:S01]  /*38d0*/  SHF.L.U32 R39, R84, 0x10, RZ ;  /* 0x0000001054277819 */ /* 0x000fe200000006ff */
[----:B------:R-:W-:Y:S01]  /*38e0*/  FMUL.FTZ R37, R26, R107 ;  /* 0x0000006b1a257220 */ /* 0x000fe20000410000 */
        /* <DEDUP_REMOVED lines=22> */
.L_x_148:
        /* <DEDUP_REMOVED lines=36> */
.L_x_149:
[----:B------:R-:W-:Y:S01]  /*3c90*/  FFMA.FTZ R30, R36, R27, R25 ;  /* 0x0000001b241e7223 */ /* 0x000fe20000010019 */
[----:B------:R-:W-:Y:S01]  /*3ca0*/  FADD.FTZ R31, R27, R24 ;  /* 0x000000181b1f7221 */ /* 0x000fe20000010000 */
[----:B------:R-:W-:Y:S01]  /*3cb0*/  FMUL.FTZ R28, R35, R20 ;  /* 0x00000014231c7220 */ /* 0x000fe20000410000 */
[----:B------:R-:W-:Y:S02]  /*3cc0*/  SHF.L.U32 R27, R71, 0x10, RZ ;  /* 0x00000010471b7819 */ /* 0x000fe400000006ff */
[----:B------:R-:W-:Y:S01]  /*3cd0*/  SHF.L.U32 R29, R26, 0x10, RZ ;  /* 0x000000101a1d7819 */ /* 0x000fe200000006ff */
[----:B------:R-:W-:Y:S01]  /*3ce0*/  FFMA.FTZ R25, R33, R28, R30 ;  /* 0x0000001c21197223 */ /* 0x000fe2000001001e */
[----:B------:R-:W-:Y:S01]  /*3cf0*/  FADD.FTZ R24, R31, R28 ;  /* 0x0000001c1f187221 */ /* 0x000fe20000010000 */
[----:B------:R-:W-:Y:S01]  /*3d00*/  PRMT R30, R70, 0x7632, R30 ;  /* 0x00007632461e7816 */ /* 0x000fe2000000001e */
[C---:B------:R-:W-:Y:S01]  /*3d10*/  FADD.FTZ R26, -R18.reuse, R27 ;  /* 0x0000001b121a7221 */ /* 0x040fe20000010100 */
[----:B------:R-:W-:Y:S01]  /*3d20*/  FADD.FTZ R28, -R18, R29 ;  /* 0x0000001d121c7221 */ /* 0x000fe20000010100 */
[----:B------:R-:W-:Y:S01]  /*3d30*/  SHF.L.U32 R31, R70, 0x10, RZ ;  /* 0x00000010461f7819 */ /* 0x000fe200000006ff */
[----:B------:R-:W-:Y:S01]  /*3d40*/  FMUL.FTZ R27, R34, R21 ;  /* 0x00000015221b7220 */ /* 0x000fe20000410000 */
[----:B------:R-:W-:Y:S01]  /*3d50*/  SHF.L.U32 R30, R30, 0x10, RZ ;  /* 0x000000101e1e7819 */ /* 0x000fe200000006ff */
[-C--:B------:R-:W-:Y:S01]  /*3d60*/  FMUL.FTZ R29, R26, R107.reuse ;  /* 0x0000006b1a1d7220 */ /* 0x080fe20000410000 */
        /* <DEDUP_REMOVED lines=20> */
.L_x_150:
        /* <DEDUP_REMOVED lines=11> */
[C---:B------:R-:W-:Y:S01]  /*3f60*/  FADD.FTZ R24, -R18.reuse, R27 ;  /* 0x0000001b12187221 */ /* 0x040fe20000010100 */
[C---:B------:R-:W-:Y:S01]  /*3f70*/  PRMT R26, R17.reuse, 0x7632, R26 ;  /* 0x00007632111a7816 */ /* 0x040fe2000000001a */
[----:B------:R-:W-:Y:S01]  /*3f80*/  FADD.FTZ R118, -R18, R117 ;  /* 0x0000007512767221 */ /* 0x000fe20000010100 */
        /* <DEDUP_REMOVED lines=23> */
.L_x_151:
[----:B------:R-:W-:Y:S01]  /*4100*/  FMUL.FTZ R120, R27, R20 ;  /* 0x000000141b787220 */ /* 0x000fe20000410000 */
[----:B------:R-:W-:Y:S01]  /*4110*/  FADD.FTZ R118, R68, R69 ;  /* 0x0000004544767221 */ /* 0x000fe20000010000 */
[----:B------:R-:W-:Y:S01]  /*4120*/  PRMT R68, R13, 0x7632, R68 ;  /* 0x000076320d447816 */ /* 0x000fe20000000044 */
[----:B------:R-:W-:Y:S01]  /*4130*/  FFMA.FTZ R116, R109, R69, R116 ;  /* 0x000000456d747223 */ /* 0x000fe20000010074 */
[----:B------:R-:W-:Y:S01]  /*4140*/  FFMA.FTZ R69, R25, R120, R114 ;  /* 0x0000007819457223 */ /* 0x000fe20000010072 */
[----:B------:R-:W-:Y:S01]  /*4150*/  FADD.FTZ R120, R115, R120 ;  /* 0x0000007873787221 */ /* 0x000fe20000010000 */
[----:B------:R-:W-:Y:S01]  /*4160*/  FMUL.FTZ R109, R26, R21 ;  /* 0x000000151a6d7220 */ /* 0x000fe20000410000 */
[----:B------:R-:W-:Y:S02]  /*4170*/  SHF.L.U32 R115, R13, 0x10, RZ ;  /* 0x000000100d737819 */ /* 0x000fe400000006ff */
[----:B------:R-:W-:Y:S01]  /*4180*/  SHF.L.U32 R117, R68, 0x10, RZ ;  /* 0x0000001044757819 */ /* 0x000fe200000006ff */
[----:B------:R-:W-:Y:S01]  /*4190*/  FFMA.FTZ R68, R24, R109, R69 ;  /* 0x0000006d18447223 */ /* 0x000fe20000010045 */
[--C-:B------:R-:W-:Y:S01]  /*41a0*/  FADD.FTZ R69, R109, R120.reuse ;  /* 0x000000786d457221 */ /* 0x100fe20000010000 */
[----:B------:R-:W-:Y:S01]  /*41b0*/  PRMT R120, R14, 0x7632, R120 ;  /* 0x000076320e787816 */ /* 0x000fe20000000078 */
[C---:B------:R-:W-:Y:S01]  /*41c0*/  FADD.FTZ R114, -R18.reuse, R115 ;  /* 0x0000007312727221 */ /* 0x040fe20000010100 */
[----:B------:R-:W-:Y:S01]  /*41d0*/  FADD.FTZ R122, -R18, R117 ;  /* 0x00000075127a7221 */ /* 0x000fe20000010100 */
[----:B------:R-:W-:-:S02]  /*41e0*/  SHF.L.U32 R117, R14, 0x10, RZ ;  /* 0x000000100e757819 */ /* 0x000fc400000006ff */
        /* <DEDUP_REMOVED lines=22> */
.L_x_152:
[----:B------:R-:W-:Y:S01]  /*4350*/  FMUL.FTZ R114, R117, R20 ;  /* 0x0000001475727220 */ /* 0x000fe20000410000 */
[----:B------:R-:W-:-:S03]  /*4360*/  SHF.L.U32 R119, R15, 0x10, RZ ;  /* 0x000000100f777819 */ /* 0x000fc600000006ff */
[----:B------:R-:W-:Y:S01]  /*4370*/  FFMA.FTZ R109, R115, R114, R68 ;  /* 0x00000072736d7223 */ /* 0x000fe20000010044 */
[----:B------:R-:W-:Y:S01]  /*4380*/  FADD.FTZ R114, R69, R114 ;  /* 0x0000007245727221 */ /* 0x000fe20000010000 */
[----:B------:R-:W-:Y:S01]  /*4390*/  FMUL.FTZ R69, R120, R21 ;  /* 0x0000001578457220 */ /* 0x000fe20000410000 */
[----:B------:R-:W-:-:S03]  /*43a0*/  FADD.FTZ R124, -R18, R119 ;  /* 0x00000077127c7221 */ /* 0x000fc60000010100 */
[--C-:B------:R-:W-:Y:S01]  /*43b0*/  FFMA.FTZ R68, R122, R69, R109.reuse ;  /* 0x000000457a447223 */ /* 0x100fe2000001006d */
[----:B------:R-:W-:Y:S01]  /*43c0*/  PRMT R109, R15, 0x7632, R109 ;  /* 0x000076320f6d7816 */ /* 0x000fe2000000006d */
[--C-:B------:R-:W-:Y:S01]  /*43d0*/  FADD.FTZ R69, R69, R114.reuse ;  /* 0x0000007245457221 */ /* 0x100fe20000010000 */
[----:B------:R-:W-:Y:S01]  /*43e0*/  PRMT R114, R16, 0x7632, R114 ;  /* 0x0000763210727816 */ /* 0x000fe20000000072 */
[----:B------:R-:W-:Y:S01]  /*43f0*/  FMUL.FTZ R119, R124, R107 ;  /* 0x0000006b7c777220 */ /* 0x000fe20000410000 */
[----:B------:R-:W-:Y:S02]  /*4400*/  SHF.L.U32 R109, R109, 0x10, RZ ;  /* 0x000000106d6d7819 */ /* 0x000fe400000006ff */
[----:B------:R-:W-:-:S03]  /*4410*/  SHF.L.U32 R114, R114, 0x10, RZ ;  /* 0x0000001072727819 */ /* 0x000fc600000006ff */
[----:B------:R-:W-:-:S04]  /*4420*/  FADD.FTZ R109, -R18, R109 ;  /* 0x0000006d126d7221 */ /* 0x000fc80000010100 */
[----:B------:R-:W-:Y:S01]  /*4430*/  FMUL.FTZ R124, R109, R107 ;  /* 0x0000006b6d7c7220 */ /* 0x000fe20000410000 */
[----:B------:R-:W-:Y:S01]  /*4440*/  SHF.L.U32 R109, R16, 0x10, RZ ;  /* 0x00000010106d7819 */ /* 0x000fe200000006ff */
[----:B------:R-:W-:Y:S06]  /*4450*/  @!P0 BRA `(.L_x_153) ;  /* 0x0000000000488947 */ /* 0x000fec0003800000 */
[----:B------:R-:W-:-:S04]  /*4460*/  FFMA.FTZ R121, R119, R20, R22 ;  /* 0x0000001477797223 */ /* 0x000fc80000010016 */
[----:B------:R-:W-:-:S06]  /*4470*/  FMUL.FTZ R123, R121, -1.4426950216293334961 ;  /* 0xbfb8aa3b797b7820 */ /* 0x000fcc0000410000 */
[----:B------:R-:W0:Y:S02]  /*4480*/  MUFU.EX2 R123, R123 ;  /* 0x0000007b007b7308 */ /* 0x000e240000000800 */
[----:B0-----:R-:W-:-:S06]  /*4490*/  FADD.FTZ R125, R123, 1 ;  /* 0x3f8000007b7d7421 */ /* 0x001fcc0000010000 */
[----:B------:R-:W0:Y:S02]  /*44a0*/  MUFU.RCP R125, R125 ;  /* 0x0000007d007d7308 */ /* 0x000e240000001000 */
[----:B0-----:R-:W-:Y:S01]  /*44b0*/  FMUL.FTZ R109, R109, R125 ;  /* 0x0000007d6d6d7220 */ /* 0x001fe20000410000 */
[----:B------:R-:W-:-:S04]  /*44c0*/  FADD.FTZ R125, -R125, 1 ;  /* 0x3f8000007d7d7421 */ /* 0x000fc80000010100 */
[----:B------:R-:W-:-:S04]  /*44d0*/  FFMA.FTZ R121, R121, R125, 1 ;  /* 0x3f80000079797423 */ /* 0x000fc8000001007d */
[----:B------:R-:W-:Y:S01]  /*44e0*/  FMUL.FTZ R109, R109, R121 ;  /* 0x000000796d6d7220 */ /* 0x000fe20000410000 */
        /* <DEDUP_REMOVED lines=8> */
[----:B------:R-:W-:-:S07]  /*4570*/  FMUL.FTZ R114, R114, R121 ;  /* 0x0000007972727220 */ /* 0x000fce0000410000 */
.L_x_153:
[----:B------:R-:W-:Y:S01]  /*4580*/  FMUL.FTZ R121, R109, R20 ;  /* 0x000000146d797220 */ /* 0x000fe20000410000 */
[----:B------:R-:W-:Y:S01]  /*4590*/  ISETP.GT.AND P0, PT, R4, 0x1e, PT ;  /* 0x0000001e0400780c */ /* 0x000fe20003f04270 */
[----:B------:R-:W-:Y:S01]  /*45a0*/  FFMA.FTZ R67, R64, R65, R67 ;  /* 0x0000004140437223 */ /* 0x000fe20000010043 */
[----:B------:R-:W-:Y:S01]  /*45b0*/  FADD.FTZ R65, R66, R65 ;  /* 0x0000004142417221 */ /* 0x000fe20000010000 */
[----:B------:R-:W-:Y:S01]  /*45c0*/  FFMA.FTZ R123, R119, R121, R68 ;  /* 0x00000079777b7223 */ /* 0x000fe20000010044 */
[----:B------:R-:W-:Y:S01]  /*45d0*/  FADD.FTZ R121, R69, R121 ;  /* 0x0000007945797221 */ /* 0x000fe20000010000 */
[----:B------:R-:W-:Y:S01]  /*45e0*/  FMUL.FTZ R69, R114, R21 ;  /* 0x0000001572457220 */ /* 0x000fe20000410000 */
[----:B------:R-:W-:Y:S01]  /*45f0*/  FFMA.FTZ R116, R61, R63, R116 ;  /* 0x0000003f3d747223 */ /* 0x000fe20000010074 */
[----:B------:R-:W-:Y:S01]  /*4600*/  FADD.FTZ R118, R118, R63 ;  /* 0x0000003f76767221 */ /* 0x000fe20000010000 */
[----:B------:R-:W-:Y:S01]  /*4610*/  FFMA.FTZ R67, R60, R62, R67 ;  /* 0x0000003e3c437223 */ /* 0x000fe20000010043 */
[----:B------:R-:W-:Y:S01]  /*4620*/  FFMA.FTZ R68, R124, R69, R123 ;  /* 0x000000457c447223 */ /* 0x000fe2000001007b */
[----:B------:R-:W-:Y:S01]  /*4630*/  FADD.FTZ R69, R69, R121 ;  /* 0x0000007945457221 */ /* 0x000fe20000010000 */
[----:B------:R-:W-:Y:S01]  /*4640*/  FADD.FTZ R65, R65, R62 ;  /* 0x0000003e41417221 */ /* 0x000fe20000010000 */
[----:B------:R-:W-:Y:S01]  /*4650*/  FFMA.FTZ R116, R57, R59, R116 ;  /* 0x0000003b39747223 */ /* 0x000fe20000010074 */
[----:B------:R-:W-:Y:S01]  /*4660*/  FADD.FTZ R118, R118, R59 ;  /* 0x0000003b76767221 */ /* 0x000fe20000010000 */
[----:B------:R-:W0:Y:S01]  /*4670*/  SHFL.DOWN PT, R121, R68, 0x1, 0x1f ;  /* 0x08201f0044797f89 */ /* 0x000e2200000e0000 */
[----:B------:R-:W-:Y:S01]  /*4680*/  FFMA.FTZ R67, R56, R58, R67 ;  /* 0x0000003a38437223 */ /* 0x000fe20000010043 */
[----:B------:R-:W-:Y:S01]  /*4690*/  FADD.FTZ R65, R65, R58 ;  /* 0x0000003a41417221 */ /* 0x000fe20000010000 */
[----:B------:R-:W-:Y:S01]  /*46a0*/  FFMA.FTZ R116, R53, R55, R116 ;  /* 0x0000003735747223 */ /* 0x000fe20000010074 */
[----:B------:R-:W1:Y:S01]  /*46b0*/  SHFL.DOWN PT, R123, R69, 0x1, 0x1f ;  /* 0x08201f00457b7f89 */ /* 0x000e6200000e0000 */
[----:B------:R-:W-:Y:S01]  /*46c0*/  FADD.FTZ R118, R118, R55 ;  /* 0x0000003776767221 */ /* 0x000fe20000010000 */
[----:B------:R-:W-:Y:S01]  /*46d0*/  FFMA.FTZ R67, R52, R54, R67 ;  /* 0x0000003634437223 */ /* 0x000fe20000010043 */
[----:B------:R-:W-:Y:S01]  /*46e0*/  FADD.FTZ R65, R65, R54 ;  /* 0x0000003641417221 */ /* 0x000fe20000010000 */
[----:B------:R-:W-:Y:S01]  /*46f0*/  FFMA.FTZ R116, R49, R51, R116 ;  /* 0x0000003331747223 */ /* 0x000fe20000010074 */
[----:B------:R-:W-:Y:S01]  /*4700*/  FADD.FTZ R118, R118, R51 ;  /* 0x0000003376767221 */ /* 0x000fe20000010000 */
[----:B------:R-:W-:Y:S01]  /*4710*/  FFMA.FTZ R67, R48, R50, R67 ;  /* 0x0000003230437223 */ /* 0x000fe20000010043 */
[----:B------:R-:W-:Y:S01]  /*4720*/  FADD.FTZ R65, R65, R50 ;  /* 0x0000003241417221 */ /* 0x000fe20000010000 */
[----:B------:R-:W2:Y:S01]  /*4730*/  S2UR UR11, SR_CgaCtaId ;  /* 0x00000000000b79c3 */ /* 0x000ea20000008800 */
[----:B------:R-:W-:Y:S01]  /*4740*/  FFMA.FTZ R116, R45, R47, R116 ;  /* 0x0000002f2d747223 */ /* 0x000fe20000010074 */
[----:B------:R-:W-:Y:S01]  /*4750*/  FADD.FTZ R118, R118, R47 ;  /* 0x0000002f76767221 */ /* 0x000fe20000010000 */
        /* <DEDUP_REMOVED lines=9> */
[----:B0-----:R-:W-:Y:S01]  /*47f0*/  @!P0 FADD.FTZ R68, R68, R121 ;  /* 0x0000007944448221 */ /* 0x001fe20000010000 */
[----:B------:R-:W-:Y:S01]  /*4800*/  FADD.FTZ R65, R65, R38 ;  /* 0x0000002641417221 */ /* 0x000fe20000010000 */
[----:B------:R-:W-:Y:S01]  /*4810*/  FFMA.FTZ R116, R33, R35, R116 ;  /* 0x0000002321747223 */ /* 0x000fe20000010074 */
[----:B------:R-:W-:Y:S01]  /*4820*/  FADD.FTZ R118, R118, R35 ;  /* 0x0000002376767221 */ /* 0x000fe20000010000 */
[----:B-1----:R-:W-:Y:S01]  /*4830*/  @!P0 FADD.FTZ R69, R69, R123 ;  /* 0x0000007b45458221 */ /* 0x002fe20000010000 */
[----:B------:R-:W0:Y:S01]  /*4840*/  SHFL.DOWN PT, R121, R68, 0x2, 0x1f ;  /* 0x08401f0044797f89 */ /* 0x000e2200000e0000 */
[----:B------:R-:W-:Y:S01]  /*4850*/  ISETP.GT.AND P0, PT, R4, 0x1d, PT ;  /* 0x0000001d0400780c */ /* 0x000fe20003f04270 */
[----:B------:R-:W-:Y:S01]  /*4860*/  FFMA.FTZ R67, R32, R34, R67 ;  /* 0x0000002220437223 */ /* 0x000fe20000010043 */
[----:B------:R-:W-:Y:S01]  /*4870*/  FADD.FTZ R65, R65, R34 ;  /* 0x0000002241417221 */ /* 0x000fe20000010000 */
[----:B------:R-:W1:Y:S01]  /*4880*/  SHFL.DOWN PT, R123, R69, 0x2, 0x1f ;  /* 0x08401f00457b7f89 */ /* 0x000e6200000e0000 */
[----:B------:R-:W-:Y:S01]  /*4890*/  FFMA.FTZ R116, R29, R31, R116 ;  /* 0x0000001f1d747223 */ /* 0x000fe20000010074 */
[----:B------:R-:W-:Y:S01]  /*48a0*/  FADD.FTZ R118, R118, R31 ;  /* 0x0000001f76767221 */ /* 0x000fe20000010000 */
[----:B------:R-:W-:Y:S01]  /*48b0*/  FFMA.FTZ R67, R28, R30, R67 ;  /* 0x0000001e1c437223 */ /* 0x000fe20000010043 */
[----:B------:R-:W-:Y:S01]  /*48c0*/  FADD.FTZ R65, R65, R30 ;  /* 0x0000001e41417221 */ /* 0x000fe20000010000 */
[----:B------:R-:W-:Y:S01]  /*48d0*/  UMOV UR6, 0x400 ;  /* 0x0000040000067882 */ /* 0x000fe20000000000 */
[----:B------:R-:W-:Y:S01]  /*48e0*/  FFMA.FTZ R116, R25, R27, R116 ;  /* 0x0000001b19747223 */ /* 0x000fe20000010074 */
[----:B------:R-:W-:Y:S01]  /*48f0*/  UIADD3 UR5, UR6, 0x90, URZ ;  /* 0x0000009006057890 */ /* 0x000fe2000fffe03f */
[----:B------:R-:W-:Y:S01]  /*4900*/  FADD.FTZ R118, R118, R27 ;  /* 0x0000001b76767221 */ /* 0x000fe20000010000 */
[----:B------:R-:W-:Y:S01]  /*4910*/  FFMA.FTZ R67, R24, R26, R67 ;  /* 0x0000001a18437223 */ /* 0x000fe20000010043 */
[----:B------:R-:W-:Y:S01]  /*4920*/  FADD.FTZ R65, R65, R26 ;  /* 0x0000001a41417221 */ /* 0x000fe20000010000 */
[----:B--2---:R-:W-:Y:S01]  /*4930*/  ULEA UR5, UR11, UR5, 0x18 ;  /* 0x000000050b057291 */ /* 0x004fe2000f8ec03f */
        /* <DEDUP_REMOVED lines=8> */
[----:B0-----:R-:W-:Y:S01]  /*49c0*/  @!P0 FADD.FTZ R68, R68, R121 ;  /* 0x0000007944448221 */ /* 0x001fe20000010000 */
[----:B------:R-:W-:Y:S01]  /*49d0*/  LEA R109, R81, UR5, 0x4 ;  /* 0x00000005516d7c11 */ /* 0x000fe2000f8e20ff */
[----:B------:R-:W0:Y:S01]  /*49e0*/  LDC.64 R114, c[0x0][0x268] ;  /* 0x00009a00ff727b82 */ /* 0x000e220000000a00 */
[----:B------:R-:W-:Y:S01]  /*49f0*/  BSSY B0, `(.L_x_154) ;  /* 0x0000038000007945 */ /* 0x000fe20003800000 */
[----:B-1----:R-:W-:Y:S01]  /*4a00*/  @!P0 FADD.FTZ R69, R69, R123 ;  /* 0x0000007b45458221 */ /* 0x002fe20000010000 */
[----:B------:R-:W1:Y:S01]  /*4a10*/  SHFL.DOWN PT, R121, R68, 0x4, 0x1f ;  /* 0x08801f0044797f89 */ /* 0x000e6200000e0000 */
[----:B------:R-:W-:Y:S01]  /*4a20*/  ISETP.GT.AND P0, PT, R4, 0x1b, PT ;  /* 0x0000001b0400780c */ /* 0x000fe20003f04270 */
[----:B------:R-:W-:-:S02]  /*4a30*/  IMAD R108, R108, 0xd, R81 ;  /* 0x0000000d6c6c7824 */ /* 0x000fc400078e0251 */
[----:B------:R-:W2:Y:S04]  /*4a40*/  SHFL.DOWN PT, R123, R69, 0x4, 0x1f ;  /* 0x08801f00457b7f89 */ /* 0x000ea800000e0000 */
[----:B------:R-:W-:Y:S06]  /*4a50*/  STS.128 [R109], R64 ;  /* 0x000000406d007388 */ /* 0x000fec0000000c00 */
[----:B-1----:R-:W-:Y:S01]  /*4a60*/  @!P0 FADD.FTZ R68, R68, R121 ;  /* 0x0000007944448221 */ /* 0x002fe20000010000 */
[----:B--2---:R-:W-:-:S04]  /*4a70*/  @!P0 FADD.FTZ R69, R69, R123 ;  /* 0x0000007b45458221 */ /* 0x004fc80000010000 */
[----:B------:R-:W1:Y:S01]  /*4a80*/  SHFL.DOWN PT, R121, R68, 0x8, 0x1f ;  /* 0x09001f0044797f89 */ /* 0x000e6200000e0000 */
[----:B------:R-:W-:-:S03]  /*4a90*/  ISETP.GT.AND P0, PT, R4, 0x17, PT ;  /* 0x000000170400780c */ /* 0x000fc60003f04270 */
[----:B------:R-:W2:Y:S10]  /*4aa0*/  SHFL.DOWN PT, R123, R69, 0x8, 0x1f ;  /* 0x09001f00457b7f89 */ /* 0x000eb400000e0000 */
[----:B-1----:R-:W-:Y:S01]  /*4ab0*/  @!P0 FADD.FTZ R68, R68, R121 ;  /* 0x0000007944448221 */ /* 0x002fe20000010000 */
[----:B--2---:R-:W-:-:S04]  /*4ac0*/  @!P0 FADD.FTZ R69, R69, R123 ;  /* 0x0000007b45458221 */ /* 0x004fc80000010000 */
[----:B------:R-:W1:Y:S01]  /*4ad0*/  SHFL.DOWN PT, R121, R68, 0x10, 0x1f ;  /* 0x0a001f0044797f89 */ /* 0x000e6200000e0000 */
[----:B------:R-:W-:-:S03]  /*4ae0*/  ISETP.GT.AND P0, PT, R4, 0xf, PT ;  /* 0x0000000f0400780c */ /* 0x000fc60003f04270 */
[----:B------:R-:W2:Y:S10]  /*4af0*/  SHFL.DOWN PT, R123, R69, 0x10, 0x1f ;  /* 0x0a001f00457b7f89 */ /* 0x000eb400000e0000 */
[----:B-1----:R-:W-:Y:S01]  /*4b00*/  @!P0 FADD.FTZ R68, R68, R121 ;  /* 0x0000007944448221 */ /* 0x002fe20000010000 */
[----:B--2---:R-:W-:Y:S01]  /*4b10*/  @!P0 FADD.FTZ R69, R69, R123 ;  /* 0x0000007b45458221 */ /* 0x004fe20000010000 */
[----:B------:R-:W-:-:S13]  /*4b20*/  ISETP.NE.AND P0, PT, R4, RZ, PT ;  /* 0x000000ff0400720c */ /* 0x000fda0003f05270 */
[----:B------:R1:W-:Y:S01]  /*4b30*/  @!P0 STS.64 [R10+0x10], R68 ;  /* 0x000010440a008388 */ /* 0x0003e20000000a00 */
[----:B------:R-:W-:Y:S01]  /*4b40*/  BAR.SYNC.DEFER_BLOCKING 0x0 ;  /* 0x0000000000007b1d */ /* 0x000fe20000010000 */
[----:B------:R-:W-:-:S13]  /*4b50*/  ISETP.NE.AND P0, PT, R81, RZ, PT ;  /* 0x000000ff5100720c */ /* 0x000fda0003f05270 */
[----:B01----:R-:W-:Y:S05]  /*4b60*/  @P0 BRA `(.L_x_155) ;  /* 0x0000000000800947 */ /* 0x003fea0003800000 */
[----:B------:R-:W-:-:S09]  /*4b70*/  ULEA UR5, UR11, UR6, 0x18 ;  /* 0x000000060b057291 */ /* 0x000fd2000f8ec03f */
[----:B------:R-:W0:Y:S04]  /*4b80*/  LDS.64 R44, [UR5+0x18] ;  /* 0x00001805ff2c7984 */ /* 0x000e280008000a00 */
[----:B------:R-:W1:Y:S04]  /*4b90*/  LDS.128 R24, [UR5+0x20] ;  /* 0x00002005ff187984 */ /* 0x000e680008000c00 */
[----:B------:R-:W2:Y:S04]  /*4ba0*/  LDS.128 R28, [UR5+0x30] ;  /* 0x00003005ff1c7984 */ /* 0x000ea80008000c00 */
[----:B------:R-:W3:Y:S04]  /*4bb0*/  LDS.128 R32, [UR5+0x40] ;  /* 0x00004005ff207984 */ /* 0x000ee80008000c00 */
[----:B------:R-:W4:Y:S04]  /*4bc0*/  LDS.128 R36, [UR5+0x50] ;  /* 0x00005005ff247984 */ /* 0x000f280008000c00 */
[----:B------:R-:W5:Y:S01]  /*4bd0*/  LDS.128 R40, [UR5+0x60] ;  /* 0x00006005ff287984 */ /* 0x000f620008000c00 */
[----:B0-----:R-:W-:Y:S01]  /*4be0*/  FADD.FTZ R47, R68, R44 ;  /* 0x0000002c442f7221 */ /* 0x001fe20000010000 */
[----:B------:R-:W-:-:S02]  /*4bf0*/  FADD.FTZ R44, R69, R45 ;  /* 0x0000002d452c7221 */ /* 0x000fc40000010000 */
[----:B------:R-:W0:Y:S01]  /*4c00*/  LDS.64 R68, [UR5+0x70] ;  /* 0x00007005ff447984 */ /* 0x000e220008000a00 */
[----:B-1----:R-:W-:Y:S01]  /*4c10*/  FADD.FTZ R47, R47, R24 ;  /* 0x000000182f2f7221 */ /* 0x002fe20000010000 */
[----:B------:R-:W-:-:S03]  /*4c20*/  FADD.FTZ R44, R44, R25 ;  /* 0x000000192c2c7221 */ /* 0x000fc60000010000 */
        /* <DEDUP_REMOVED lines=14> */
[----:B-----5:R-:W-:Y:S01]  /*4d10*/  FADD.FTZ R47, R47, R40 ;  /* 0x000000282f2f7221 */ /* 0x020fe20000010000 */
[----:B------:R-:W-:-:S03]  /*4d20*/  FADD.FTZ R44, R44, R41 ;  /* 0x000000292c2c7221 */ /* 0x000fc60000010000 */
[----:B------:R-:W-:Y:S01]  /*4d30*/  FADD.FTZ R47, R47, R42 ;  /* 0x0000002a2f2f7221 */ /* 0x000fe20000010000 */
[----:B------:R-:W-:-:S03]  /*4d40*/  FADD.FTZ R44, R44, R43 ;  /* 0x0000002b2c2c7221 */ /* 0x000fc60000010000 */
[----:B0-----:R-:W-:Y:S01]  /*4d50*/  FADD.FTZ R68, R47, R68 ;  /* 0x000000442f447221 */ /* 0x001fe20000010000 */
[----:B------:R-:W-:-:S07]  /*4d60*/  FADD.FTZ R69, R44, R69 ;  /* 0x000000452c457221 */ /* 0x000fce0000010000 */
.L_x_155:
[----:B------:R-:W-:Y:S05]  /*4d70*/  BSYNC B0 ;  /* 0x0000000000007941 */ /* 0x000fea0003800000 */
.L_x_154:
        /* <DEDUP_REMOVED lines=11> */
[----:B------:R-:W5:Y:S04]  /*4e30*/  LDS.128 R44, [R109+0x4e0] ;  /* 0x0004e0006d2c7984 */ /* 0x000f680000000c00 */
[----:B------:R-:W5:Y:S04]  /*4e40*/  LDS.128 R40, [R109+0x5b0] ;  /* 0x0005b0006d287984 */ /* 0x000f680000000c00 */
[----:B------:R-:W5:Y:S04]  /*4e50*/  LDS.128 R36, [R109+0x680] ;  /* 0x000680006d247984 */ /* 0x000f680000000c00 */
        /* <DEDUP_REMOVED lines=24> */
[----:B------:R-:W-:Y:S01]  /*4fe0*/  FADD.FTZ R62, R62, R51 ;  /* 0x000000333e3e7221 */ /* 0x000fe20000010000 */
[----:B-----5:R-:W-:Y:S01]  /*4ff0*/  FADD.FTZ R61, R61, R44 ;  /* 0x0000002c3d3d7221 */ /* 0x020fe20000010000 */
[----:B------:R-:W4:Y:S01]  /*5000*/  LDS.128 R48, [R109+0xb60] ;  /* 0x000b60006d307984 */ /* 0x000f220000000c00 */
[----:B------:R-:W-:Y:S01]  /*5010*/  FADD.FTZ R60, R60, R45 ;  /* 0x0000002d3c3c7221 */ /* 0x000fe20000010000 */
[----:B------:R-:W-:Y:S01]  /*5020*/  FADD.FTZ R63, R63, R46 ;  /* 0x0000002e3f3f7221 */ /* 0x000fe20000010000 */
[----:B------:R-:W-:Y:S01]  /*5030*/  FADD.FTZ R62, R62, R47 ;  /* 0x0000002f3e3e7221 */ /* 0x000fe20000010000 */
[----:B------:R-:W-:Y:S01]  /*5040*/  FADD.FTZ R61, R61, R40 ;  /* 0x000000283d3d7221 */ /* 0x000fe20000010000 */
[----:B------:R-:W5:Y:S01]  /*5050*/  LDS.128 R44, [R109+0xc30] ;  /* 0x000c30006d2c7984 */ /* 0x000f620000000c00 */
        /* <DEDUP_REMOVED lines=13> */
[----:B------:R-:W-:Y:S01]  /*5130*/  LDS.128 R64, [R109+0x1040] ;  /* 0x001040006d407984 */ /* 0x000fe20000000c00 */
[----:B0-----:R-:W-:Y:S01]  /*5140*/  FADD.FTZ R61, R61, R28 ;  /* 0x0000001c3d3d7221 */ /* 0x001fe20000010000 */
[----:B------:R-:W-:Y:S01]  /*5150*/  FADD.FTZ R60, R60, R29 ;  /* 0x0000001d3c3c7221 */ /* 0x000fe20000010000 */
[----:B------:R-:W-:Y:S01]  /*5160*/  FADD.FTZ R63, R63, R30 ;  /* 0x0000001e3f3f7221 */ /* 0x000fe20000010000 */
[----:B------:R-:W0:Y:S01]  /*5170*/  LDS.128 R32, [R109+0xea0] ;  /* 0x000ea0006d207984 */ /* 0x000e220000000c00 */
[----:B------:R-:W-:Y:S01]  /*5180*/  FADD.FTZ R62, R62, R31 ;  /* 0x0000001f3e3e7221 */ /* 0x000fe20000010000 */
[----:B-1----:R-:W-:Y:S01]  /*5190*/  FADD.FTZ R61, R61, R56 ;  /* 0x000000383d3d7221 */ /* 0x002fe20000010000 */
[----:B------:R-:W-:Y:S01]  /*51a0*/  FADD.FTZ R60, R60, R57 ;  /* 0x000000393c3c7221 */ /* 0x000fe20000010000 */
[----:B------:R-:W1:Y:S01]  /*51b0*/  LDS.128 R28, [R109+0xf70] ;  /* 0x000f70006d1c7984 */ /* 0x000e620000000c00 */
[----:B------:R-:W-:Y:S01]  /*51c0*/  FADD.FTZ R63, R63, R58 ;  /* 0x0000003a3f3f7221 */ /* 0x000fe20000010000 */
[----:B------:R-:W-:Y:S01]  /*51d0*/  FADD.FTZ R62, R62, R59 ;  /* 0x0000003b3e3e7221 */ /* 0x000fe20000010000 */
[----:B--2---:R-:W-:Y:S01]  /*51e0*/  FADD.FTZ R61, R61, R24 ;  /* 0x000000183d3d7221 */ /* 0x004fe20000010000 */
[----:B------:R-:W-:Y:S01]  /*51f0*/  FADD.FTZ R60, R60, R25 ;  /* 0x000000193c3c7221 */ /* 0x000fe20000010000 */
[----:B------:R-:W-:Y:S01]  /*5200*/  FADD.FTZ R63, R63, R26 ;  /* 0x0000001a3f3f7221 */ /* 0x000fe20000010000 */
[----:B------:R-:W-:Y:S01]  /*5210*/  FADD.FTZ R62, R62, R27 ;  /* 0x0000001b3e3e7221 */ /* 0x000fe20000010000 */
[----:B------:R-:W-:Y:S01]  /*5220*/  LDS.128 R56, [R109+0x12b0] ;  /* 0x0012b0006d387984 */ /* 0x000fe20000000c00 */
[----:B---3--:R-:W-:Y:S01]  /*5230*/  FADD.FTZ R61, R61, R52 ;  /* 0x000000343d3d7221 */ /* 0x008fe20000010000 */
[----:B------:R-:W-:Y:S01]  /*5240*/  FADD.FTZ R60, R60, R53 ;  /* 0x000000353c3c7221 */ /* 0x000fe20000010000 */
[----:B------:R-:W-:Y:S01]  /*5250*/  FADD.FTZ R63, R63, R54 ;  /* 0x000000363f3f7221 */ /* 0x000fe20000010000 */
[----:B------:R-:W2:Y:S01]  /*5260*/  LDS.128 R24, [R109+0x1110] ;  /* 0x001110006d187984 */ /* 0x000ea20000000c00 */
[----:B------:R-:W-:Y:S01]  /*5270*/  FADD.FTZ R52, R62, R55 ;  /* 0x000000373e347221 */ /* 0x000fe20000010000 */
        /* <DEDUP_REMOVED lines=9> */
[----:B------:R-:W-:Y:S01]  /*5310*/  FADD.FTZ R45, R53, R40 ;  /* 0x00000028352d7221 */ /* 0x000fe20000010000 */
[----:B------:R-:W-:Y:S01]  /*5320*/  FADD.FTZ R40, R48, R41 ;  /* 0x0000002930287221 */ /* 0x000fe20000010000 */
[----:B------:R-:W4:Y:S01]  /*5330*/  LDS.128 R52, [R109+0x1380] ;  /* 0x001380006d347984 */ /* 0x000f220000000c00 */
[----:B------:R-:W-:Y:S01]  /*5340*/  FADD.FTZ R41, R49, R42 ;  /* 0x0000002a31297221 */ /* 0x000fe20000010000 */
[----:B------:R-:W-:Y:S01]  /*5350*/  FADD.FTZ R42, R44, R43 ;  /* 0x0000002b2c2a7221 */ /* 0x000fe20000010000 */
[----:B------:R-:W-:Y:S01]  /*5360*/  FADD.FTZ R43, R45, R36 ;  /* 0x000000242d2b7221 */ /* 0x000fe20000010000 */
[----:B------:R-:W5:Y:S01]  /*5370*/  LDS.128 R48, [R109+0x1450] ;  /* 0x001450006d307984 */ /* 0x000f620000000c00 */
[----:B------:R-:W-:Y:S01]  /*5380*/  FADD.FTZ R40, R40, R37 ;  /* 0x0000002528287221 */ /* 0x000fe20000010000 */
[----:B------:R-:W-:Y:S01]  /*5390*/  FADD.FTZ R37, R41, R38 ;  /* 0x0000002629257221 */ /* 0x000fe20000010000 */
[----:B------:R-:W-:Y:S01]  /*53a0*/  FADD.FTZ R36, R42, R39 ;  /* 0x000000272a247221 */ /* 0x000fe20000010000 */
[----:B------:R-:W5:Y:S01]  /*53b0*/  LDS.128 R44, [R109+0x1520] ;  /* 0x001520006d2c7984 */ /* 0x000f620000000c00 */
        /* <DEDUP_REMOVED lines=10> */
[----:B------:R-:W-:Y:S01]  /*5460*/  FADD.FTZ R117, R117, R64 ;  /* 0x0000004075757221 */ /* 0x000fe20000010000 */
[----:B------:R-:W1:Y:S01]  /*5470*/  LDS.128 R32, [R109+0x1790] ;  /* 0x001790006d207984 */ /* 0x000e620000000c00 */
[----:B------:R-:W-:Y:S01]  /*5480*/  FADD.FTZ R64, R28, R65 ;  /* 0x000000411c407221 */ /* 0x000fe20000010000 */
[----:B------:R-:W-:Y:S01]  /*5490*/  FADD.FTZ R119, R29, R66 ;  /* 0x000000421d777221 */ /* 0x000fe20000010000 */
[----:B------:R-:W-:Y:S01]  /*54a0*/  FADD.FTZ R116, R116, R67 ;  /* 0x0000004374747221 */ /* 0x000fe20000010000 */
[----:B------:R-:W1:Y:S01]  /*54b0*/  LDS.128 R28, [R109+0x1860] ;  /* 0x001860006d1c7984 */ /* 0x000e620000000c00 */
[----:B--2---:R-:W-:Y:S01]  /*54c0*/  FADD.FTZ R117, R117, R24 ;  /* 0x0000001875757221 */ /* 0x004fe20000010000 */
[----:B------:R-:W-:Y:S01]  /*54d0*/  FADD.FTZ R24, R64, R25 ;  /* 0x0000001940187221 */ /* 0x000fe20000010000 */
[----:B------:R-:W-:Y:S01]  /*54e0*/  FADD.FTZ R119, R119, R26 ;  /* 0x0000001a77777221 */ /* 0x000fe20000010000 */
[----:B------:R-:W2:Y:S01]  /*54f0*/  LDS.128 R64, [R109+0x1930] ;  /* 0x001930006d407984 */ /* 0x000ea20000000c00 */
[----:B------:R-:W-:Y:S01]  /*5500*/  FADD.FTZ R116, R116, R27 ;  /* 0x0000001b74747221 */ /* 0x000fe20000010000 */
[----:B---3--:R-:W-:Y:S01]  /*5510*/  FADD.FTZ R117, R117, R60 ;  /* 0x0000003c75757221 */ /* 0x008fe20000010000 */
        /* <DEDUP_REMOVED lines=10> */
[----:B------:R-:W-:Y:S01]  /*55c0*/  FADD.FTZ R116, R116, R55 ;  /* 0x0000003774747221 */ /* 0x000fe20000010000 */
[----:B-----5:R-:W-:Y:S01]  /*55d0*/  FADD.FTZ R117, R117, R48 ;  /* 0x0000003075757221 */ /* 0x020fe20000010000 */
[----:B------:R-:W-:Y:S01]  /*55e0*/  FADD.FTZ R24, R24, R49 ;  /* 0x0000003118187221 */ /* 0x000fe20000010000 */
[----:B------:R-:W-:Y:S01]  /*55f0*/  FADD.FTZ R119, R119, R50 ;  /* 0x0000003277777221 */ /* 0x000fe20000010000 */
[----:B------:R-:W-:Y:S01]  /*5600*/  FADD.FTZ R116, R116, R51 ;  /* 0x0000003374747221 */ /* 0x000fe20000010000 */
[----:B------:R-:W-:Y:S01]  /*5610*/  FADD.FTZ R117, R117, R44 ;  /* 0x0000002c75757221 */ /* 0x000fe20000010000 */
[----:B------:R-:W-:Y:S01]  /*5620*/  FADD.FTZ R24, R24, R45 ;  /* 0x0000002d18187221 */ /* 0x000fe20000010000 */
[----:B------:R-:W-:Y:S01]  /*5630*/  FADD.FTZ R119, R119, R46 ;  /* 0x0000002e77777221 */ /* 0x000fe20000010000 */
[----:B------:R-:W-:Y:S01]  /*5640*/  FADD.FTZ R116, R116, R47 ;  /* 0x0000002f74747221 */ /* 0x000fe20000010000 */
[----:B0-----:R-:W-:Y:S01]  /*5650*/  FADD.FTZ R117, R117, R40 ;  /* 0x0000002875757221 */ /* 0x001fe20000010000 */
[----:B------:R-:W-:Y:S01]  /*5660*/  FADD.FTZ R24, R24, R41 ;  /* 0x0000002918187221 */ /* 0x000fe20000010000 */
[----:B------:R-:W-:Y:S01]  /*5670*/  FADD.FTZ R119, R119, R42 ;  /* 0x0000002a77777221 */ /* 0x000fe20000010000 */
[----:B------:R-:W-:Y:S01]  /*5680*/  FADD.FTZ R116, R116, R43 ;  /* 0x0000002b74747221 */ /* 0x000fe20000010000 */
[----:B-1----:R-:W-:Y:S01]  /*5690*/  FADD.FTZ R117, R117, R36 ;  /* 0x0000002475757221 */ /* 0x002fe20000010000 */
[----:B------:R-:W-:Y:S01]  /*56a0*/  FADD.FTZ R24, R24, R37 ;  /* 0x0000002518187221 */ /* 0x000fe20000010000 */
        /* <DEDUP_REMOVED lines=10> */
[----:B--2---:R-:W-:Y:S01]  /*5750*/  FADD.FTZ R64, R117, R64 ;  /* 0x0000004075407221 */ /* 0x004fe20000010000 */
[----:B------:R-:W-:Y:S01]  /*5760*/  FADD.FTZ R65, R24, R65 ;  /* 0x0000004118417221 */ /* 0x000fe20000010000 */
[----:B------:R-:W-:Y:S01]  /*5770*/  FADD.FTZ R66, R119, R66 ;  /* 0x0000004277427221 */ /* 0x000fe20000010000 */
[----:B------:R-:W-:-:S07]  /*5780*/  FADD.FTZ R67, R116, R67 ;  /* 0x0000004374437221 */ /* 0x000fce0000010000 */
.L_x_157:
[----:B------:R-:W-:Y:S05]  /*5790*/  BSYNC B0 ;  /* 0x0000000000007941 */ /* 0x000fea0003800000 */
.L_x_156:
[----:B------:R-:W-:Y:S01]  /*57a0*/  BSSY B0, `(.L_x_158) ;  /* 0x0000010000007945 */ /* 0x000fe20003800000 */
[----:B------:R-:W-:Y:S01]  /*57b0*/  PRMT R27, R105, 0x7632, R27 ;  /* 0x00007632691b7816 */ /* 0x000fe2000000001b */
[----:B------:R-:W-:Y:S01]  /*57c0*/  IMAD.WIDE R108, R108, 0x4, R114 ;  /* 0x000000046c6c7825 */ /* 0x000fe200078e0272 */
[----:B------:R-:W-:Y:S01]  /*57d0*/  PRMT R26, R104, 0x7632, R26 ;  /* 0x00007632681a7816 */ /* 0x000fe2000000001a */
[----:B------:R-:W-:Y:S06]  /*57e0*/  @P6 BRA `(.L_x_159) ;  /* 0x00000000002c6947 */ /* 0x000fec0003800000 */
[----:B------:R-:W0:Y:S01]  /*57f0*/  LDC.64 R24, c[0x0][0x288] ;  /* 0x0000a200ff187b82 */ /* 0x000e220000000a00 */
[-C--:B------:R-:W-:Y:S01]  /*5800*/  LEA R32, P6, R6, R108.reuse, 0x2 ;  /* 0x0000006c06207211 */ /* 0x080fe200078c10ff */
[----:B------:R1:W-:Y:S03]  /*5810*/  REDG.E.ADD.F32.FTZ.RN.STRONG.GPU desc[UR8][R108.64], R64 ;  /* 0x000000406c0079a6 */ /* 0x0003e6000c10f388 */
[----:B------:R-:W-:Y:S02]  /*5820*/  IADD3.X R33, R109, R11, RZ, P6, !PT ;  /* 0x0000000b6d217210 */ /* 0x000fe400037fe4ff */
[----:B------:R-:W-:-:S03]  /*5830*/  LEA R28, P6, R8, R108, 0x2 ;  /* 0x0000006c081c7211 */ /* 0x000fc600078c10ff */
[----:B------:R1:W-:Y:S01]  /*5840*/  REDG.E.ADD.F32.FTZ.RN.STRONG.GPU desc[UR8][R32.64], R65 ;  /* 0x00000041200079a6 */ /* 0x0003e2000c10f388 */
[----:B------:R-:W-:Y:S02]  /*5850*/  IADD3.X R29, R109, R12, RZ, P6, !PT ;  /* 0x0000000c6d1d7210 */ /* 0x000fe400037fe4ff */
[----:B0-----:R-:W-:-:S04]  /*5860*/  LEA R30, P6, R24, R108, 0x2 ;  /* 0x0000006c181e7211 */ /* 0x001fc800078c10ff */
[----:B------:R-:W-:-:S05]  /*5870*/  LEA.HI.X R31, R24, R109, R25, 0x2, P6 ;  /* 0x0000006d181f7211 */ /* 0x000fca00030f1419 */
[----:B------:R1:W-:Y:S04]  /*5880*/  REDG.E.ADD.F32.FTZ.RN.STRONG.GPU desc[UR8][R30.64], R66 ;  /* 0x000000421e0079a6 */ /* 0x0003e8000c10f388 */
[----:B------:R1:W-:Y:S02]  /*5890*/  REDG.E.ADD.F32.FTZ.RN.STRONG.GPU desc[UR8][R28.64], R67 ;  /* 0x000000431c0079a6 */ /* 0x0003e4000c10f388 */
.L_x_159:
[----:B------:R-:W-:Y:S05]  /*58a0*/  BSYNC B0 ;  /* 0x0000000000007941 */ /* 0x000fea0003800000 */
.L_x_158:
[----:B------:R-:W-:Y:S02]  /*58b0*/  ISETP.GE.U32.AND P6, PT, R2, 0x2, PT ;  /* 0x000000020200780c */ /* 0x000fe40003fc6070 */
[----:B------:R-:W-:Y:S02]  /*58c0*/  PRMT R57, R106, 0x7632, R57 ;  /* 0x000076326a397816 */ /* 0x000fe40000000039 */
[----:B------:R-:W-:Y:S02]  /*58d0*/  PRMT R56, R103, 0x7632, R56 ;  /* 0x0000763267387816 */ /* 0x000fe40000000038 */
[----:B------:R-:W-:Y:S02]  /*58e0*/  PRMT R55, R101, 0x7632, R55 ;  /* 0x0000763265377816 */ /* 0x000fe40000000037 */
[----:B------:R-:W-:Y:S02]  /*58f0*/  PRMT R54, R100, 0x7632, R54 ;  /* 0x0000763264367816 */ /* 0x000fe40000000036 */
[----:B------:R-:W-:-:S02]  /*5900*/  PRMT R53, R102, 0x7632, R53 ;  /* 0x0000763266357816 */ /* 0x000fc40000000035 */
[----:B------:R-:W-:Y:S02]  /*5910*/  PRMT R52, R99, 0x7632, R52 ;  /* 0x0000763263347816 */ /* 0x000fe40000000034 */
        /* <DEDUP_REMOVED lines=16> */
[----:B-1----:R-:W-:-:S02]  /*5a20*/  PRMT R33, R72, 0x7632, R33 ;  /* 0x0000763248217816 */ /* 0x002fc40000000021 */
[----:B------:R-:W-:Y:S02]  /*5a30*/  PRMT R32, R17, 0x7632, R32 ;  /* 0x0000763211207816 */ /* 0x000fe40000000020 */
[----:B------:R-:W-:Y:S02]  /*5a40*/  PRMT R31, R13, 0x7632, R31 ;  /* 0x000076320d1f7816 */ /* 0x000fe4000000001f */
[----:B------:R-:W-:Y:S02]  /*5a50*/  PRMT R30, R14, 0x7632, R30 ;  /* 0x000076320e1e7816 */ /* 0x000fe4000000001e */
[----:B------:R-:W-:Y:S02]  /*5a60*/  PRMT R29, R15, 0x7632, R29 ;  /* 0x000076320f1d7816 */ /* 0x000fe4000000001d */
[----:B------:R-:W-:Y:S02]  /*5a70*/  PRMT R28, R16, 0x7632, R28 ;  /* 0x00007632101c7816 */ /* 0x000fe4000000001c */
[----:B------:R-:W-:-:S02]  /*5a80*/  PRMT R41, R90, 0x7632, R41 ;  /* 0x000076325a297816 */ /* 0x000fc40000000029 */
[----:B------:R-:W-:Y:S01]  /*5a90*/  PRMT R40, R87, 0x7632, R40 ;  /* 0x0000763257287816 */ /* 0x000fe20000000028 */
[----:B------:R-:W-:Y:S06]  /*5aa0*/  @!P6 BRA `(.L_x_160) ;  /* 0x0000001000a8e947 */ /* 0x000fec0003800000 */
[----:B------:R-:W0:Y:S01]  /*5ab0*/  LDC.64 R24, c[0x0][0x258] ;  /* 0x00009600ff187b82 */ /* 0x000e220000000a00 */
[----:B------:R-:W-:-:S05]  /*5ac0*/  LOP3.LUT R58, R73, 0x1, RZ, 0xc0, !PT ;  /* 0x00000001493a7812 */ /* 0x000fca00078ec0ff */
[----:B------:R-:W-:Y:S02]  /*5ad0*/  IMAD R59, R58, R9, RZ ;  /* 0x000000093a3b7224 */ /* 0x000fe400078e02ff */
[----:B------:R-:W1:Y:S02]  /*5ae0*/  LDC.64 R60, c[0x0][0x260] ;  /* 0x00009800ff3c7b82 */ /* 0x000e640000000a00 */
[C---:B------:R-:W-:Y:S01]  /*5af0*/  IMAD R58, R59.reuse, R2, RZ ;  /* 0x000000023b3a7224 */ /* 0x040fe200078e02ff */
[----:B------:R-:W-:-:S04]  /*5b00*/  IADD3 R59, R59, R0, RZ ;  /* 0x000000003b3b7210 */ /* 0x000fc80007ffe0ff */
[----:B------:R-:W-:Y:S01]  /*5b10*/  SHF.L.U32 R63, R58, 0x1, RZ ;  /* 0x000000013a3f7819 */ /* 0x000fe200000006ff */
[----:B0-----:R-:W-:-:S04]  /*5b20*/  IMAD.WIDE.U32 R24, R59, 0x4, R24 ;  /* 0x000000043b187825 */ /* 0x001fc800078e0018 */
[----:B-1----:R-:W-:Y:S01]  /*5b30*/  IMAD.WIDE R60, R63, 0x4, R60 ;  /* 0x000000043f3c7825 */ /* 0x002fe200078e023c */
[----:B------:R-:W-:Y:S06]  /*5b40*/  @P0 BRA `(.L_x_161) ;  /* 0x0000000000680947 */ /* 0x000fec0003800000 */
[----:B------:R-:W0:Y:S01]  /*5b50*/  S2R R4, SR_LANEID ;  /* 0x0000000000047919 */ /* 0x000e220000000000 */
[C---:B------:R-:W-:Y:S01]  /*5b60*/  LEA R58, P6, R79.reuse, R60, 0x3 ;  /* 0x0000003c4f3a7211 */ /* 0x040fe200078c18ff */
[----:B------:R-:W-:Y:S01]  /*5b70*/  HFMA2.MMA R62, -RZ, RZ, 0, 5.9604644775390625e-08 ;  /* 0x00000001ff3e7435 */ /* 0x000fe200000001ff */
[----:B------:R-:W-:Y:S01]  /*5b80*/  VOTEU.ANY UR5, UPT, PT ;  /* 0x0000000000057886 */ /* 0x000fe200038e0100 */
[----:B------:R-:W-:Y:S01]  /*5b90*/  P2R R64, PR, RZ, 0x1 ;  /* 0x00000001ff407803 */ /* 0x000fe20000000000 */
[----:B------:R-:W-:Y:S01]  /*5ba0*/  UPOPC UR6, UR5 ;  /* 0x00000005000672bf */ /* 0x000fe20008000000 */
[----:B------:R-:W-:Y:S01]  /*5bb0*/  LEA.HI.X R59, R79, R61, RZ, 0x3, P6 ;  /* 0x0000003d4f3b7211 */ /* 0x000fe200030f1cff */
[----:B------:R-:W-:Y:S01]  /*5bc0*/  UFLO.U32 UR5, UR5 ;  /* 0x00000005000572bd */ /* 0x000fe200080e0000 */
[----:B------:R-:W-:-:S03]  /*5bd0*/  LOP3.LUT P6, RZ, R73, 0x2, RZ, 0xc0, !PT ;  /* 0x0000000249ff7812 */ /* 0x000fc600078cc0ff */
[----:B------:R1:W-:Y:S01]  /*5be0*/  STG.E.64 desc[UR8][R58.64], R68 ;  /* 0x000000443a007986 */ /* 0x0003e2000c101b08 */
[----:B------:R-:W-:Y:S02]  /*5bf0*/  SEL R65, R2, RZ, !P6 ;  /* 0x000000ff02417207 */ /* 0x000fe40007000000 */
[----:B------:R-:W-:Y:S02]  /*5c00*/  SEL R62, R62, 0xffffffff, !P6 ;  /* 0xffffffff3e3e7807 */ /* 0x000fe40007000000 */
[----:B------:R-:W-:-:S03]  /*5c10*/  ISETP.NE.AND P6, PT, R65, -0x1, PT ;  /* 0xffffffff4100780c */ /* 0x000fc60003fc5270 */
[----:B------:R-:W-:Y:S01]  /*5c20*/  IMAD R63, R62, UR6, RZ ;  /* 0x000000063e3f7c24 */ /* 0x000fe2000f8e02ff */
[----:B0-----:R-:W-:-:S13]  /*5c30*/  ISETP.EQ.U32.AND P0, PT, R4, UR5, PT ;  /* 0x0000000504007c0c */ /* 0x001fda000bf02070 */
[----:B------:R-:W-:Y:S06]  /*5c40*/  @P0 MEMBAR.ALL.GPU ;  /* 0x0000000000000992 */ /* 0x000fec000000a000 */
[----:B------:R-:W-:-:S00]  /*5c50*/  @P0 ERRBAR ;  /* 0x00000000000009ab */ /* 0x000fc00000000000 */
[----:B------:R-:W-:Y:S06]  /*5c60*/  @P0 CGAERRBAR ;  /* 0x00000000000005ab */ /* 0x000fec0000000000 */
[----:B------:R1:W-:Y:S01]  /*5c70*/  @P0 REDG.E.ADD.S32.STRONG.GPU desc[UR8][R24.64], R63 ;  /* 0x0000003f1800098e */ /* 0x0003e2000c10e388 */
[----:B------:R-:W-:Y:S01]  /*5c80*/  ISETP.NE.AND P0, PT, R64, RZ, PT ;  /* 0x000000ff4000720c */ /* 0x000fe20003f05270 */
[----:B------:R-:W-:-:S12]  /*5c90*/  @!P6 BRA `(.L_x_161) ;  /* 0x000000000014e947 */ /* 0x000fd80003800000 */
.L_x_162:
[----:B-1----:R-:W2:Y:S04]  /*5ca0*/  LDG.E.STRONG.GPU R58, desc[UR8][R24.64] ;  /* 0x00000008183a7981 */ /* 0x002ea8000c1ef900 */
[----:B--2---:R-:W-:Y:S01]  /*5cb0*/  CCTL.IVALL ;  /* 0x00000000ff00798f */ /* 0x004fe20002000000 */
[----:B------:R-:W-:Y:S05]  /*5cc0*/  YIELD ;  /* 0x0000000000007946 */ /* 0x000fea0003800000 */
[----:B------:R-:W-:-:S13]  /*5cd0*/  ISETP.NE.AND P6, PT, R58, R65, PT ;  /* 0x000000413a00720c */ /* 0x000fda0003fc5270 */
[----:B------:R-:W-:Y:S05]  /*5ce0*/  @P6 BRA `(.L_x_162) ;  /* 0xfffffffc00ec6947 */ /* 0x000fea000383ffff */
.L_x_161:
[----:B------:R-:W-:Y:S01]  /*5cf0*/  ISETP.NE.AND P6, PT, R2, RZ, PT ;  /* 0x000000ff0200720c */ /* 0x000fe20003fc5270 */
[----:B------:R-:W-:Y:S05]  /*5d00*/  WARPSYNC.ALL ;  /* 0x0000000000007948 */ /* 0x000fea0003800000 */
[----:B------:R-:W-:Y:S07]  /*5d10*/  BAR.SYNC.DEFER_BLOCKING 0x0 ;  /* 0x0000000000007b1d */ /* 0x000fee0000010000 */
[----:B------:R-:W-:Y:S05]  /*5d20*/  @!P6 BRA `(.L_x_160) ;  /* 0x000000100008e947 */ /* 0x000fea0003800000 */
[----:B-1----:R-:W-:Y:S02]  /*5d30*/  IADD3 R24, R2, -0x1, RZ ;  /* 0xffffffff02187810 */ /* 0x002fe40007ffe0ff */
[----:B------:R-:W-:Y:S02]  /*5d40*/  MOV R59, RZ ;  /* 0x000000ff003b7202 */ /* 0x000fe40000000f00 */
[----:B------:R-:W-:-:S13]  /*5d50*/  ISETP.GE.U32.AND P6, PT, R24, 0x3, PT ;  /* 0x000000031800780c */ /* 0x000fda0003fc6070 */
[----:B------:R-:W-:Y:S05]  /*5d60*/  @!P6 BRA `(.L_x_163) ;  /* 0x0000000c0088e947 */ /* 0x000fea0003800000 */
[----:B------:R-:W-:Y:S01]  /*5d70*/  IADD3 R58, -R75, R2, RZ ;  /* 0x000000024b3a7210 */ /* 0x000fe20007ffe1ff */
[----:B------:R-:W-:-:S03]  /*5d80*/  HFMA2.MMA R59, -RZ, RZ, 0, 0 ;  /* 0x00000000ff3b7435 */ /* 0x000fc600000001ff */
        /* <DEDUP_REMOVED lines=12> */
.L_x_166:
[----:B------:R-:W-:-:S13]  /*5e50*/  ISETP.EQ.OR P6, PT, R59, UR7, P0 ;  /* 0x000000073b007c0c */ /* 0x000fda00087c2670 */
[----:B------:R-:W-:-:S04]  /*5e60*/  @!P6 IMAD R63, R9, R59, R0 ;  /* 0x0000003b093fe224 */ /* 0x000fc800078e0200 */
[----:B------:R-:W-:-:S05]  /*5e70*/  @!P6 IMAD.WIDE.U32 R62, R63, 0x8, R60 ;  /* 0x000000083f3ee825 */ /* 0x000fca00078e003c */
[----:B------:R-:W2:Y:S01]  /*5e80*/  @!P6 LDG.E.64 R24, desc[UR8][R62.64] ;  /* 0x000000083e18e981 */ /* 0x000ea2000c1e1b00 */
[----:B------:R-:W-:Y:S01]  /*5e90*/  IADD3 R65, R59, 0x1, RZ ;  /* 0x000000013b417810 */ /* 0x000fe20007ffe0ff */
[----:B--2---:R-:W-:Y:S01]  /*5ea0*/  @!P6 FADD.FTZ R68, R68, R24 ;  /* 0x000000184444e221 */ /* 0x004fe20000010000 */
[----:B------:R-:W-:Y:S02]  /*5eb0*/  @!P6 FADD.FTZ R69, R69, R25 ;  /* 0x000000194545e221 */ /* 0x000fe40000010000 */
[----:B------:R-:W-:-:S13]  /*5ec0*/  ISETP.EQ.OR P6, PT, R65, UR7, P0 ;  /* 0x0000000741007c0c */ /* 0x000fda00087c2670 */
[----:B------:R-:W-:-:S04]  /*5ed0*/  @!P6 IMAD R65, R9, R65, R0 ;  /* 0x000000410941e224 */ /* 0x000fc800078e0200 */
[----:B------:R-:W-:-:S05]  /*5ee0*/  @!P6 IMAD.WIDE.U32 R64, R65, 0x8, R60 ;  /* 0x000000084140e825 */ /* 0x000fca00078e003c */
[----:B------:R-:W2:Y:S02]  /*5ef0*/  @!P6 LDG.E.64 R24, desc[UR8][R64.64] ;  /* 0x000000084018e981 */ /* 0x000ea4000c1e1b00 */
[----:B--2---:R-:W-:Y:S01]  /*5f00*/  @!P6 FADD.FTZ R68, R68, R24 ;  /* 0x000000184444e221 */ /* 0x004fe20000010000 */
[----:B------:R-:W-:Y:S01]  /*5f10*/  IADD3 R24, R59, 0x2, RZ ;  /* 0x000000023b187810 */ /* 0x000fe20007ffe0ff */
[----:B------:R-:W-:-:S03]  /*5f20*/  @!P6 FADD.FTZ R69, R69, R25 ;  /* 0x000000194545e221 */ /* 0x000fc60000010000 */
        /* <DEDUP_REMOVED lines=101> */
.L_x_165:
[----:B------:R-:W-:-:S13]  /*6580*/  ISETP.GT.AND P6, PT, R58, 0x4, PT ;  /* 0x000000043a00780c */ /* 0x000fda0003fc4270 */
[----:B------:R-:W-:Y:S05]  /*6590*/  @!P6 BRA `(.L_x_167) ;  /* 0x0000000000f4e947 */ /* 0x000fea0003800000 */
        /* <DEDUP_REMOVED lines=61> */
.L_x_167:
[----:B------:R-:W-:-:S04]  /*6970*/  LOP3.LUT P6, RZ, R83, 0x1, RZ, 0xc0, !PT ;  /* 0x0000000153ff7812 */ /* 0x000fc800078cc0ff */
[----:B------:R-:W-:-:S13]  /*6980*/  ISETP.NE.OR P6, PT, R58, RZ, P6 ;  /* 0x000000ff3a00720c */ /* 0x000fda00037c5670 */
[----:B------:R-:W-:Y:S05]  /*6990*/  @!P6 BRA `(.L_x_163) ;  /* 0x00000000007ce947 */ /* 0x000fea0003800000 */
.L_x_164:
        /* <DEDUP_REMOVED lines=31> */
.L_x_163:
[----:B------:R-:W-:-:S13]  /*6b90*/  ISETP.NE.AND P6, PT, R75, RZ, PT ;  /* 0x000000ff4b00720c */ /* 0x000fda0003fc5270 */
[----:B------:R-:W-:Y:S05]  /*6ba0*/  @!P6 BRA `(.L_x_160) ;  /* 0x000000000068e947 */ /* 0x000fea0003800000 */
[----:B------:R-:W-:Y:S01]  /*6bb0*/  ISETP.EQ.OR P6, PT, R59, UR7, P0 ;  /* 0x000000073b007c0c */ /* 0x000fe200087c2670 */
[----:B------:R-:W-:-:S12]  /*6bc0*/  BSSY B0, `(.L_x_168) ;  /* 0x0000007000007945 */ /* 0x000fd80003800000 */
[----:B------:R-:W-:Y:S05]  /*6bd0*/  @P6 BRA `(.L_x_169) ;  /* 0x0000000000146947 */ /* 0x000fea0003800000 */
[----:B------:R-:W-:-:S04]  /*6be0*/  IMAD R25, R9, R59, R0 ;  /* 0x0000003b09197224 */ /* 0x000fc800078e0200 */
[----:B------:R-:W-:-:S06]  /*6bf0*/  IMAD.WIDE.U32 R24, R25, 0x8, R60 ;  /* 0x0000000819187825 */ /* 0x000fcc00078e003c */
[----:B------:R-:W2:Y:S02]  /*6c00*/  LDG.E.64 R24, desc[UR8][R24.64] ;  /* 0x0000000818187981 */ /* 0x000ea4000c1e1b00 */
[----:B--2---:R-:W-:Y:S01]  /*6c10*/  FADD.FTZ R68, R68, R24 ;  /* 0x0000001844447221 */ /* 0x004fe20000010000 */
[----:B------:R-:W-:-:S07]  /*6c20*/  FADD.FTZ R69, R69, R25 ;  /* 0x0000001945457221 */ /* 0x000fce0000010000 */
.L_x_169:
[----:B------:R-:W-:Y:S05]  /*6c30*/  BSYNC B0 ;  /* 0x0000000000007941 */ /* 0x000fea0003800000 */
.L_x_168:
[----:B------:R-:W-:-:S13]  /*6c40*/  ISETP.NE.AND P6, PT, R75, 0x1, PT ;  /* 0x000000014b00780c */ /* 0x000fda0003fc5270 */
[----:B------:R-:W-:Y:S05]  /*6c50*/  @!P6 BRA `(.L_x_160) ;  /* 0x00000000003ce947 */ /* 0x000fea0003800000 */
[----:B------:R-:W-:-:S04]  /*6c60*/  IADD3 R63, R59, 0x1, RZ ;  /* 0x000000013b3f7810 */ /* 0x000fc80007ffe0ff */
[----:B------:R-:W-:-:S13]  /*6c70*/  ISETP.EQ.OR P6, PT, R63, UR7, P0 ;  /* 0x000000073f007c0c */ /* 0x000fda00087c2670 */
[----:B------:R-:W-:-:S04]  /*6c80*/  @!P6 IMAD R63, R63, R9, R0 ;  /* 0x000000093f3fe224 */ /* 0x000fc800078e0200 */
[----:B------:R-:W-:-:S05]  /*6c90*/  @!P6 IMAD.WIDE.U32 R62, R63, 0x8, R60 ;  /* 0x000000083f3ee825 */ /* 0x000fca00078e003c */
[----:B------:R-:W2:Y:S02]  /*6ca0*/  @!P6 LDG.E.64 R24, desc[UR8][R62.64] ;  /* 0x000000083e18e981 */ /* 0x000ea4000c1e1b00 */
[----:B--2---:R-:W-:Y:S01]  /*6cb0*/  @!P6 FADD.FTZ R69, R69, R25 ;  /* 0x000000194545e221 */ /* 0x004fe20000010000 */
[----:B------:R-:W-:Y:S01]  /*6cc0*/  IADD3 R25, R59, 0x2, RZ ;  /* 0x000000023b197810 */ /* 0x000fe20007ffe0ff */
[----:B------:R-:W-:-:S03]  /*6cd0*/  @!P6 FADD.FTZ R68, R68, R24 ;  /* 0x000000184444e221 */ /* 0x000fc60000010000 */
[----:B------:R-:W-:-:S04]  /*6ce0*/  ISETP.EQ.OR P6, PT, R25, UR7, P0 ;  /* 0x0000000719007c0c */ /* 0x000fc800087c2670 */
[----:B------:R-:W-:-:S13]  /*6cf0*/  ISETP.EQ.OR P6, PT, R75, 0x2, P6 ;  /* 0x000000024b00780c */ /* 0x000fda00037c2670 */
[----:B------:R-:W-:-:S04]  /*6d00*/  @!P6 IMAD R25, R25, R9, R0 ;  /* 0x000000091919e224 */ /* 0x000fc800078e0200 */
[----:B------:R-:W-:-:S06]  /*6d10*/  @!P6 IMAD.WIDE.U32 R24, R25, 0x8, R60 ;  /* 0x000000081918e825 */ /* 0x000fcc00078e003c */
[----:B------:R-:W2:Y:S02]  /*6d20*/  @!P6 LDG.E.64 R24, desc[UR8][R24.64] ;  /* 0x000000081818e981 */ /* 0x000ea4000c1e1b00 */
[----:B--2---:R-:W-:Y:S01]  /*6d30*/  @!P6 FADD.FTZ R68, R68, R24 ;  /* 0x000000184444e221 */ /* 0x004fe20000010000 */
[----:B------:R-:W-:-:S07]  /*6d40*/  @!P6 FADD.FTZ R69, R69, R25 ;  /* 0x000000194545e221 */ /* 0x000fce0000010000 */
.L_x_160:
[----:B------:R-:W0:Y:S01]  /*6d50*/  S2UR UR6, SR_CgaCtaId ;  /* 0x00000000000679c3 */ /* 0x000e220000008800 */
[----:B------:R-:W-:Y:S01]  /*6d60*/  UMOV UR5, 0x400 ;  /* 0x0000040000057882 */ /* 0x000fe20000000000 */
[----:B------:R-:W-:Y:S01]  /*6d70*/  ISETP.NE.AND P6, PT, RZ, UR10, PT ;  /* 0x0000000aff007c0c */ /* 0x000fe2000bfc5270 */
[----:B-1----:R-:W-:Y:S01]  /*6d80*/  IMAD.WIDE.U32 R58, R81, 0x4ec4ec4f, RZ ;  /* 0x4ec4ec4f513a7825 */ /* 0x002fe200078e00ff */
[----:B------:R-:W-:Y:S02]  /*6d90*/  SHF.L.U32 R105, R105, 0x10, RZ ;  /* 0x0000001069697819 */ /* 0x000fe400000006ff */
[----:B------:R-:W-:Y:S02]  /*6da0*/  SHF.L.U32 R27, R27, 0x10, RZ ;  /* 0x000000101b1b7819 */ /* 0x000fe400000006ff */
[----:B------:R-:W1:Y:S01]  /*6db0*/  LDC R60, c[0x0][0x2ac] ;  /* 0x0000ab00ff3c7b82 */ /* 0x000e620000000800 */
[----:B------:R-:W-:Y:S02]  /*6dc0*/  SHF.R.U32.HI R59, RZ, 0x2, R59 ;  /* 0x00000002ff3b7819 */ /* 0x000fe4000001163b */
[----:B------:R-:W-:Y:S01]  /*6dd0*/  FADD.FTZ R64, -R18, R27 ;  /* 0x0000001b12407221 */ /* 0x000fe20000010100 */
[----:B------:R-:W-:-:S02]  /*6de0*/  SHF.L.U32 R65, R104, 0x10, RZ ;  /* 0x0000001068417819 */ /* 0x000fc400000006ff */
[----:B------:R-:W-:Y:S01]  /*6df0*/  SHF.L.U32 R62, R26, 0x10, RZ ;  /* 0x000000101a3e7819 */ /* 0x000fe200000006ff */
[----:B------:R-:W-:Y:S01]  /*6e00*/  FMUL.FTZ R64, R64, R107 ;  /* 0x0000006b40407220 */ /* 0x000fe20000410000 */
[----:B------:R-:W-:Y:S02]  /*6e10*/  SHF.L.U32 R63, R106, 0x10, RZ ;  /* 0x000000106a3f7819 */ /* 0x000fe400000006ff */
[----:B------:R-:W-:Y:S01]  /*6e20*/  SHF.L.U32 R57, R57, 0x10, RZ ;  /* 0x0000001039397819 */ /* 0x000fe200000006ff */
[----:B0-----:R-:W-:-:S09]  /*6e30*/  ULEA UR5, UR6, UR5, 0x18 ;  /* 0x0000000506057291 */ /* 0x001fd2000f8ec03f */
[----:B------:R-:W-:Y:S01]  /*6e40*/  @!P0 STS.64 [UR5+0x80], R68 ;  /* 0x00008044ff008988 */ /* 0x000fe20008000a05 */
[----:B------:R-:W-:Y:S06]  /*6e50*/  BAR.SYNC.DEFER_BLOCKING 0x0 ;  /* 0x0000000000007b1d */ /* 0x000fec0000010000 */
[----:B------:R-:W0:Y:S01]  /*6e60*/  LDS.64 R24, [UR5+0x80] ;  /* 0x00008005ff187984 */ /* 0x000e220008000a00 */
[----:B------:R-:W-:Y:S02]  /*6e70*/  ULDC UR5, c[0x0][0x2bc] ;  /* 0x0000af0000057ab9 */ /* 0x000fe40000000800 */
[----:B0-----:R-:W-:Y:S01]  /*6e80*/  FMUL.FTZ R58, R24, UR5 ;  /* 0x00000005183a7c20 */ /* 0x001fe20008410000 */
[----:B------:R-:W-:Y:S01]  /*6e90*/  FADD.FTZ R24, -R18, R105 ;  /* 0x0000006912187221 */ /* 0x000fe20000010100 */
[----:B------:R-:W-:-:S03]  /*6ea0*/  FMUL.FTZ R61, R25, UR5 ;  /* 0x00000005193d7c20 */ /* 0x000fc60008410000 */
[----:B------:R-:W-:Y:S01]  /*6eb0*/  FMUL.FTZ R67, R24, R107 ;  /* 0x0000006b18437220 */ /* 0x000fe20000410000 */
        /* <DEDUP_REMOVED lines=19> */
.L_x_170:
        /* <DEDUP_REMOVED lines=17> */
[-C--:B------:R-:W-:Y:S01]  /*7100*/  FMUL.FTZ R25, R24, R107.reuse ;  /* 0x0000006b18197220 */ /* 0x080fe20000410000 */
[----:B------:R-:W-:-:S05]  /*7110*/  FMUL.FTZ R24, R62, R107 ;  /* 0x0000006b3e187220 */ /* 0x000fca0000410000 */
[----:B------:R-:W-:-:S05]  /*7120*/  F2FP.BF16.F32.PACK_AB R25, R24, R25 ;  /* 0x000000191819723e */ /* 0x000fca00000010ff */
[----:B------:R0:W-:Y:S02]  /*7130*/  STG.E desc[UR8][R26.64], R25 ;  /* 0x000000191a007986 */ /* 0x0001e4000c101908 */
.L_x_172:
[----:B------:R-:W-:Y:S05]  /*7140*/  BSYNC B0 ;  /* 0x0000000000007941 */ /* 0x000fea0003800000 */
.L_x_171:
[----:B------:R-:W-:Y:S01]  /*7150*/  ISETP.NE.AND P6, PT, RZ, UR10, PT ;  /* 0x0000000aff007c0c */ /* 0x000fe2000bfc5270 */
[C---:B0-----:R-:W-:Y:S01]  /*7160*/  FADD.FTZ R26, -R18.reuse, R63 ;  /* 0x0000003f121a7221 */ /* 0x041fe20000010100 */
[----:B------:R-:W-:Y:S01]  /*7170*/  FADD.FTZ R24, -R18, R57 ;  /* 0x0000003912187221 */ /* 0x000fe20000010100 */
[----:B------:R-:W-:Y:S02]  /*7180*/  SHF.L.U32 R103, R103, 0x10, RZ ;  /* 0x0000001067677819 */ /* 0x000fe400000006ff */
[----:B------:R-:W-:Y:S01]  /*7190*/  SHF.L.U32 R56, R56, 0x10, RZ ;  /* 0x0000001038387819 */ /* 0x000fe200000006ff */
[-C--:B------:R-:W-:Y:S01]  /*71a0*/  FMUL.FTZ R67, R26, R107.reuse ;  /* 0x0000006b1a437220 */ /* 0x080fe20000410000 */
[----:B------:R-:W-:Y:S01]  /*71b0*/  SHF.L.U32 R101, R101, 0x10, RZ ;  /* 0x0000001065657819 */ /* 0x000fe200000006ff */
[----:B------:R-:W-:Y:S01]  /*71c0*/  FMUL.FTZ R66, R24, R107 ;  /* 0x0000006b18427220 */ /* 0x000fe20000410000 */
[----:B------:R-:W-:-:S04]  /*71d0*/  SHF.L.U32 R55, R55, 0x10, RZ ;  /* 0x0000001037377819 */ /* 0x000fc800000006ff */
[----:B------:R-:W-:Y:S05]  /*71e0*/  @!P6 BRA `(.L_x_173) ;  /* 0x000000000048e947 */ /* 0x000fea0003800000 */
        /* <DEDUP_REMOVED lines=18> */
.L_x_173:
[----:B------:R-:W-:Y:S04]  /*7310*/  BSSY B0, `(.L_x_174) ;  /* 0x0000014000007945 */ /* 0x000fe80003800000 */
        /* <DEDUP_REMOVED lines=19> */
.L_x_175:
[----:B------:R-:W-:Y:S05]  /*7450*/  BSYNC B0 ;  /* 0x0000000000007941 */ /* 0x000fea0003800000 */
.L_x_174:
[C---:B0-----:R-:W-:Y:S01]  /*7460*/  FADD.FTZ R26, -R18.reuse, R101 ;  /* 0x00000065121a7221 */ /* 0x041fe20000010100 */
[----:B------:R-:W-:Y:S01]  /*7470*/  FADD.FTZ R24, -R18, R55 ;  /* 0x0000003712187221 */ /* 0x000fe20000010100 */
[----:B------:R-:W-:Y:S02]  /*7480*/  SHF.L.U32 R57, R100, 0x10, RZ ;  /* 0x0000001064397819 */ /* 0x000fe400000006ff */
[----:B------:R-:W-:Y:S01]  /*7490*/  SHF.L.U32 R54, R54, 0x10, RZ ;  /* 0x0000001036367819 */ /* 0x000fe200000006ff */
[-C--:B------:R-:W-:Y:S01]  /*74a0*/  FMUL.FTZ R67, R26, R107.reuse ;  /* 0x0000006b1a437220 */ /* 0x080fe20000410000 */
[----:B------:R-:W-:Y:S01]  /*74b0*/  SHF.L.U32 R55, R102, 0x10, RZ ;  /* 0x0000001066377819 */ /* 0x000fe200000006ff */
        /* <DEDUP_REMOVED lines=21> */
.L_x_176:
        /* <DEDUP_REMOVED lines=20> */
.L_x_178:
[----:B------:R-:W-:Y:S05]  /*7750*/  BSYNC B0 ;  /* 0x0000000000007941 */ /* 0x000fea0003800000 */
.L_x_177:
        /* <DEDUP_REMOVED lines=27> */
.L_x_179:
[----:B------:R-:W-:Y:S01]  /*7910*/  LOP3.LUT P0, RZ, R83, 0x40, RZ, 0xc0, !PT ;  /* 0x0000004053ff7812 */ /* 0x000fe2000780c0ff */
[----:B------:R-:W-:-:S12]  /*7920*/  BSSY B0, `(.L_x_180) ;  /* 0x0000016000007945 */ /* 0x000fd80003800000 */
        /* <DEDUP_REMOVED lines=17> */
[-C--:B------:R-:W-:Y:S01]  /*7a40*/  FMUL.FTZ R25, R24, R107.reuse ;  /* 0x0000006b18197220 */ /* 0x080fe20000410000 */
[----:B------:R-:W-:-:S05]  /*7a50*/  FMUL.FTZ R24, R52, R107 ;  /* 0x0000006b34187220 */ /* 0x000fca0000410000 */
[----:B------:R-:W-:-:S05]  /*7a60*/  F2FP.BF16.F32.PACK_AB R25, R24, R25 ;  /* 0x000000191819723e */ /* 0x000fca00000010ff */
[----:B------:R0:W-:Y:S02]  /*7a70*/  STG.E desc[UR8][R26.64], R25 ;  /* 0x000000191a007986 */ /* 0x0001e4000c101908 */
.L_x_181:
[----:B------:R-:W-:Y:S05]  /*7a80*/  BSYNC B0 ;  /* 0x0000000000007941 */ /* 0x000fea0003800000 */
.L_x_180:
        /* <DEDUP_REMOVED lines=28> */
.L_x_182:
        /* <DEDUP_REMOVED lines=23> */
.L_x_184:
[----:B------:R-:W-:Y:S05]  /*7dc0*/  BSYNC B0 ;  /* 0x0000000000007941 */ /* 0x000fea0003800000 */
.L_x_183:
        /* <DEDUP_REMOVED lines=28> */
.L_x_185:
        /* <DEDUP_REMOVED lines=23> */
.L_x_187:
[----:B------:R-:W-:Y:S05]  /*8100*/  BSYNC B0 ;  /* 0x0000000000007941 */ /* 0x000fea0003800000 */
.L_x_186:
        /* <DEDUP_REMOVED lines=28> */
.L_x_188:
        /* <DEDUP_REMOVED lines=23> */
.L_x_190:
[----:B------:R-:W-:Y:S05]  /*8440*/  BSYNC B0 ;  /* 0x0000000000007941 */ /* 0x000fea0003800000 */
.L_x_189:
        /* <DEDUP_REMOVED lines=28> */
.L_x_191:
        /* <DEDUP_REMOVED lines=23> */
.L_x_193:
[----:B------:R-:W-:Y:S05]  /*8780*/  BSYNC B0 ;  /* 0x0000000000007941 */ /* 0x000fea0003800000 */
.L_x_192:
        /* <DEDUP_REMOVED lines=28> */
.L_x_194:
        /* <DEDUP_REMOVED lines=23> */
.L_x_196:
[----:B------:R-:W-:Y:S05]  /*8ac0*/  BSYNC B0 ;  /* 0x0000000000007941 */ /* 0x000fea0003800000 */
.L_x_195:
        /* <DEDUP_REMOVED lines=28> */
.L_x_197:
        /* <DEDUP_REMOVED lines=22> */
.L_x_199:
[----:B------:R-:W-:Y:S05]  /*8df0*/  BSYNC B0 ;  /* 0x0000000000007941 */ /* 0x000fea0003800000 */
.L_x_198:
[C---:B------:R-:W-:Y:S01]  /*8e00*/  FADD.FTZ R26, -R18.reuse, R85 ;  /* 0x00000055121a7221 */ /* 0x040fe20000010100 */
[----:B0-----:R-:W-:Y:S01]  /*8e10*/  FADD.FTZ R24, -R18, R45 ;  /* 0x0000002d12187221 */ /* 0x001fe20000010100 */
        /* <DEDUP_REMOVED lines=25> */
.L_x_200:
        /* <DEDUP_REMOVED lines=22> */
.L_x_202:
[----:B------:R-:W-:Y:S05]  /*9110*/  BSYNC B0 ;  /* 0x0000000000007941 */ /* 0x000fea0003800000 */
.L_x_201:
[C---:B------:R-:W-:Y:S01]  /*9120*/  FADD.FTZ R26, -R18.reuse, R49 ;  /* 0x00000031121a7221 */ /* 0x040fe20000010100 */
[----:B0-----:R-:W-:Y:S01]  /*9130*/  FADD.FTZ R24, -R18, R45 ;  /* 0x0000002d12187221 */ /* 0x001fe20000010100 */
[----:B------:R-:W-:Y:S01]  /*9140*/  IMAD R59, R60, UR7, R59 ;  /* 0x000000073c3b7c24 */ /* 0x000fe2000f8e023b */
        /* <DEDUP_REMOVED lines=24> */
.L_x_203:
        /* <DEDUP_REMOVED lines=17> */
[----:B------:R-:W-:Y:S01]  /*93e0*/  FFMA.FTZ R26, R19, R20, -R26 ;  /* 0x00000014131a7223 */ /* 0x000fe2000001081a */
[----:B------:R-:W-:-:S03]  /*93f0*/  FMUL.FTZ R19, R36, R107 ;  /* 0x0000006b24137220 */ /* 0x000fc60000410000 */
[----:B------:R-:W-:-:S05]  /*9400*/  FMUL.FTZ R26, R26, R107 ;  /* 0x0000006b1a1a7220 */ /* 0x000fca0000410000 */
[----:B------:R-:W-:-:S05]  /*9410*/  F2FP.BF16.F32.PACK_AB R19, R19, R26 ;  /* 0x0000001a1313723e */ /* 0x000fca00000010ff */
[----:B------:R0:W-:Y:S02]  /*9420*/  STG.E desc[UR8][R24.64], R19 ;  /* 0x0000001318007986 */ /* 0x0001e4000c101908 */
.L_x_205:
[----:B------:R-:W-:Y:S05]  /*9430*/  BSYNC B0 ;  /* 0x0000000000007941 */ /* 0x000fea0003800000 */
.L_x_204:
[----:B------:R-:W-:Y:S01]  /*9440*/  SHF.L.U32 R35, R35, 0x10, RZ ;  /* 0x0000001023237819 */ /* 0x000fe200000006ff */
[----:B------:R-:W-:Y:S01]  /*9450*/  FADD.FTZ R26, -R18, R71 ;  /* 0x00000047121a7221 */ /* 0x000fe20000010100 */
[----:B------:R-:W-:Y:S01]  /*9460*/  IADD3 R42, R59, 0x180, RZ ;  /* 0x000001803b2a7810 */ /* 0x000fe20007ffe0ff */
[----:B------:R-:W-:Y:S01]  /*9470*/  ULDC.64 UR12, c[0x0][0x290] ;  /* 0x0000a400000c7ab9 */ /* 0x000fe20000000a00 */
[----:B0-----:R-:W-:Y:S01]  /*9480*/  SHF.L.U32 R19, R70, 0x10, RZ ;  /* 0x0000001046137819 */ /* 0x001fe200000006ff */
[----:B------:R-:W-:Y:S01]  /*9490*/  FADD.FTZ R24, -R18, R35 ;  /* 0x0000002312187221 */ /* 0x000fe20000010100 */
[----:B------:R-:W-:Y:S01]  /*94a0*/  SHF.L.U32 R34, R34, 0x10, RZ ;  /* 0x0000001022227819 */ /* 0x000fe200000006ff */
[-C--:B------:R-:W-:Y:S01]  /*94b0*/  FMUL.FTZ R41, R26, R107.reuse ;  /* 0x0000006b1a297220 */ /* 0x080fe20000410000 */
[----:B------:R-:W-:Y:S01]  /*94c0*/  SHF.R.S32.HI R43, RZ, 0x1f, R42 ;  /* 0x0000001fff2b7819 */ /* 0x000fe2000001142a */
        /* <DEDUP_REMOVED lines=20> */
.L_x_206:
[----:B------:R-:W-:Y:S01]  /*9610*/  ISETP.GE.U32.AND P0, PT, R42, UR12, PT ;  /* 0x0000000c2a007c0c */ /* 0x000fe2000bf06070 */
[----:B------:R-:W-:Y:S01]  /*9620*/  BSSY B0, `(.L_x_207) ;  /* 0x000001a000007945 */ /* 0x000fe20003800000 */
[----:B------:R-:W-:Y:S02]  /*9630*/  SHF.L.U32 R37, R72, 0x10, RZ ;  /* 0x0000001048257819 */ /* 0x000fe400000006ff */
[----:B------:R-:W-:Y:S02]  /*9640*/  ISETP.GE.AND.EX P0, PT, R43, UR13, PT, P0 ;  /* 0x0000000d2b007c0c */ /* 0x000fe4000bf06300 */
[----:B------:R-:W-:Y:S02]  /*9650*/  SHF.L.U32 R33, R33, 0x10, RZ ;  /* 0x0000001021217819 */ /* 0x000fe400000006ff */
[----:B------:R-:W-:-:S13]  /*9660*/  ISETP.LT.U32.AND P0, PT, R81, 0x1a0, !P0 ;  /* 0x000001a05100780c */ /* 0x000fda0004701070 */
        /* <DEDUP_REMOVED lines=21> */
.L_x_208:
[----:B------:R-:W-:Y:S05]  /*97c0*/  BSYNC B0 ;  /* 0x0000000000007941 */ /* 0x000fea0003800000 */
.L_x_207:
[C---:B------:R-:W-:Y:S01]  /*97d0*/  FADD.FTZ R26, -R18.reuse, R37 ;  /* 0x00000025121a7221 */ /* 0x040fe20000010100 */
[----:B------:R-:W-:Y:S01]  /*97e0*/  IADD3 R38, R59, 0x1a0, RZ ;  /* 0x000001a03b267810 */ /* 0x000fe20007ffe0ff */
[----:B0-----:R-:W-:Y:S01]  /*97f0*/  FADD.FTZ R24, -R18, R33 ;  /* 0x0000002112187221 */ /* 0x001fe20000010100 */
[----:B------:R-:W-:Y:S01]  /*9800*/  SHF.L.U32 R17, R17, 0x10, RZ ;  /* 0x0000001011117819 */ /* 0x000fe200000006ff */
[-C--:B------:R-:W-:Y:S01]  /*9810*/  FMUL.FTZ R37, R26, R107.reuse ;  /* 0x0000006b1a257220 */ /* 0x080fe20000410000 */
[----:B------:R-:W-:Y:S01]  /*9820*/  SHF.L.U32 R32, R32, 0x10, RZ ;  /* 0x0000001020207819 */ /* 0x000fe200000006ff */
[----:B------:R-:W-:Y:S01]  /*9830*/  FMUL.FTZ R36, R24, R107 ;  /* 0x0000006b18247220 */ /* 0x000fe20000410000 */
[----:B------:R-:W-:Y:S01]  /*9840*/  SHF.R.S32.HI R39, RZ, 0x1f, R38 ;  /* 0x0000001fff277819 */ /* 0x000fe20000011426 */
        /* <DEDUP_REMOVED lines=19> */
.L_x_209:
        /* <DEDUP_REMOVED lines=17> */
[----:B------:R-:W-:-:S04]  /*9a90*/  IADD3 R13, R27, R13, RZ ;  /* 0x0000000d1b0d7210 */ /* 0x000fc80007ffe0ff */
[----:B------:R-:W-:Y:S01]  /*9aa0*/  LEA.HI.X R25, R26, UR15, R13, 0x1, P0 ;  /* 0x0000000f1a197c11 */ /* 0x000fe200080f0c0d */
[C-C-:B------:R-:W-:Y:S01]  /*9ab0*/  FFMA.FTZ R26, R58.reuse, R37, R61.reuse ;  /* 0x000000253a1a7223 */ /* 0x140fe2000001003d */
[----:B------:R-:W-:-:S03]  /*9ac0*/  FFMA.FTZ R13, R58, R36, R61 ;  /* 0x000000243a0d7223 */ /* 0x000fc6000001003d */
[----:B------:R-:W-:Y:S01]  /*9ad0*/  FFMA.FTZ R26, R17, R20, -R26 ;  /* 0x00000014111a7223 */ /* 0x000fe2000001081a */
[----:B------:R-:W-:-:S03]  /*9ae0*/  FFMA.FTZ R32, R32, R21, -R13 ;  /* 0x0000001520207223 */ /* 0x000fc6000001080d */
[-C--:B------:R-:W-:Y:S01]  /*9af0*/  FMUL.FTZ R26, R26, R107.reuse ;  /* 0x0000006b1a1a7220 */ /* 0x080fe20000410000 */
[----:B------:R-:W-:-:S05]  /*9b00*/  FMUL.FTZ R13, R32, R107 ;  /* 0x0000006b200d7220 */ /* 0x000fca0000410000 */
[----:B------:R-:W-:-:S05]  /*9b10*/  F2FP.BF16.F32.PACK_AB R13, R13, R26 ;  /* 0x0000001a0d0d723e */ /* 0x000fca00000010ff */
[----:B------:R0:W-:Y:S02]  /*9b20*/  STG.E desc[UR8][R24.64], R13 ;  /* 0x0000000d18007986 */ /* 0x0001e4000c101908 */
.L_x_211:
[----:B------:R-:W-:Y:S05]  /*9b30*/  BSYNC B0 ;  /* 0x0000000000007941 */ /* 0x000fea0003800000 */
.L_x_210:
[----:B0-----:R-:W-:Y:S01]  /*9b40*/  SHF.L.U32 R13, R14, 0x10, RZ ;  /* 0x000000100e0d7819 */ /* 0x001fe200000006ff */
[C---:B------:R-:W-:Y:S01]  /*9b50*/  FADD.FTZ R24, -R18.reuse, R19 ;  /* 0x0000001312187221 */ /* 0x040fe20000010100 */
[----:B------:R-:W-:Y:S01]  /*9b60*/  IADD3 R35, R59, 0x1c0, RZ ;  /* 0x000001c03b237810 */ /* 0x000fe20007ffe0ff */
        /* <DEDUP_REMOVED lines=24> */
.L_x_212:
[----:B------:R-:W-:Y:S01]  /*9cf0*/  ISETP.GE.U32.AND P0, PT, R35, UR12, PT ;  /* 0x0000000c23007c0c */ /* 0x000fe2000bf06070 */
[----:B------:R-:W-:Y:S01]  /*9d00*/  BSSY B0, `(.L_x_213) ;  /* 0x000001c000007945 */ /* 0x000fe20003800000 */
[----:B------:R-:W-:Y:S02]  /*9d10*/  SHF.L.U32 R15, R15, 0x10, RZ ;  /* 0x000000100f0f7819 */ /* 0x000fe400000006ff */
[----:B------:R-:W-:Y:S02]  /*9d20*/  ISETP.GE.AND.EX P0, PT, R36, UR13, PT, P0 ;  /* 0x0000000d24007c0c */ /* 0x000fe4000bf06300 */
[----:B------:R-:W-:Y:S01]  /*9d30*/  SHF.L.U32 R29, R29, 0x10, RZ ;  /* 0x000000101d1d7819 */ /* 0x000fe200000006ff */
[----:B------:R-:W-:Y:S01]  /*9d40*/  FADD.FTZ R26, -R18, R15 ;  /* 0x0000000f121a7221 */ /* 0x000fe20000010100 */
[----:B------:R-:W-:-:S03]  /*9d50*/  ISETP.LT.U32.AND P0, PT, R81, 0x1a0, !P0 ;  /* 0x000001a05100780c */ /* 0x000fc60004701070 */
[----:B------:R-:W-:-:S10]  /*9d60*/  FADD.FTZ R24, -R18, R29 ;  /* 0x0000001d12187221 */ /* 0x000fd40000010100 */
        /* <DEDUP_REMOVED lines=21> */
.L_x_214:
[----:B------:R-:W-:Y:S05]  /*9ec0*/  BSYNC B0 ;  /* 0x0000000000007941 */ /* 0x000fea0003800000 */
.L_x_213:
[----:B------:R-:W-:Y:S01]  /*9ed0*/  IADD3 R59, R59, 0x1e0, RZ ;  /* 0x000001e03b3b7810 */ /* 0x000fe20007ffe0ff */
[-C--:B------:R-:W-:Y:S01]  /*9ee0*/  FMUL.FTZ R27, R26, R107.reuse ;  /* 0x0000006b1a1b7220 */ /* 0x080fe20000410000 */
[----:B0-----:R-:W-:Y:S01]  /*9ef0*/  SHF.L.U32 R13, R16, 0x10, RZ ;  /* 0x00000010100d7819 */ /* 0x001fe200000006ff */
[----:B------:R-:W-:Y:S01]  /*9f00*/  FMUL.FTZ R26, R24, R107 ;  /* 0x0000006b181a7220 */ /* 0x000fe20000410000 */
[----:B------:R-:W-:Y:S02]  /*9f10*/  SHF.L.U32 R28, R28, 0x10, RZ ;  /* 0x000000101c1c7819 */ /* 0x000fe400000006ff */
        /* <DEDUP_REMOVED lines=20> */
.L_x_215:
[----:B------:R-:W-:Y:S01]  /*a060*/  ISETP.GE.U32.AND P0, PT, R59, UR12, PT ;  /* 0x0000000c3b007c0c */ /* 0x000fe2000bf06070 */
[----:B------:R-:W-:Y:S03]  /*a070*/  BSSY B0, `(.L_x_216) ;  /* 0x0000016000007945 */ /* 0x000fe60003800000 */
[----:B------:R-:W-:-:S04]  /*a080*/  ISETP.GE.AND.EX P0, PT, R29, UR13, PT, P0 ;  /* 0x0000000d1d007c0c */ /* 0x000fc8000bf06300 */
[----:B------:R-:W-:-:S13]  /*a090*/  ISETP.LT.U32.AND P0, PT, R81, 0x1a0, !P0 ;  /* 0x000001a05100780c */ /* 0x000fda0004701070 */
[----:B------:R-:W-:Y:S05]  /*a0a0*/  @!P0 BRA `(.L_x_217) ;  /* 0x0000000000488947 */ /* 0x000fea0003800000 */
[----:B------:R-:W-:Y:S01]  /*a0b0*/  SHF.R.S32.HI R15, RZ, 0x1f, R76 ;  /* 0x0000001fff0f7819 */ /* 0x000fe2000001144c */
[----:B------:R-:W-:Y:S01]  /*a0c0*/  ULDC.64 UR12, c[0x0][0x288] ;  /* 0x0000a200000c7ab9 */ /* 0x000fe20000000a00 */
[----:B------:R-:W-:Y:S01]  /*a0d0*/  MOV R111, R113 ;  /* 0x00000071006f7202 */ /* 0x000fe20000000f00 */
[C-C-:B------:R-:W-:Y:S01]  /*a0e0*/  FFMA.FTZ R16, R58.reuse, R27, R61.reuse ;  /* 0x0000001b3a107223 */ /* 0x140fe2000001003d */
[----:B------:R-:W-:Y:S01]  /*a0f0*/  FFMA.FTZ R61, R58, R26, R61 ;  /* 0x0000001a3a3d7223 */ /* 0x000fe2000001003d */
[----:B------:R-:W-:Y:S02]  /*a100*/  IMAD R15, R15, UR12, RZ ;  /* 0x0000000c0f0f7c24 */ /* 0x000fe4000f8e02ff */
[----:B------:R-:W-:-:S04]  /*a110*/  IMAD.WIDE.U32 R110, R76, UR12, R110 ;  /* 0x0000000c4c6e7c25 */ /* 0x000fc8000f8e006e */
[----:B------:R-:W-:Y:S01]  /*a120*/  FFMA.FTZ R16, R13, R20, -R16 ;  /* 0x000000140d107223 */ /* 0x000fe20000010810 */
[----:B------:R-:W-:Y:S01]  /*a130*/  FFMA.FTZ R28, R28, R21, -R61 ;  /* 0x000000151c1c7223 */ /* 0x000fe2000001083d */
[----:B------:R-:W-:Y:S01]  /*a140*/  IMAD R15, R76, UR13, R15 ;  /* 0x0000000d4c0f7c24 */ /* 0x000fe2000f8e020f */
[----:B------:R-:W-:Y:S01]  /*a150*/  ULDC.64 UR12, c[0x0][0x210] ;  /* 0x00008400000c7ab9 */ /* 0x000fe20000000a00 */
[-C--:B------:R-:W-:Y:S01]  /*a160*/  FMUL.FTZ R13, R16, R107.reuse ;  /* 0x0000006b100d7220 */ /* 0x080fe20000410000 */
[----:B------:R-:W-:Y:S01]  /*a170*/  FMUL.FTZ R28, R28, R107 ;  /* 0x0000006b1c1c7220 */ /* 0x000fe20000410000 */
[----:B------:R-:W-:Y:S02]  /*a180*/  LEA R14, P0, R110, UR12, 0x1 ;  /* 0x0000000c6e0e7c11 */ /* 0x000fe4000f8008ff */
[----:B------:R-:W-:Y:S02]  /*a190*/  IADD3 R15, R111, R15, RZ ;  /* 0x0000000f6f0f7210 */ /* 0x000fe40007ffe0ff */
[----:B------:R-:W-:-:S02]  /*a1a0*/  F2FP.BF16.F32.PACK_AB R13, R28, R13 ;  /* 0x0000000d1c0d723e */ /* 0x000fc400000010ff */
[----:B------:R-:W-:-:S05]  /*a1b0*/  LEA.HI.X R15, R110, UR13, R15, 0x1, P0 ;  /* 0x0000000d6e0f7c11 */ /* 0x000fca00080f0c0f */
[----:B------:R0:W-:Y:S02]  /*a1c0*/  STG.E desc[UR8][R14.64], R13 ;  /* 0x0000000d0e007986 */ /* 0x0001e4000c101908 */
.L_x_217:
[----:B------:R-:W-:Y:S05]  /*a1d0*/  BSYNC B0 ;  /* 0x0000000000007941 */ /* 0x000fea0003800000 */
.L_x_216:
[----:B------:R-:W-:Y:S02]  /*a1e0*/  IADD3 R74, R9, R74, RZ ;  /* 0x0000004a094a7210 */ /* 0x000fe40007ffe0ff */
[----:B------:R-:W-:Y:S02]  /*a1f0*/  IADD3 R73, R73, 0x1, RZ ;  /* 0x0000000149497810 */ /* 0x000fe40007ffe0ff */
[----:B------:R-:W-:-:S13]  /*a200*/  ISETP.GE.AND P0, PT, R74, UR4, PT ;  /* 0x000000044a007c0c */ /* 0x000fda000bf06270 */
[----:B------:R-:W-:Y:S05]  /*a210*/  @!P0 BRA `(.L_x_218) ;  /* 0xffffff64002c8947 */ /* 0x000fea000383ffff */
.L_x_135:
        /* <DEDUP_REMOVED lines=23> */
.L_x_220:
[----:B------:R-:W-:Y:S05]  /*a390*/  BSYNC B0 ;  /* 0x0000000000007941 */ /* 0x000fea0003800000 */
.L_x_219:
[----:B------:R-:W-:Y:S05]  /*a3a0*/  @P0 EXIT ;  /* 0x000000000000094d */ /* 0x000fea0003800000 */
[----:B------:R-:W-:Y:S05]  /*a3b0*/  @P2 BRA `(.L_x_221) ;  /* 0x0000000000202947 */ /* 0x000fea0003800000 */
[----:B------:R-:W-:-:S05]  /*a3c0*/  IMAD R0, R6, R7, RZ ;  /* 0x0000000706007224 */ /* 0x000fca00078e02ff */
[----:B------:R-:W-:-:S13]  /*a3d0*/  ISETP.NE.AND P0, PT, R0, -0x1, PT ;  /* 0xffffffff0000780c */ /* 0x000fda0003f05270 */
[----:B------:R-:W-:Y:S05]  /*a3e0*/  @!P0 BRA `(.L_x_221) ;  /* 0x0000000000148947 */ /* 0x000fea0003800000 */
.L_x_222:
[----:B-1----:R-:W2:Y:S04]  /*a3f0*/  LDG.E.STRONG.GPU R5, desc[UR8][R2.64] ;  /* 0x0000000802057981 */ /* 0x002ea8000c1ef900 */
[----:B--2---:R-:W-:Y:S01]  /*a400*/  CCTL.IVALL ;  /* 0x00000000ff00798f */ /* 0x004fe20002000000 */
[----:B------:R-:W-:Y:S05]  /*a410*/  YIELD ;  /* 0x0000000000007946 */ /* 0x000fea0003800000 */
[----:B------:R-:W-:-:S13]  /*a420*/  ISETP.NE.AND P0, PT, R5, R0, PT ;  /* 0x000000000500720c */ /* 0x000fda0003f05270 */
[----:B------:R-:W-:Y:S05]  /*a430*/  @P0 BRA `(.L_x_222) ;  /* 0xfffffffc00ec0947 */ /* 0x000fea000383ffff */
.L_x_221:
        /* <DEDUP_REMOVED lines=13> */
[----:B0-----:R-:W0:Y:S01]  /*a510*/  LDC.64 R14, c[0x0][0x218] ;  /* 0x00008600ff0e7b82 */ /* 0x001e220000000a00 */
        /* <DEDUP_REMOVED lines=10> */
.L_x_223:
        /* <DEDUP_REMOVED lines=23> */
.L_x_224:
        /* <DEDUP_REMOVED lines=13> */
.L_x_3227:


//--------------------- .text._Z35group_norm_nhwc_bwd_one_pass_kernelI11Bf16IOBf16WLi64ELi26ELi416EEv26Group_norm_nhwc_bwd_params --------------------------
	.section	.text._Z35group_norm_nhwc_bwd_one_pass_kernelI11Bf16IOBf16WLi64ELi26ELi416EEv26Group_norm_nhwc_bwd_params,"ax",@progbits
	.align	128
        .global         _Z35group_norm_nhwc_bwd_one_pass_kernelI11Bf16IOBf16WLi64ELi26ELi416EEv26Group_norm_nhwc_bwd_params
        .type           _Z35group_norm_nhwc_bwd_one_pass_kernelI11Bf16IOBf16WLi64ELi26ELi416EEv26Group_norm_nhwc_bwd_params,@function
        .size           _Z35group_norm_nhwc_bwd_one_pass_kernelI11Bf16IOBf16WLi64ELi26ELi416EEv26Group_norm_nhwc_bwd_params,(.L_x_3228 - _Z35group_norm_nhwc_bwd_one_pass_kernelI11Bf16IOBf16WLi64ELi26ELi416EEv26Group_norm_nhwc_bwd_params)
        .other          _Z35group_norm_nhwc_bwd_one_pass_kernelI11Bf16IOBf16WLi64ELi26ELi416EEv26Group_norm_nhwc_bwd_params,@"STO_CUDA_ENTRY STV_DEFAULT"
_Z35group_norm_nhwc_bwd_one_pass_kernelI11Bf16IOBf16WLi64ELi26ELi416EEv26Group_norm_nhwc_bwd_params:
.text._Z35group_norm_nhwc_bwd_one_pass_kernelI11Bf16IOBf16WLi64ELi26ELi416EEv26Group_norm_nhwc_bwd_params:
        /* <DEDUP_REMOVED lines=48> */
.L_x_252:
[----:B0-----:R-:W0:Y:S01]  /*0300*/  LDC R10, c[0x0][0x2a0] ;  /* 0x0000a800ff0a7b82 */ /* 0x001e220000000800 */
[----:B------:R-:W-:Y:S01]  /*0310*/  ULDC.64 UR8, c[0x0][0x248] ;  /* 0x0000920000087ab9 */ /* 0x000fe20000000a00 */
[----:B------:R-:W-:Y:S01]  /*0320*/  ISETP.LE.AND P5, PT, RZ, UR7, PT ;  /* 0x00000007ff007c0c */ /* 0x000fe2000bfa3270 */
[----:B------:R-:W-:Y:S01]  /*0330*/  UIMAD.WIDE UR8, UR7, 0x8, UR8 ;  /* 0x00000008070878a5 */ /* 0x000fe2000f8e0208 */
[----:B------:R-:W-:-:S04]  /*0340*/  SHF.R.S32.HI R23, RZ, 0x1f, R29 ;  /* 0x0000001fff177819 */ /* 0x000fc8000001141d */
[----:B------:R-:W1:Y:S08]  /*0350*/  @P1 LDC.64 R12, c[0x0][0x288] ;  /* 0x0000a200ff0c1b82 */ /* 0x000e700000000a00 */
        /* <DEDUP_REMOVED lines=63> */
[----:B------:R0:W5:Y:S01]  /*0750*/  @P1 LDG.E R27, desc[UR14][R18.64] ;  /* 0x0000000e121b1981 */ /* 0x000162000c1e1900 */
[----:B------:R-:W-:-:S05]  /*0760*/  @P1 IADD3.X R11, R14, R11, RZ, P2, !PT ;  /* 0x0000000b0e0b1210 */ /* 0x000fca00017fe4ff */
[----:B------:R0:W5:Y:S01]  /*0770*/  @P1 LDG.E R26, desc[UR14][R10.64] ;  /* 0x0000000e0a1a1981 */ /* 0x000162000c1e1900 */
        /* <DEDUP_REMOVED lines=10> */
[----:B------:R-:W-:-:S02]  /*0820*/  CS2R R24, SRZ ;  /* 0x0000000000187805 */ /* 0x000fc4000001ff00 */
[C---:B------:R-:W-:Y:S02]  /*0830*/  @!P0 IADD3.X R9, R16.reuse, R9, RZ, P3, !PT ;  /* 0x0000000910098210 */ /* 0x040fe40001ffe4ff */
[----:B------:R-:W-:-:S03]  /*0840*/  @!P0 IADD3.X R13, R16, R13, RZ, P4, !PT ;  /* 0x0000000d100d8210 */ /* 0x000fc600027fe4ff */
[----:B------:R0:W5:Y:S04]  /*0850*/  @!P0 LDG.E R28, desc[UR14][R8.64] ;  /* 0x0000000e081c8981 */ /* 0x000168000c1e1900 */
[----:B------:R0:W5:Y:S01]  /*0860*/  @!P0 LDG.E R25, desc[UR14][R12.64] ;  /* 0x0000000e0c198981 */ /* 0x000162000c1e1900 */
[----:B------:R-:W-:Y:S01]  /*0870*/  UMOV UR13, 0x3f800000 ;  /* 0x3f800000000d7882 */ /* 0x000fe20000000000 */
[----:B------:R-:W-:Y:S01]  /*0880*/  BSSY B0, `(.L_x_226) ;  /* 0x0000020000007945 */ /* 0x000fe20003800000 */
[----:B------:R-:W-:Y:S01]  /*0890*/  HFMA2.MMA R5, -RZ, RZ, 0, 0 ;  /* 0x00000000ff057435 */ /* 0x000fe200000001ff */
        /* <DEDUP_REMOVED lines=8> */
[----:B------:R-:W1:Y:S01]  /*0920*/  @P0 MUFU.RSQ R14, R14 ;  /* 0x0000000e000e0308 */ /* 0x000e620000001400 */
[----:B------:R-:W-:Y:S02]  /*0930*/  CS2R R6, SRZ ;  /* 0x0000000000067805 */ /* 0x000fe4000001ff00 */
[----:B-1----:R-:W-:Y:S02]  /*0940*/  @P0 R2UR UR8, R14 ;  /* 0x000000000e0802ca */ /* 0x002fe400000e0000 */
[----:B------:R-:W-:-:S11]  /*0950*/  ISETP.GT.U32.AND P0, PT, R31, 0x19f, PT ;  /* 0x0000019f1f00780c */ /* 0x000fd60003f04070 */
[----:B------:R-:W-:Y:S02]  /*0960*/  @UP0 UMOV UR13, UR8 ;  /* 0x00000008000d0c82 */ /* 0x000fe40008000000 */
[----:B0-----:R-:W-:Y:S05]  /*0970*/  @P0 BRA `(.L_x_227) ;  /* 0x0000000000400947 */ /* 0x001fea0003800000 */
[----:B------:R-:W-:Y:S01]  /*0980*/  ISETP.NE.AND P0, PT, RZ, UR18, PT ;  /* 0x00000012ff007c0c */ /* 0x000fe2000bf05270 */
[----:B------:R-:W0:Y:S01]  /*0990*/  LDC.64 R10, c[0x0][0x238] ;  /* 0x00008e00ff0a7b82 */ /* 0x000e220000000a00 */
[----:B------:R-:W-:-:S04]  /*09a0*/  IADD3 R15, R32, R15, RZ ;  /* 0x0000000f200f7210 */ /* 0x000fc80007ffe0ff */
[----:B------:R-:W-:-:S07]  /*09b0*/  SHF.R.S32.HI R6, RZ, 0x1f, R15 ;  /* 0x0000001fff067819 */ /* 0x000fce000001140f */
[----:B------:R-:W1:Y:S01]  /*09c0*/  @P0 LDC.64 R8, c[0x0][0x240] ;  /* 0x00009000ff080b82 */ /* 0x000e620000000a00 */
[----:B0-----:R-:W-:-:S05]  /*09d0*/  IMAD.WIDE R10, R15, 0x2, R10 ;  /* 0x000000020f0a7825 */ /* 0x001fca00078e020a */
[----:B------:R-:W2:Y:S01]  /*09e0*/  LDG.E.U16 R24, desc[UR14][R10.64] ;  /* 0x0000000e0a187981 */ /* 0x000ea2000c1e1500 */
[----:B-1----:R-:W-:-:S04]  /*09f0*/  @P0 LEA R8, P2, R15, R8, 0x1 ;  /* 0x000000080f080211 */ /* 0x002fc800078408ff */
[----:B------:R-:W-:Y:S02]  /*0a00*/  @P0 LEA.HI.X R9, R15, R9, R6, 0x1, P2 ;  /* 0x000000090f090211 */ /* 0x000fe400010f0c06 */
[----:B------:R-:W3:Y:S04]  /*0a10*/  LDG.E.U16 R6, desc[UR14][R10.64+0x2] ;  /* 0x0000020e0a067981 */ /* 0x000ee8000c1e1500 */
[----:B------:R-:W4:Y:S04]  /*0a20*/  @P0 LDG.E.U16 R13, desc[UR14][R8.64] ;  /* 0x0000000e080d0981 */ /* 0x000f28000c1e1500 */
[----:B------:R-:W4:Y:S01]  /*0a30*/  @P0 LDG.E.U16 R12, desc[UR14][R8.64+0x2] ;  /* 0x0000020e080c0981 */ /* 0x000f22000c1e1500 */
[----:B--2---:R-:W-:-:S02]  /*0a40*/  SHF.L.U32 R24, R24, 0x10, RZ ;  /* 0x0000001018187819 */ /* 0x004fc400000006ff */
[----:B---3--:R-:W-:Y:S02]  /*0a50*/  SHF.L.U32 R6, R6, 0x10, RZ ;  /* 0x0000001006067819 */ /* 0x008fe400000006ff */
[----:B----4-:R-:W-:Y:S02]  /*0a60*/  @P0 SHF.L.U32 R7, R13, 0x10, RZ ;  /* 0x000000100d070819 */ /* 0x010fe400000006ff */
[----:B------:R-:W-:-:S07]  /*0a70*/  @P0 SHF.L.U32 R5, R12, 0x10, RZ ;  /* 0x000000100c050819 */ /* 0x000fce00000006ff */
.L_x_227:
[----:B------:R-:W-:Y:S05]  /*0a80*/  BSYNC B0 ;  /* 0x0000000000007941 */ /* 0x000fea0003800000 */
.L_x_226:
        /* <DEDUP_REMOVED lines=10> */
[C---:B------:R-:W-:Y:S01]  /*0b30*/  PRMT R19, R25.reuse, 0x7632, R19 ;  /* 0x0000763219137816 */ /* 0x040fe20000000013 */
        /* <DEDUP_REMOVED lines=26> */
.L_x_228:
        /* <DEDUP_REMOVED lines=26> */
.L_x_229:
        /* <DEDUP_REMOVED lines=11> */
[----:B------:R-:W-:Y:S01]  /*0f30*/  UIADD3 UR8, UR9, 0x90, URZ ;  /* 0x0000009009087890 */ /* 0x000fe2000fffe03f */
[C---:B------:R-:W-:Y:S01]  /*0f40*/  ISETP.NE.AND P3, PT, R31.reuse, RZ, PT ;  /* 0x000000ff1f00720c */ /* 0x040fe20003f65270 */
[----:B------:R-:W-:Y:S01]  /*0f50*/  FFMA.FTZ R21, R10, R9, RZ ;  /* 0x000000090a157223 */ /* 0x000fe200000100ff */
[----:B------:R-:W1:Y:S01]  /*0f60*/  SHFL.DOWN PT, R16, R15, 0x1, 0x1f ;  /* 0x08201f000f107f89 */ /* 0x000e6200000e0000 */
[----:B------:R-:W-:Y:S01]  /*0f70*/  FADD.FTZ R18, RZ, R9 ;  /* 0x00000009ff127221 */ /* 0x000fe20000010000 */
[----:B------:R-:W-:Y:S01]  /*0f80*/  BSSY B0, `(.L_x_230) ;  /* 0x0000048000007945 */ /* 0x000fe20003800000 */
[----:B------:R-:W-:Y:S01]  /*0f90*/  ISETP.GT.U32.AND P4, PT, R31, 0xc, PT ;  /* 0x0000000c1f00780c */ /* 0x000fe20003f84070 */
[----:B------:R-:W2:Y:S01]  /*0fa0*/  SHFL.DOWN PT, R17, R20, 0x1, 0x1f ;  /* 0x08201f0014117f89 */ /* 0x000ea200000e0000 */
[----:B------:R-:W-:Y:S01]  /*0fb0*/  FADD.FTZ R18, R18, R11 ;  /* 0x0000000b12127221 */ /* 0x000fe20000010000 */
        /* <DEDUP_REMOVED lines=23> */
[----:B------:R-:W-:Y:S01]  /*1130*/  FFMA.FTZ R16, R14, R11, R21 ;  /* 0x0000000b0e107223 */ /* 0x000fe20000010015 */
[----:B-1----:R-:W-:Y:S01]  /*1140*/  @!P0 FADD.FTZ R20, R20, R17 ;  /* 0x0000001114148221 */ /* 0x002fe20000010000 */
[----:B------:R-:W-:Y:S01]  /*1150*/  ISETP.NE.AND P0, PT, R0, RZ, PT ;  /* 0x000000ff0000720c */ /* 0x000fe20003f05270 */
[----:B------:R-:W-:Y:S01]  /*1160*/  FFMA.FTZ R17, R8, R13, RZ ;  /* 0x0000000d08117223 */ /* 0x000fe200000100ff */
[----:B------:R-:W-:-:S02]  /*1170*/  FADD.FTZ R8, RZ, R13 ;  /* 0x0000000dff087221 */ /* 0x000fc40000010000 */
[----:B------:R-:W-:Y:S01]  /*1180*/  MOV R9, R20 ;  /* 0x0000001400097202 */ /* 0x000fe20000000f00 */
[----:B------:R-:W-:Y:S01]  /*1190*/  FFMA.FTZ R17, R12, R19, R17 ;  /* 0x000000130c117223 */ /* 0x000fe20000010011 */
        /* <DEDUP_REMOVED lines=10> */
[----:B------:R-:W-:Y:S02]  /*1240*/  FADD.FTZ R20, R9, R11 ;  /* 0x0000000b09147221 */ /* 0x000fe40000010000 */
[----:B0-----:R-:W0:Y:S01]  /*1250*/  LDS.128 R8, [UR8+0x30] ;  /* 0x00003008ff087984 */ /* 0x001e220008000c00 */
        /* <DEDUP_REMOVED lines=26> */
.L_x_231:
[----:B------:R-:W-:Y:S05]  /*1400*/  BSYNC B0 ;  /* 0x0000000000007941 */ /* 0x000fea0003800000 */
.L_x_230:
        /* <DEDUP_REMOVED lines=148> */
[----:B------:R-:W0:Y:S01]  /*1d50*/  LDS.128 R20, [R33+0x1930] ;  /* 0x0019300021147984 */ /* 0x000e220000000c00 */
[----:B------:R-:W-:Y:S01]  /*1d60*/  FADD.FTZ R38, R38, R19 ;  /* 0x0000001326267221 */ /* 0x000fe20000010000 */
[----:B-1----:R-:W-:Y:S01]  /*1d70*/  FADD.FTZ R10, R10, R13 ;  /* 0x0000000d0a0a7221 */ /* 0x002fe20000010000 */
[----:B------:R-:W-:Y:S01]  /*1d80*/  FADD.FTZ R11, R11, R12 ;  /* 0x0000000c0b0b7221 */ /* 0x000fe20000010000 */
[----:B------:R-:W-:Y:S01]  /*1d90*/  FADD.FTZ R13, R17, R14 ;  /* 0x0000000e110d7221 */ /* 0x000fe20000010000 */
[----:B------:R-:W-:Y:S02]  /*1da0*/  FADD.FTZ R38, R38, R15 ;  /* 0x0000000f26267221 */ /* 0x000fe40000010000 */
[----:B0-----:R-:W-:Y:S01]  /*1db0*/  FADD.FTZ R16, R11, R20 ;  /* 0x000000140b107221 */ /* 0x001fe20000010000 */
[----:B------:R-:W-:Y:S01]  /*1dc0*/  FADD.FTZ R17, R10, R21 ;  /* 0x000000150a117221 */ /* 0x000fe20000010000 */
[----:B------:R-:W-:Y:S01]  /*1dd0*/  FADD.FTZ R18, R13, R22 ;  /* 0x000000160d127221 */ /* 0x000fe20000010000 */
[----:B------:R-:W-:-:S07]  /*1de0*/  FADD.FTZ R19, R38, R23 ;  /* 0x0000001726137221 */ /* 0x000fce0000010000 */
.L_x_233:
[----:B------:R-:W-:Y:S05]  /*1df0*/  BSYNC B0 ;  /* 0x0000000000007941 */ /* 0x000fea0003800000 */
.L_x_232:
        /* <DEDUP_REMOVED lines=20> */
.L_x_235:
[----:B------:R-:W-:Y:S05]  /*1f40*/  BSYNC B0 ;  /* 0x0000000000007941 */ /* 0x000fea0003800000 */
.L_x_234:
[----:B------:R-:W-:Y:S05]  /*1f50*/  @!P0 BRA `(.L_x_236) ;  /* 0x0000001000908947 */ /* 0x000fea0003800000 */
[----:B0-2---:R-:W0:Y:S01]  /*1f60*/  LDC R19, c[0x0][0x10] ;  /* 0x00000400ff137b82 */ /* 0x005e220000000800 */
[----:B------:R-:W1:Y:S01]  /*1f70*/  S2R R4, SR_CTAID.Y ;  /* 0x0000000000047919 */ /* 0x000e620000002600 */
[----:B------:R-:W-:-:S06]  /*1f80*/  ULOP3.LUT UR8, UR4, 0x1, URZ, 0xc0, !UPT ;  /* 0x0000000104087892 */ /* 0x000fcc000f8ec03f */
[----:B------:R-:W2:Y:S08]  /*1f90*/  LDC.64 R10, c[0x0][0x258] ;  /* 0x00009600ff0a7b82 */ /* 0x000eb00000000a00 */
        /* <DEDUP_REMOVED lines=29> */
.L_x_238:
[----:B------:R-:W2:Y:S04]  /*2170*/  LDG.E.STRONG.GPU R12, desc[UR14][R10.64] ;  /* 0x0000000e0a0c7981 */ /* 0x000ea8000c1ef900 */
[----:B--2---:R-:W-:Y:S01]  /*2180*/  CCTL.IVALL ;  /* 0x00000000ff00798f */ /* 0x004fe20002000000 */
[----:B------:R-:W-:Y:S05]  /*2190*/  YIELD ;  /* 0x0000000000007946 */ /* 0x000fea0003800000 */
[----:B------:R-:W-:-:S13]  /*21a0*/  ISETP.NE.AND P0, PT, R12, R15, PT ;  /* 0x0000000f0c00720c */ /* 0x000fda0003f05270 */
[----:B------:R-:W-:Y:S05]  /*21b0*/  @P0 BRA `(.L_x_238) ;  /* 0xfffffffc00ec0947 */ /* 0x000fea000383ffff */
.L_x_237:
        /* <DEDUP_REMOVED lines=17> */
.L_x_242:
        /* <DEDUP_REMOVED lines=115> */
.L_x_241:
        /* <DEDUP_REMOVED lines=61> */
.L_x_243:
[----:B------:R-:W-:-:S13]  /*2dd0*/  ISETP.NE.OR P0, PT, R18, RZ, P0 ;  /* 0x000000ff1200720c */ /* 0x000fda0000705670 */
[----:B------:R-:W-:Y:S05]  /*2de0*/  @!P0 BRA `(.L_x_239) ;  /* 0x00000000007c8947 */ /* 0x000fea0003800000 */
.L_x_240:
        /* <DEDUP_REMOVED lines=31> */
.L_x_239:
        /* <DEDUP_REMOVED lines=11> */
.L_x_245:
[----:B------:R-:W-:Y:S05]  /*3090*/  BSYNC B0 ;  /* 0x0000000000007941 */ /* 0x000fea0003800000 */
.L_x_244:
        /* <DEDUP_REMOVED lines=16> */
.L_x_236:
[----:B------:R-:W1:Y:S01]  /*31a0*/  S2UR UR9, SR_CgaCtaId ;  /* 0x00000000000979c3 */ /* 0x000e620000008800 */
[----:B------:R-:W-:Y:S01]  /*31b0*/  UMOV UR8, 0x400 ;  /* 0x0000040000087882 */ /* 0x000fe20000000000 */
[C---:B--2---:R-:W-:Y:S02]  /*31c0*/  PRMT R13, R27.reuse, 0x7632, R13 ;  /* 0x000076321b0d7816 */ /* 0x044fe4000000000d */
[----:B------:R-:W-:Y:S02]  /*31d0*/  SHF.L.U32 R27, R27, 0x10, RZ ;  /* 0x000000101b1b7819 */ /* 0x000fe400000006ff */
[----:B------:R-:W-:-:S03]  /*31e0*/  PRMT R12, R26, 0x7632, R12 ;  /* 0x000076321a0c7816 */ /* 0x000fc6000000000c */
[----:B------:R-:W-:-:S04]  /*31f0*/  FADD.FTZ R27, R27, -UR19 ;  /* 0x800000131b1b7e21 */ /* 0x000fc80008010000 */
[----:B------:R-:W-:Y:S01]  /*3200*/  FMUL.FTZ R22, R27, UR13 ;  /* 0x0000000d1b167c20 */ /* 0x000fe20008410000 */
[----:B-1----:R-:W-:-:S09]  /*3210*/  ULEA UR8, UR9, UR8, 0x18 ;  /* 0x0000000809087291 */ /* 0x002fd2000f8ec03f */
[----:B------:R0:W-:Y:S01]  /*3220*/  @!P3 STS.64 [UR8+0x80], R8 ;  /* 0x00008008ff00b988 */ /* 0x0001e20008000a08 */
[----:B------:R-:W-:Y:S01]  /*3230*/  BAR.SYNC.DEFER_BLOCKING 0x0 ;  /* 0x0000000000007b1d */ /* 0x000fe20000010000 */
[C---:B0-----:R-:W-:Y:S02]  /*3240*/  PRMT R8, R28.reuse, 0x7632, R8 ;  /* 0x000076321c087816 */ /* 0x041fe40000000008 */
[----:B------:R-:W-:Y:S02]  /*3250*/  SHF.L.U32 R28, R28, 0x10, RZ ;  /* 0x000000101c1c7819 */ /* 0x000fe400000006ff */
[----:B------:R-:W-:Y:S02]  /*3260*/  SHF.L.U32 R9, R12, 0x10, RZ ;  /* 0x000000100c097819 */ /* 0x000fe400000006ff */
[----:B------:R-:W-:Y:S01]  /*3270*/  SHF.L.U32 R8, R8, 0x10, RZ ;  /* 0x0000001008087819 */ /* 0x000fe200000006ff */
[----:B------:R-:W0:Y:S01]  /*3280*/  LDS.64 R10, [UR8+0x80] ;  /* 0x00008008ff0a7984 */ /* 0x000e220008000a00 */
[----:B------:R-:W-:-:S02]  /*3290*/  ULDC UR8, c[0x0][0x2bc] ;  /* 0x0000af0000087ab9 */ /* 0x000fc40000000800 */
        /* <DEDUP_REMOVED lines=25> */
.L_x_246:
        /* <DEDUP_REMOVED lines=20> */
.L_x_248:
[----:B------:R-:W-:Y:S05]  /*3570*/  BSYNC B0 ;  /* 0x0000000000007941 */ /* 0x000fea0003800000 */
.L_x_247:
[C---:B0-----:R-:W-:Y:S01]  /*3580*/  PRMT R9, R25.reuse, 0x7632, R9 ;  /* 0x0000763219097816 */ /* 0x041fe20000000009 */
        /* <DEDUP_REMOVED lines=25> */
.L_x_249:
[----:B------:R-:W-:Y:S01]  /*3720*/  ULDC.64 UR8, c[0x0][0x290] ;  /* 0x0000a40000087ab9 */ /* 0x000fe20000000a00 */
[----:B------:R-:W-:Y:S01]  /*3730*/  SHF.R.S32.HI R10, RZ, 0x1f, R29 ;  /* 0x0000001fff0a7819 */ /* 0x000fe2000001141d */
[----:B------:R-:W-:Y:S01]  /*3740*/  BSSY B0, `(.L_x_250) ;  /* 0x0000016000007945 */ /* 0x000fe20003800000 */
[----:B------:R-:W-:-:S04]  /*3750*/  ISETP.GE.U32.AND P0, PT, R29, UR8, PT ;  /* 0x000000081d007c0c */ /* 0x000fc8000bf06070 */
[----:B------:R-:W-:-:S04]  /*3760*/  ISETP.GE.AND.EX P0, PT, R10, UR9, PT, P0 ;  /* 0x000000090a007c0c */ /* 0x000fc8000bf06300 */
[----:B------:R-:W-:-:S13]  /*3770*/  ISETP.GT.U32.OR P0, PT, R31, 0x19f, P0 ;  /* 0x0000019f1f00780c */ /* 0x000fda0000704470 */
[----:B------:R-:W-:Y:S05]  /*3780*/  @P0 BRA `(.L_x_251) ;  /* 0x0000000000440947 */ /* 0x000fea0003800000 */
        /* <DEDUP_REMOVED lines=17> */
.L_x_251:
[----:B------:R-:W-:Y:S05]  /*38a0*/  BSYNC B0 ;  /* 0x0000000000007941 */ /* 0x000fea0003800000 */
.L_x_250:
[----:B------:R-:W-:Y:S01]  /*38b0*/  ULDC UR8, c[0x0][0x10] ;  /* 0x0000040000087ab9 */ /* 0x000fe20000000800 */
[----:B------:R-:W-:Y:S02]  /*38c0*/  UIADD3 UR4, UR4, 0x1, URZ ;  /* 0x0000000104047890 */ /* 0x000fe4000fffe03f */
[----:B------:R-:W-:-:S04]  /*38d0*/  UIADD3 UR7, UR8, UR7, URZ ;  /* 0x0000000708077290 */ /* 0x000fc8000fffe03f */
[----:B------:R-:W-:-:S06]  /*38e0*/  UISETP.GE.AND UP0, UPT, UR7, UR5, UPT ;  /* 0x000000050700728c */ /* 0x000fcc000bf06270 */
[----:B------:R-:W-:-:S13]  /*38f0*/  PLOP3.LUT P0, PT, PT, PT, UP0, 0x80, 0x0 ;  /* 0x000000000000781c */ /* 0x000fda0003f0f008 */
[----:B------:R-:W-:Y:S05]  /*3900*/  @!P0 BRA `(.L_x_252) ;  /* 0xffffffc8007c8947 */ /* 0x000fea000383ffff */
.L_x_225:
[----:B0-----:R-:W0:Y:S01]  /*3910*/  LDC R4, c[0x0][0xc] ;  /* 0x00000300ff047b82 */ /* 0x001e220000000800 */
[----:B------:R-:W-:Y:S01]  /*3920*/  ISETP.NE.AND P1, PT, R31, RZ, PT ;  /* 0x000000ff1f00720c */ /* 0x000fe20003f25270 */
[----:B------:R-:W-:Y:S06]  /*3930*/  BSSY B0, `(.L_x_253) ;  /* 0x0000011000007945 */ /* 0x000fec0003800000 */
[----:B------:R-:W1:Y:S08]  /*3940*/  LDC R7, c[0x0][0x10] ;  /* 0x00000400ff077b82 */ /* 0x000e700000000800 */
[----:B------:R-:W2:Y:S01]  /*3950*/  LDC.64 R2, c[0x0][0x258] ;  /* 0x00009600ff027b82 */ /* 0x000ea20000000a00 */
[----:B0-----:R-:W-:-:S02]  /*3960*/  ISETP.NE.AND P0, PT, R4, 0x1, PT ;  /* 0x000000010400780c */ /* 0x001fc40003f05270 */
[----:B-1----:R-:W-:-:S04]  /*3970*/  SHF.L.U32 R0, R7, 0x1, RZ ;  /* 0x0000000107007819 */ /* 0x002fc800000006ff */
[----:B------:R-:W-:-:S05]  /*3980*/  SEL R5, R0, RZ, P0 ;  /* 0x000000ff00057207 */ /* 0x000fca0000000000 */
[----:B--2---:R-:W-:Y:S01]  /*3990*/  IMAD.WIDE.U32 R2, R5, 0x4, R2 ;  /* 0x0000000405027825 */ /* 0x004fe200078e0002 */
[----:B------:R-:W-:Y:S06]  /*39a0*/  @P1 BRA `(.L_x_254) ;  /* 0x0000000000241947 */ /* 0x000fec0003800000 */
[----:B------:R-:W0:Y:S01]  /*39b0*/  S2R R0, SR_LANEID ;  /* 0x0000000000007919 */ /* 0x000e220000000000 */
[----:B------:R-:W-:Y:S02]  /*39c0*/  VOTEU.ANY UR4, UPT, PT ;  /* 0x0000000000047886 */ /* 0x000fe400038e0100 */
[----:B------:R-:W-:Y:S02]  /*39d0*/  UFLO.U32 UR5, UR4 ;  /* 0x00000004000572bd */ /* 0x000fe400080e0000 */
[----:B------:R-:W1:Y:S04]  /*39e0*/  POPC R5, UR4 ;  /* 0x0000000400057d09 */ /* 0x000e680008000000 */
[----:B0-----:R-:W-:-:S13]  /*39f0*/  ISETP.EQ.U32.AND P0, PT, R0, UR5, PT ;  /* 0x0000000500007c0c */ /* 0x001fda000bf02070 */
[----:B------:R-:W-:Y:S06]  /*3a00*/  @P0 MEMBAR.ALL.GPU ;  /* 0x0000000000000992 */ /* 0x000fec000000a000 */
[----:B------:R-:W-:-:S00]  /*3a10*/  @P0 ERRBAR ;  /* 0x00000000000009ab */ /* 0x000fc00000000000 */
[----:B------:R-:W-:Y:S06]  /*3a20*/  @P0 CGAERRBAR ;  /* 0x00000000000005ab */ /* 0x000fec0000000000 */
[----:B-1----:R0:W-:Y:S02]  /*3a30*/  @P0 REDG.E.ADD.S32.STRONG.GPU desc[UR14][R2.64], R5 ;  /* 0x000000050200098e */ /* 0x0021e4000c10e38e */
.L_x_254:
[----:B------:R-:W-:Y:S05]  /*3a40*/  BSYNC B0 ;  /* 0x0000000000007941 */ /* 0x000fea0003800000 */
.L_x_253:
[----:B------:R-:W1:Y:S01]  /*3a50*/  S2UR UR4, SR_CTAID.X ;  /* 0x00000000000479c3 */ /* 0x000e620000002500 */
[----:B------:R-:W-:Y:S02]  /*3a60*/  IADD3 R0, R4, -0x1, RZ ;  /* 0xffffffff04007810 */ /* 0x000fe40007ffe0ff */
[----:B0-----:R-:W-:-:S05]  /*3a70*/  IADD3 R5, R7, -0x1, RZ ;  /* 0xffffffff07057810 */ /* 0x001fca0007ffe0ff */
[----:B------:R-:W0:Y:S01]  /*3a80*/  S2UR UR5, SR_CTAID.Y ;  /* 0x00000000000579c3 */ /* 0x000e220000002600 */
[----:B-1----:R-:W-:-:S04]  /*3a90*/  ISETP.NE.AND P0, PT, R0, UR4, PT ;  /* 0x0000000400007c0c */ /* 0x002fc8000bf05270 */
[----:B0-----:R-:W-:-:S13]  /*3aa0*/  ISETP.NE.OR P0, PT, R5, UR5, P0 ;  /* 0x0000000505007c0c */ /* 0x001fda0008705670 */
[----:B------:R-:W-:Y:S05]  /*3ab0*/  @P0 EXIT ;  /* 0x000000000000094d */ /* 0x000fea0003800000 */
[----:B------:R-:W-:Y:S05]  /*3ac0*/  @P1 BRA `(.L_x_255) ;  /* 0x0000000000201947 */ /* 0x000fea0003800000 */
[----:B------:R-:W-:-:S05]  /*3ad0*/  IMAD R0, R4, R7, RZ ;  /* 0x0000000704007224 */ /* 0x000fca00078e02ff */
[----:B------:R-:W-:-:S13]  /*3ae0*/  ISETP.NE.AND P0, PT, R0, -0x1, PT ;  /* 0xffffffff0000780c */ /* 0x000fda0003f05270 */
[----:B------:R-:W-:Y:S05]  /*3af0*/  @!P0 BRA `(.L_x_255) ;  /* 0x0000000000148947 */ /* 0x000fea0003800000 */
.L_x_256:
[----:B------:R-:W2:Y:S04]  /*3b00*/  LDG.E.STRONG.GPU R5, desc[UR14][R2.64] ;  /* 0x0000000e02057981 */ /* 0x000ea8000c1ef900 */
[----:B--2---:R-:W-:Y:S01]  /*3b10*/  CCTL.IVALL ;  /* 0x00000000ff00798f */ /* 0x004fe20002000000 */
[----:B------:R-:W-:Y:S05]  /*3b20*/  YIELD ;  /* 0x0000000000007946 */ /* 0x000fea0003800000 */
[----:B------:R-:W-:-:S13]  /*3b30*/  ISETP.NE.AND P0, PT, R5, R0, PT ;  /* 0x000000000500720c */ /* 0x000fda0003f05270 */
[----:B------:R-:W-:Y:S05]  /*3b40*/  @P0 BRA `(.L_x_256) ;  /* 0xfffffffc00ec0947 */ /* 0x000fea000383ffff */
.L_x_255:
[----:B------:R-:W-:Y:S05]  /*3b50*/  WARPSYNC.ALL ;  /* 0x0000000000007948 */ /* 0x000fea0003800000 */
[----:B------:R-:W0:Y:S08]  /*3b60*/  LDC.64 R2, c[0x0][0x288] ;  /* 0x0000a200ff027b82 */ /* 0x000e300000000a00 */
[----:B------:R-:W-:Y:S01]  /*3b70*/  BAR.SYNC.DEFER_BLOCKING 0x0 ;  /* 0x0000000000007b1d */ /* 0x000fe20000010000 */
[----:B0-----:R-:W-:-:S04]  /*3b80*/  LEA.HI R0, P0, R3, R2, RZ, 0x1 ;  /* 0x0000000203007211 */ /* 0x001fc800078108ff */
        /* <DEDUP_REMOVED lines=20> */
.L_x_257:
[----:B------:R-:W-:-:S04]  /*3cd0*/  LEA R12, P0, R31, UR4, 0x2 ;  /* 0x000000041f0c7c11 */ /* 0x000fc8000f8010ff */
[----:B------:R-:W-:Y:S02]  /*3ce0*/  LEA.HI.X R13, R31, UR5, R0, 0x2, P0 ;  /* 0x000000051f0d7c11 */ /* 0x000fe400080f1400 */
[-C--:B------:R-:W-:Y:S02]  /*3cf0*/  LEA R14, P0, R20, R12.reuse, 0x2 ;  /* 0x0000000c140e7211 */ /* 0x080fe400078010ff */
[-C--:B------:R-:W-:Y:S01]  /*3d00*/  LEA R18, P2, R27, R12.reuse, 0x2 ;  /* 0x0000000c1b127211 */ /* 0x080fe200078410ff */
[----:B------:R-:W2:Y:S01]  /*3d10*/  LDG.E R0, desc[UR14][R12.64] ;  /* 0x0000000e0c007981 */ /* 0x000ea2000c1e1900 */
[----:B------:R-:W-:Y:S02]  /*3d20*/  LEA R16, P1, R2, R12, 0x2 ;  /* 0x0000000c02107211 */ /* 0x000fe400078210ff */
[C---:B------:R-:W-:Y:S02]  /*3d30*/  IADD3.X R15, R13.reuse, R33, RZ, P0, !PT ;  /* 0x000000210d0f7210 */ /* 0x040fe400007fe4ff */
[----:B------:R-:W-:-:S02]  /*3d40*/  IADD3.X R19, R13, R29, RZ, P2, !PT ;  /* 0x0000001d0d137210 */ /* 0x000fc400017fe4ff */
[----:B------:R-:W-:Y:S02]  /*3d50*/  IADD3.X R17, R23, R13, RZ, P1, !PT ;  /* 0x0000000d17117210 */ /* 0x000fe40000ffe4ff */
        /* <DEDUP_REMOVED lines=8> */
[----:B--2---:R-:W-:Y:S02]  /*3de0*/  F2FP.BF16.F32.PACK_AB R3, R15, R0 ;  /* 0x000000000f03723e */ /* 0x004fe400000010ff */
[----:B------:R-:W-:Y:S02]  /*3df0*/  SHF.R.S32.HI R0, RZ, 0x1f, R31 ;  /* 0x0000001fff007819 */ /* 0x000fe4000001141f */
[----:B---3--:R-:W-:Y:S01]  /*3e00*/  F2FP.BF16.F32.PACK_AB R21, R19, R16 ;  /* 0x000000101315723e */ /* 0x008fe200000010ff */
[----:B------:R2:W-:Y:S04]  /*3e10*/  STG.E desc[UR14][R8.64], R3 ;  /* 0x0000000308007986 */ /* 0x0005e8000c10190e */
[----:B------:R2:W-:Y:S01]  /*3e20*/  STG.E desc[UR14][R10.64], R21 ;  /* 0x000000150a007986 */ /* 0x0005e2000c10190e */
[----:B------:R-:W-:-:S13]  /*3e30*/  ISETP.GT.AND.EX P0, PT, R25, R0, PT, P0 ;  /* 0x000000001900720c */ /* 0x000fda0003f04300 */
[----:B--2---:R-:W-:Y:S05]  /*3e40*/  @P0 BRA `(.L_x_257) ;  /* 0xfffffffc00a00947 */ /* 0x004fea000383ffff */
[----:B------:R-:W-:Y:S05]  /*3e50*/  EXIT ;  /* 0x000000000000794d */ /* 0x000fea0003800000 */
.L_x_258:
        /* <DEDUP_REMOVED lines=10> */
.L_x_3228:


//--------------------- .text._Z35group_norm_nhwc_bwd_one_pass_kernelI11Bf16IOBf16WLi128ELi26ELi416EEv26Group_norm_nhwc_bwd_params --------------------------
	.section	.text._Z35group_norm_nhwc_bwd_one_pass_kernelI11Bf16IOBf16WLi128ELi26ELi416EEv26Group_norm_nhwc_bwd_params,"ax",@progbits
	.align	128
        .global         _Z35group_norm_nhwc_bwd_one_pass_kernelI11Bf16IOBf16WLi128ELi26ELi416EEv26Group_norm_nhwc_bwd_params
        .type           _Z35group_norm_nhwc_bwd_one_pass_kernelI11Bf16IOBf16WLi128ELi26ELi416EEv26Group_norm_nhwc_bwd_params,@function
        .size           _Z35group_norm_nhwc_bwd_one_pass_kernelI11Bf16IOBf16WLi128ELi26ELi416EEv26Group_norm_nhwc_bwd_params,(.L_x_3229 - _Z35group_norm_nhwc_bwd_one_pass_kernelI11Bf16IOBf16WLi128ELi26ELi416EEv26Group_norm_nhwc_bwd_params)
        .other          _Z35group_norm_nhwc_bwd_one_pass_kernelI11Bf16IOBf16WLi128ELi26ELi416EEv26Group_norm_nhwc_bwd_params,@"STO_CUDA_ENTRY STV_DEFAULT"
_Z35group_norm_nhwc_bwd_one_pass_kernelI11Bf16IOBf16WLi128ELi26ELi416EEv26Group_norm_nhwc_bwd_params:
.text._Z35group_norm_nhwc_bwd_one_pass_kernelI11Bf16IOBf16WLi128ELi26ELi416EEv26Group_norm_nhwc_bwd_params:
        /* <DEDUP_REMOVED lines=13> */
[----:B------:R-:W1:Y:S01]  /*00d0*/  S2R R4, SR_LANEID ;  /* 0x0000000000047919 */ /* 0x000e620000000000 */
[----:B------:R-:W-:Y:S01]  /*00e0*/  UIMAD.WIDE.U32 UR6, UR10, 0x3, URZ ;  /* 0x000000030a0678a5 */ /* 0x000fe2000f8e003f */
[----:B------:R-:W-:Y:S01]  /*00f0*/  SHF.R.S32.HI R6, RZ, 0x1f, R51 ;  /* 0x0000001fff067819 */ /* 0x000fe20000011433 */
[----:B------:R-:W-:Y:S01]  /*0100*/  UIMAD UR12, UR11, 0x3, URZ ;  /* 0x000000030b0c78a4 */ /* 0x000fe2000f8e023f */
[----:B------:R-:W-:Y:S01]  /*0110*/  SHF.R.U32.HI R2, RZ, 0x2, R3 ;  /* 0x00000002ff027819 */ /* 0x000fe20000011603 */
[----:B------:R-:W2:Y:S01]  /*0120*/  S2UR UR9, SR_CgaCtaId ;  /* 0x00000000000979c3 */ /* 0x000ea20000008800 */
[----:B------:R-:W-:Y:S01]  /*0130*/  UMOV UR5, 0x400 ;  /* 0x0000040000057882 */ /* 0x000fe20000000000 */
[----:B------:R-:W-:Y:S01]  /*0140*/  ULEA.HI UR10, UP0, UR11, UR10, URZ, 0x1 ;  /* 0x0000000a0b0a7291 */ /* 0x000fe2000f81083f */
[----:B------:R-:W-:Y:S01]  /*0150*/  LEA.HI R6, R6, R51, RZ, 0x5 ;  /* 0x0000003306067211 */ /* 0x000fe200078f28ff */
[----:B------:R-:W-:Y:S01]  /*0160*/  IMAD R52, R2, -0xd, R51 ;  /* 0xfffffff302347824 */ /* 0x000fe200078e0233 */
[----:B------:R-:W-:Y:S01]  /*0170*/  UIADD3 UR8, UR5, 0x90, URZ ;  /* 0x0000009005087890 */ /* 0x000fe2000fffe03f */
[----:B------:R-:W-:Y:S01]  /*0180*/  ISETP.GE.U32.AND P2, PT, R51, 0x1a0, PT ;  /* 0x000001a03300780c */ /* 0x000fe20003f46070 */
[----:B------:R-:W-:Y:S01]  /*0190*/  UIADD3 UR7, UR7, UR12, URZ ;  /* 0x0000000c07077290 */ /* 0x000fe2000fffe03f */
[----:B------:R-:W3:Y:S01]  /*01a0*/  LDC R3, c[0x0][0x10] ;  /* 0x00000400ff037b82 */ /* 0x000ee20000000800 */
[----:B------:R-:W-:Y:S01]  /*01b0*/  UIADD3.X UR11, URZ, UR11, URZ, UP0, !UPT ;  /* 0x0000000b3f0b7290 */ /* 0x000fe200087fe43f */
[----:B------:R-:W-:Y:S01]  /*01c0*/  SHF.R.S32.HI R6, RZ, 0x5, R6 ;  /* 0x00000005ff067819 */ /* 0x000fe20000011406 */
[----:B------:R-:W-:Y:S01]  /*01d0*/  ULDC.64 UR16, c[0x0][0x290] ;  /* 0x0000a40000107ab9 */ /* 0x000fe20000000a00 */
[----:B------:R-:W-:Y:S01]  /*01e0*/  HFMA2.MMA R43, -RZ, RZ, 0, 0 ;  /* 0x00000000ff2b7435 */ /* 0x000fe200000001ff */
[----:B------:R-:W-:Y:S01]  /*01f0*/  USHF.R.S64 UR10, UR10, 0x1, UR11 ;  /* 0x000000010a0a7899 */ /* 0x000fe2000800100b */
[----:B------:R-:W-:Y:S01]  /*0200*/  MOV R44, R0 ;  /* 0x00000000002c7202 */ /* 0x000fe20000000f00 */
[----:B------:R-:W-:Y:S01]  /*0210*/  ULDC.U8 UR12, c[0x0][0x2a4] ;  /* 0x0000a900000c7ab9 */ /* 0x000fe20000000000 */
[----:B0-----:R-:W-:Y:S01]  /*0220*/  IMAD R50, R5, UR13, R2 ;  /* 0x0000000d05327c24 */ /* 0x001fe2000f8e0202 */
[----:B------:R-:W-:Y:S01]  /*0230*/  SHF.L.U32 R52, R52, 0x1, RZ ;  /* 0x0000000134347819 */ /* 0x000fe200000006ff */
[----:B------:R-:W0:Y:S03]  /*0240*/  LDC R2, c[0x0][0xc] ;  /* 0x00000300ff027b82 */ /* 0x000e260000000800 */
[----:B------:R-:W-:-:S02]  /*0250*/  IADD3 R49, R50, 0x20, RZ ;  /* 0x0000002032317810 */ /* 0x000fc40007ffe0ff */
[C---:B------:R-:W-:Y:S01]  /*0260*/  ISETP.LT.U32.AND P1, PT, R50.reuse, UR16, PT ;  /* 0x0000001032007c0c */ /* 0x040fe2000bf21070 */
[----:B--2---:R-:W-:Y:S01]  /*0270*/  ULEA UR5, UR9, UR5, 0x18 ;  /* 0x0000000509057291 */ /* 0x004fe2000f8ec03f */
[----:B------:R-:W-:Y:S01]  /*0280*/  SHF.R.S32.HI R5, RZ, 0x1f, R50 ;  /* 0x0000001fff057819 */ /* 0x000fe20000011432 */
[----:B------:R-:W-:Y:S01]  /*0290*/  ULEA UR8, UR9, UR8, 0x18 ;  /* 0x0000000809087291 */ /* 0x000fe2000f8ec03f */
[----:B------:R-:W-:Y:S01]  /*02a0*/  ISETP.LT.U32.AND P0, PT, R49, UR16, PT ;  /* 0x0000001031007c0c */ /* 0x000fe2000bf01070 */
[----:B------:R-:W-:Y:S01]  /*02b0*/  ULEA.HI UR9, UP0, UR7, UR6, URZ, 0x1 ;  /* 0x0000000607097291 */ /* 0x000fe2000f81083f */
[----:B------:R-:W-:Y:S02]  /*02c0*/  SHF.R.S32.HI R7, RZ, 0x1f, R49 ;  /* 0x0000001fff077819 */ /* 0x000fe40000011431 */
[C---:B------:R-:W-:Y:S01]  /*02d0*/  IADD3 R48, R50.reuse, 0x40, RZ ;  /* 0x0000004032307810 */ /* 0x040fe20007ffe0ff */
[----:B------:R-:W-:Y:S01]  /*02e0*/  UIADD3.X UR6, URZ, UR7, URZ, UP0, !UPT ;  /* 0x000000073f067290 */ /* 0x000fe200087fe43f */
[----:B------:R-:W-:Y:S01]  /*02f0*/  IADD3 R46, R50, 0x60, RZ ;  /* 0x00000060322e7810 */ /* 0x000fe20007ffe0ff */
[----:B------:R-:W-:Y:S01]  /*0300*/  USHF.R.S32.HI UR7, URZ, 0x1, UR11 ;  /* 0x000000013f077899 */ /* 0x000fe2000801140b */
[----:B------:R-:W-:Y:S01]  /*0310*/  ISETP.LT.AND.EX P1, PT, R5, UR17, !P2, P1 ;  /* 0x0000001105007c0c */ /* 0x000fe2000d721310 */
[----:B------:R-:W-:Y:S01]  /*0320*/  USHF.R.S64 UR9, UR9, 0x1, UR6 ;  /* 0x0000000109097899 */ /* 0x000fe20008001006 */
[----:B------:R-:W-:Y:S01]  /*0330*/  ISETP.LT.AND.EX P2, PT, R7, UR17, !P2, P0 ;  /* 0x0000001107007c0c */ /* 0x000fe2000d741300 */
[----:B------:R-:W-:Y:S01]  /*0340*/  USHF.R.S32.HI UR6, URZ, 0x1, UR6 ;  /* 0x000000013f067899 */ /* 0x000fe20008011406 */
[----:B------:R-:W-:Y:S01]  /*0350*/  LEA R6, R6, UR5, 0x3 ;  /* 0x0000000506067c11 */ /* 0x000fe2000f8e18ff */
[----:B------:R-:W-:Y:S01]  /*0360*/  USHF.L.U64.HI UR7, UR10, 0x2, UR7 ;  /* 0x000000020a077899 */ /* 0x000fe20008010207 */
[----:B------:R-:W-:Y:S01]  /*0370*/  LEA R8, R51, UR8, 0x4 ;  /* 0x0000000833087c11 */ /* 0x000fe2000f8e20ff */
[----:B------:R-:W-:Y:S01]  /*0380*/  USHF.L.U64.HI UR6, UR9, 0x2, UR6 ;  /* 0x0000000209067899 */ /* 0x000fe20008010206 */
[----:B0-----:R-:W-:-:S02]  /*0390*/  LOP3.LUT R47, R2, 0x3, RZ, 0xc0, !PT ;  /* 0x00000003022f7812 */ /* 0x001fc400078ec0ff */
[----:B------:R-:W-:Y:S02]  /*03a0*/  SHF.R.S32.HI R9, RZ, 0x1f, R48 ;  /* 0x0000001fff097819 */ /* 0x000fe40000011430 */
[----:B------:R-:W-:Y:S02]  /*03b0*/  IADD3 R45, -R47, R2, RZ ;  /* 0x000000022f2d7210 */ /* 0x000fe40007ffe1ff */
[----:B-1-3--:R-:W-:-:S07]  /*03c0*/  SHF.R.S32.HI R11, RZ, 0x1f, R46 ;  /* 0x0000001fff0b7819 */ /* 0x00afce000001142e */
.L_x_294:
[----:B0-----:R-:W0:Y:S01]  /*03d0*/  LDC R19, c[0x0][0x2a0] ;  /* 0x0000a800ff137b82 */ /* 0x001e220000000800 */
[----:B------:R-:W-:Y:S01]  /*03e0*/  ISETP.GE.AND P3, PT, R44, RZ, PT ;  /* 0x000000ff2c00720c */ /* 0x000fe20003f66270 */
[----:B------:R-:W-:-:S06]  /*03f0*/  ULDC.64 UR16, c[0x0][0x298] ;  /* 0x0000a60000107ab9 */ /* 0x000fcc0000000a00 */
[----:B-1----:R-:W1:Y:S01]  /*0400*/  LDC R21, c[0x0][0x2ac] ;  /* 0x0000ab00ff157b82 */ /* 0x002e620000000800 */
[----:B------:R-:W-:-:S07]  /*0410*/  CS2R R40, SRZ ;  /* 0x0000000000287805 */ /* 0x000fce000001ff00 */
[----:B--2---:R-:W2:Y:S01]  /*0420*/  @P2 LDC.64 R26, c[0x0][0x230] ;  /* 0x00008c00ff1a2b82 */ /* 0x004ea20000000a00 */
[----:B0--3--:R-:W-:-:S07]  /*0430*/  IABS R15, R19 ;  /* 0x00000013000f7213 */ /* 0x009fce0000000000 */
[----:B------:R-:W0:Y:S01]  /*0440*/  @P2 LDC.64 R24, c[0x0][0x228] ;  /* 0x00008a00ff182b82 */ /* 0x000e220000000a00 */
        /* <DEDUP_REMOVED lines=9> */
[----:B------:R-:W-:-:S03]  /*04e0*/  LOP3.LUT R12, R44, R19, RZ, 0x3c, !PT ;  /* 0x000000132c0c7212 */ /* 0x000fc600078e3cff */
[----:B------:R-:W-:Y:S01]  /*04f0*/  IMAD.WIDE.U32 R16, R51, 0x4ec4ec4f, RZ ;  /* 0x4ec4ec4f33107825 */ /* 0x000fe200078e00ff */
[----:B------:R-:W-:-:S03]  /*0500*/  ISETP.GE.AND P4, PT, R12, RZ, PT ;  /* 0x000000ff0c00720c */ /* 0x000fc60003f86270 */
[----:B------:R-:W-:-:S05]  /*0510*/  IMAD.HI.U32 R13, R13, R14, RZ ;  /* 0x0000000e0d0d7227 */ /* 0x000fca00078e00ff */
[----:B------:R-:W-:-:S05]  /*0520*/  IADD3 R10, -R13, RZ, RZ ;  /* 0x000000ff0d0a7210 */ /* 0x000fca0007ffe1ff */
[----:B------:R-:W-:-:S05]  /*0530*/  IMAD R10, R15, R10, R14 ;  /* 0x0000000a0f0a7224 */ /* 0x000fca00078e020e */
[----:B------:R-:W-:-:S13]  /*0540*/  ISETP.GT.U32.AND P5, PT, R15, R10, PT ;  /* 0x0000000a0f00720c */ /* 0x000fda0003fa4070 */
[-C--:B------:R-:W-:Y:S02]  /*0550*/  @!P5 IADD3 R10, R10, -R15.reuse, RZ ;  /* 0x8000000f0a0ad210 */ /* 0x080fe40007ffe0ff */
[----:B------:R-:W-:Y:S02]  /*0560*/  @!P5 IADD3 R13, R13, 0x1, RZ ;  /* 0x000000010d0dd810 */ /* 0x000fe40007ffe0ff */
[CC--:B------:R-:W-:Y:S02]  /*0570*/  ISETP.GE.U32.AND P0, PT, R10.reuse, R15.reuse, PT ;  /* 0x0000000f0a00720c */ /* 0x0c0fe40003f06070 */
[----:B------:R-:W-:Y:S02]  /*0580*/  ISETP.GT.U32.AND P6, PT, R15, R10, PT ;  /* 0x0000000a0f00720c */ /* 0x000fe40003fc4070 */
[----:B------:R-:W-:Y:S02]  /*0590*/  IADD3 R15, R10, -R15, RZ ;  /* 0x8000000f0a0f7210 */ /* 0x000fe40007ffe0ff */
[----:B------:R-:W-:-:S02]  /*05a0*/  ISETP.NE.AND P5, PT, R19, RZ, PT ;  /* 0x000000ff1300720c */ /* 0x000fc40003fa5270 */
[----:B------:R-:W-:Y:S02]  /*05b0*/  SEL R10, R15, R10, !P6 ;  /* 0x0000000a0f0a7207 */ /* 0x000fe40007000000 */
[----:B------:R-:W3:Y:S01]  /*05c0*/  LDC.64 R14, c[0x0][0x248] ;  /* 0x00009200ff0e7b82 */ /* 0x000ee20000000a00 */
[----:B------:R-:W-:Y:S02]  /*05d0*/  LOP3.LUT R19, RZ, R19, RZ, 0x33, !PT ;  /* 0x00000013ff137212 */ /* 0x000fe400078e33ff */
[----:B------:R-:W-:Y:S02]  /*05e0*/  @P0 IADD3 R13, R13, 0x1, RZ ;  /* 0x000000010d0d0810 */ /* 0x000fe40007ffe0ff */
[----:B------:R-:W-:Y:S02]  /*05f0*/  @!P3 IADD3 R10, -R10, RZ, RZ ;  /* 0x000000ff0a0ab210 */ /* 0x000fe40007ffe1ff */
[----:B------:R-:W-:Y:S02]  /*0600*/  MOV R18, R13 ;  /* 0x0000000d00127202 */ /* 0x000fe40000000f00 */
[----:B------:R-:W-:Y:S01]  /*0610*/  SEL R54, R19, R10, !P5 ;  /* 0x0000000a13367207 */ /* 0x000fe20006800000 */
[----:B------:R-:W4:Y:S01]  /*0620*/  @P1 LDC.64 R12, c[0x0][0x288] ;  /* 0x0000a200ff0c1b82 */ /* 0x000f220000000a00 */
[----:B------:R-:W-:-:S02]  /*0630*/  @!P4 IADD3 R18, -R18, RZ, RZ ;  /* 0x000000ff1212c210 */ /* 0x000fc40007ffe1ff */
[----:B------:R-:W-:Y:S01]  /*0640*/  SHF.R.U32.HI R10, RZ, 0x2, R17 ;  /* 0x00000002ff0a7819 */ /* 0x000fe20000011611 */
[----:B------:R-:W-:Y:S01]  /*0650*/  IMAD R29, R54, 0x1a, RZ ;  /* 0x0000001a361d7824 */ /* 0x000fe200078e02ff */
[----:B------:R-:W-:-:S03]  /*0660*/  SEL R19, R19, R18, !P5 ;  /* 0x0000001213137207 */ /* 0x000fc60006800000 */
[----:B-1----:R-:W-:Y:S01]  /*0670*/  IMAD R10, R21, UR13, R10 ;  /* 0x0000000d150a7c24 */ /* 0x002fe2000f8e020a */
[----:B------:R-:W-:Y:S02]  /*0680*/  SHF.R.S32.HI R17, RZ, 0x1f, R29 ;  /* 0x0000001fff117819 */ /* 0x000fe4000001141d */
[----:B------:R-:W-:Y:S02]  /*0690*/  IADD3 R56, P0, R52, R29, RZ ;  /* 0x0000001d34387210 */ /* 0x000fe40007f1e0ff */
        /* <DEDUP_REMOVED lines=25> */
[----:B------:R-:W-:Y:S01]  /*0830*/  ISETP.GE.AND.EX P3, PT, R10, UR17, PT, P3 ;  /* 0x000000110a007c0c */ /* 0x000fe2000bf66330 */
[----:B------:R-:W0:Y:S01]  /*0840*/  @P0 LDC.64 R30, c[0x0][0x288] ;  /* 0x0000a200ff1e0b82 */ /* 0x000e220000000a00 */
[C---:B------:R-:W-:Y:S02]  /*0850*/  @P1 SHF.L.U32 R23, R20.reuse, 0x1, RZ ;  /* 0x0000000114171819 */ /* 0x040fe400000006ff */
        /* <DEDUP_REMOVED lines=8> */
[----:B------:R-:W-:Y:S02]  /*08e0*/  @P2 IMAD R33, R49, R17, R22 ;  /* 0x0000001131212224 */ /* 0x000fe400078e0216 */
[----:B------:R-:W-:Y:S02]  /*08f0*/  @P1 IADD3.X R13, R10, R13, RZ, P4, !PT ;  /* 0x0000000d0a0d1210 */ /* 0x000fe400027fe4ff */
[----:B-1----:R-:W-:-:S03]  /*0900*/  @P2 MOV R18, R56 ;  /* 0x0000003800122202 */ /* 0x002fc60000000f00 */
[----:B------:R1:W5:Y:S01]  /*0910*/  @P1 LDG.E R40, desc[UR14][R12.64] ;  /* 0x0000000e0c281981 */ /* 0x000362000c1e1900 */
[----:B------:R-:W-:Y:S01]  /*0920*/  @P2 MOV R19, R59 ;  /* 0x0000003b00132202 */ /* 0x000fe20000000f00 */
[----:B------:R-:W4:Y:S02]  /*0930*/  @P0 LDC.64 R22, c[0x0][0x230] ;  /* 0x00008c00ff160b82 */ /* 0x000f240000000a00 */
[----:B------:R-:W-:-:S04]  /*0940*/  @P2 IMAD.WIDE.U32 R16, R49, R16, R18 ;  /* 0x0000001031102225 */ /* 0x000fc800078e0012 */
[----:B0-----:R-:W-:Y:S01]  /*0950*/  @P0 IMAD R28, R9, R30, RZ ;  /* 0x0000001e091c0224 */ /* 0x001fe200078e02ff */
[----:B------:R-:W-:Y:S02]  /*0960*/  @P2 IADD3 R17, R17, R33, RZ ;  /* 0x0000002111112210 */ /* 0x000fe40007ffe0ff */
[----:B------:R-:W-:Y:S02]  /*0970*/  @P2 SHF.L.U32 R19, R16, 0x1, RZ ;  /* 0x0000000110132819 */ /* 0x000fe400000006ff */
[----:B-1----:R-:W-:Y:S02]  /*0980*/  @P0 MOV R12, R56 ;  /* 0x00000038000c0202 */ /* 0x002fe40000000f00 */
[----:B------:R-:W-:Y:S01]  /*0990*/  @P0 MOV R13, R59 ;  /* 0x0000003b000d0202 */ /* 0x000fe20000000f00 */
[----:B------:R-:W-:Y:S01]  /*09a0*/  @P0 IMAD R33, R48, R31, R28 ;  /* 0x0000001f30210224 */ /* 0x000fe200078e021c */
[----:B------:R-:W-:Y:S02]  /*09b0*/  @P2 SHF.L.U64.HI R10, R16, 0x1, R17 ;  /* 0x00000001100a2819 */ /* 0x000fe40000010211 */
[C---:B------:R-:W-:Y:S01]  /*09c0*/  @P2 IADD3 R26, P4, R19.reuse, R26, RZ ;  /* 0x0000001a131a2210 */ /* 0x040fe20007f9e0ff */
[----:B------:R-:W-:Y:S01]  /*09d0*/  @P0 IMAD.WIDE.U32 R30, R48, R30, R12 ;  /* 0x0000001e301e0225 */ /* 0x000fe200078e000c */
[----:B------:R-:W0:Y:S01]  /*09e0*/  @P0 LDC.64 R16, c[0x0][0x228] ;  /* 0x00008a00ff100b82 */ /* 0x000e220000000a00 */
[----:B------:R-:W-:-:S03]  /*09f0*/  @P2 IADD3 R24, P5, R19, R24, RZ ;  /* 0x0000001813182210 */ /* 0x000fc60007fbe0ff */
[----:B------:R-:W-:-:S04]  /*0a00*/  @P0 IADD3 R31, R31, R33, RZ ;  /* 0x000000211f1f0210 */ /* 0x000fc80007ffe0ff */
[----:B------:R-:W1:Y:S01]  /*0a10*/  @P3 LDC.64 R18, c[0x0][0x230] ;  /* 0x00008c00ff123b82 */ /* 0x000e620000000a00 */
[----:B------:R-:W-:-:S07]  /*0a20*/  @P2 IADD3.X R27, R10, R27, RZ, P4, !PT ;  /* 0x0000001b0a1b2210 */ /* 0x000fce00027fe4ff */
[----:B------:R-:W1:Y:S01]  /*0a30*/  @P3 LDC.64 R12, c[0x0][0x228] ;  /* 0x00008a00ff0c3b82 */ /* 0x000e620000000a00 */
[----:B------:R-:W-:Y:S02]  /*0a40*/  @P2 IADD3.X R25, R10, R25, RZ, P5, !PT ;  /* 0x000000190a192210 */ /* 0x000fe40002ffe4ff */
[C---:B------:R-:W-:Y:S02]  /*0a50*/  @P0 SHF.L.U32 R33, R30.reuse, 0x1, RZ ;  /* 0x000000011e210819 */ /* 0x040fe400000006ff */
[----:B------:R-:W-:Y:S01]  /*0a60*/  @P0 SHF.L.U64.HI R10, R30, 0x1, R31 ;  /* 0x000000011e0a0819 */ /* 0x000fe2000001021f */
[----:B--2---:R-:W-:Y:S01]  /*0a70*/  @P3 IMAD R28, R11, R20, RZ ;  /* 0x000000140b1c3224 */ /* 0x004fe200078e02ff */
[----:B------:R-:W-:Y:S02]  /*0a80*/  @P3 MOV R30, R56 ;  /* 0x00000038001e3202 */ /* 0x000fe40000000f00 */
[----:B------:R-:W-:Y:S01]  /*0a90*/  @P3 MOV R31, R59 ;  /* 0x0000003b001f3202 */ /* 0x000fe20000000f00 */
[----:B------:R-:W-:-:S02]  /*0aa0*/  @P3 IMAD R21, R46, R21, R28 ;  /* 0x000000152e153224 */ /* 0x000fc400078e021c */
[----:B------:R-:W-:Y:S01]  /*0ab0*/  @P3 IMAD.WIDE.U32 R30, R46, R20, R30 ;  /* 0x000000142e1e3225 */ /* 0x000fe200078e001e */
[----:B----4-:R-:W-:-:S04]  /*0ac0*/  @P0 IADD3 R22, P4, R33, R22, RZ ;  /* 0x0000001621160210 */ /* 0x010fc80007f9e0ff */
[----:B------:R-:W-:Y:S02]  /*0ad0*/  @P3 IADD3 R31, R31, R21, RZ ;  /* 0x000000151f1f3210 */ /* 0x000fe40007ffe0ff */
[----:B------:R-:W-:Y:S02]  /*0ae0*/  @P3 SHF.L.U32 R21, R30, 0x1, RZ ;  /* 0x000000011e153819 */ /* 0x000fe400000006ff */
[----:B------:R-:W-:Y:S02]  /*0af0*/  @P0 IADD3.X R23, R10, R23, RZ, P4, !PT ;  /* 0x000000170a170210 */ /* 0x000fe400027fe4ff */
[----:B0-----:R-:W-:Y:S02]  /*0b00*/  @P0 IADD3 R20, P4, R33, R16, RZ ;  /* 0x0000001021140210 */ /* 0x001fe40007f9e0ff */
[----:B------:R-:W-:Y:S02]  /*0b10*/  @P3 SHF.L.U64.HI R30, R30, 0x1, R31 ;  /* 0x000000011e1e3819 */ /* 0x000fe4000001021f */
[----:B-1----:R-:W-:-:S02]  /*0b20*/  @P3 IADD3 R16, P5, R21, R18, RZ ;  /* 0x0000001215103210 */ /* 0x002fc40007fbe0ff */
[----:B------:R-:W-:Y:S02]  /*0b30*/  @P3 IADD3 R12, P6, R21, R12, RZ ;  /* 0x0000000c150c3210 */ /* 0x000fe40007fde0ff */
[----:B------:R-:W-:Y:S02]  /*0b40*/  CS2R R38, SRZ ;  /* 0x0000000000267805 */ /* 0x000fe4000001ff00 */
[----:B------:R-:W-:Y:S02]  /*0b50*/  MOV R42, RZ ;  /* 0x000000ff002a7202 */ /* 0x000fe40000000f00 */
[----:B------:R-:W-:Y:S02]  /*0b60*/  CS2R R34, SRZ ;  /* 0x0000000000227805 */ /* 0x000fe4000001ff00 */
[----:B------:R-:W-:Y:S02]  /*0b70*/  @P0 IADD3.X R21, R10, R17, RZ, P4, !PT ;  /* 0x000000110a150210 */ /* 0x000fe400027fe4ff */
[C---:B------:R-:W-:Y:S01]  /*0b80*/  @P3 IADD3.X R17, R30.reuse, R19, RZ, P5, !PT ;  /* 0x000000131e113210 */ /* 0x040fe20002ffe4ff */
[----:B------:R0:W5:Y:S01]  /*0b90*/  @P2 LDG.E R39, desc[UR14][R24.64] ;  /* 0x0000000e18272981 */ /* 0x000162000c1e1900 */
[----:B------:R-:W-:-:S03]  /*0ba0*/  @P3 IADD3.X R13, R30, R13, RZ, P6, !PT ;  /* 0x0000000d1e0d3210 */ /* 0x000fc600037fe4ff */
[----:B------:R0:W5:Y:S04]  /*0bb0*/  @P2 LDG.E R42, desc[UR14][R26.64] ;  /* 0x0000000e1a2a2981 */ /* 0x000168000c1e1900 */
[----:B------:R0:W5:Y:S04]  /*0bc0*/  @P3 LDG.E R38, desc[UR14][R16.64] ;  /* 0x0000000e10263981 */ /* 0x000168000c1e1900 */
[----:B------:R0:W5:Y:S01]  /*0bd0*/  @P3 LDG.E R34, desc[UR14][R12.64] ;  /* 0x0000000e0c223981 */ /* 0x000162000c1e1900 */
[----:B------:R-:W-:-:S06]  /*0be0*/  CS2R R36, SRZ ;  /* 0x0000000000247805 */ /* 0x000fcc000001ff00 */
[----:B------:R0:W5:Y:S04]  /*0bf0*/  @P0 LDG.E R37, desc[UR14][R22.64] ;  /* 0x0000000e16250981 */ /* 0x000168000c1e1900 */
[----:B------:R0:W5:Y:S01]  /*0c00*/  @P0 LDG.E R36, desc[UR14][R20.64] ;  /* 0x0000000e14240981 */ /* 0x000162000c1e1900 */
[----:B------:R-:W-:Y:S01]  /*0c10*/  UMOV UR11, 0x3f800000 ;  /* 0x3f800000000b7882 */ /* 0x000fe20000000000 */
[----:B------:R-:W-:Y:S01]  /*0c20*/  BSSY B0, `(.L_x_260) ;  /* 0x0000020000007945 */ /* 0x000fe20003800000 */
[----:B------:R-:W-:Y:S02]  /*0c30*/  CS2R R32, SRZ ;  /* 0x0000000000207805 */ /* 0x000fe4000001ff00 */
        /* <DEDUP_REMOVED lines=9> */
[----:B------:R-:W-:Y:S02]  /*0cd0*/  MOV R10, RZ ;  /* 0x000000ff000a7202 */ /* 0x000fe40000000f00 */
        /* <DEDUP_REMOVED lines=20> */
.L_x_261:
[----:B------:R-:W-:Y:S05]  /*0e20*/  BSYNC B0 ;  /* 0x0000000000007941 */ /* 0x000fea0003800000 */
.L_x_260:
        /* <DEDUP_REMOVED lines=38> */
.L_x_262:
        /* <DEDUP_REMOVED lines=26> */
.L_x_263:
[----:B------:R-:W-:Y:S01]  /*1230*/  FFMA.FTZ R26, R12, R22, R19 ;  /* 0x000000160c1a7223 */ /* 0x000fe20000010013 */
[----:B------:R-:W-:Y:S01]  /*1240*/  FMUL.FTZ R24, R14, R35 ;  /* 0x000000230e187220 */ /* 0x000fe20000410000 */
[----:B------:R-:W-:Y:S01]  /*1250*/  FADD.FTZ R23, R22, R23 ;  /* 0x0000001716177221 */ /* 0x000fe20000010000 */
        /* <DEDUP_REMOVED lines=31> */
.L_x_264:
[----:B------:R-:W-:Y:S01]  /*1450*/  FMUL.FTZ R26, R18, R35 ;  /* 0x00000023121a7220 */ /* 0x000fe20000410000 */
[----:B------:R-:W-:Y:S01]  /*1460*/  FADD.FTZ R29, R27, R24 ;  /* 0x000000181b1d7221 */ /* 0x000fe20000010000 */
[----:B------:R-:W-:Y:S01]  /*1470*/  FFMA.FTZ R30, R20, R27, R25 ;  /* 0x0000001b141e7223 */ /* 0x000fe20000010019 */
[C---:B------:R-:W-:Y:S01]  /*1480*/  PRMT R28, R38.reuse, 0x7632, R28 ;  /* 0x00007632261c7816 */ /* 0x040fe2000000001c */
[----:B------:R-:W-:Y:S01]  /*1490*/  FMUL.FTZ R27, R19, R10 ;  /* 0x0000000a131b7220 */ /* 0x000fe20000410000 */
[----:B------:R-:W-:Y:S01]  /*14a0*/  FADD.FTZ R24, R29, R26 ;  /* 0x0000001a1d187221 */ /* 0x000fe20000010000 */
[----:B------:R-:W-:Y:S01]  /*14b0*/  FFMA.FTZ R25, R23, R26, R30 ;  /* 0x0000001a17197223 */ /* 0x000fe2000001001e */
[----:B------:R-:W-:Y:S02]  /*14c0*/  SHF.L.U32 R29, R38, 0x10, RZ ;  /* 0x00000010261d7819 */ /* 0x000fe400000006ff */
[----:B------:R-:W-:Y:S01]  /*14d0*/  SHF.L.U32 R28, R28, 0x10, RZ ;  /* 0x000000101c1c7819 */ /* 0x000fe200000006ff */
[--C-:B------:R-:W-:Y:S01]  /*14e0*/  FFMA.FTZ R26, R22, R27, R25.reuse ;  /* 0x0000001b161a7223 */ /* 0x100fe20000010019 */
        /* <DEDUP_REMOVED lines=27> */
.L_x_265:
        /* <DEDUP_REMOVED lines=67> */
[----:B------:R-:W-:Y:S02]  /*1ad0*/  FADD.FTZ R20, R12, R21 ;  /* 0x000000150c147221 */ /* 0x000fe40000010000 */
[----:B------:R-:W0:Y:S01]  /*1ae0*/  LDS.128 R12, [UR5+0x50] ;  /* 0x00005005ff0c7984 */ /* 0x000e220008000c00 */
[----:B------:R-:W-:Y:S01]  /*1af0*/  FADD.FTZ R53, R53, R22 ;  /* 0x0000001635357221 */ /* 0x000fe20000010000 */
[----:B------:R-:W-:Y:S02]  /*1b00*/  FADD.FTZ R60, R20, R23 ;  /* 0x00000017143c7221 */ /* 0x000fe40000010000 */
[----:B------:R-:W1:Y:S01]  /*1b10*/  LDS.128 R20, [UR5+0x60] ;  /* 0x00006005ff147984 */ /* 0x000e620008000c00 */
[----:B---3--:R-:W-:Y:S01]  /*1b20*/  FADD.FTZ R53, R53, R28 ;  /* 0x0000001c35357221 */ /* 0x008fe20000010000 */
[----:B------:R-:W-:Y:S02]  /*1b30*/  FADD.FTZ R60, R60, R29 ;  /* 0x0000001d3c3c7221 */ /* 0x000fe40000010000 */
[----:B------:R-:W2:Y:S01]  /*1b40*/  LDS.64 R28, [UR5+0x70] ;  /* 0x00007005ff1c7984 */ /* 0x000ea20008000a00 */
        /* <DEDUP_REMOVED lines=16> */
.L_x_267:
[----:B------:R-:W-:Y:S05]  /*1c50*/  BSYNC B0 ;  /* 0x0000000000007941 */ /* 0x000fea0003800000 */
.L_x_266:
        /* <DEDUP_REMOVED lines=158> */
.L_x_269:
[----:B------:R-:W-:Y:S05]  /*2640*/  BSYNC B0 ;  /* 0x0000000000007941 */ /* 0x000fea0003800000 */
.L_x_268:
        /* <DEDUP_REMOVED lines=20> */
.L_x_271:
[----:B------:R-:W-:Y:S05]  /*2790*/  BSYNC B0 ;  /* 0x0000000000007941 */ /* 0x000fea0003800000 */
.L_x_270:
        /* <DEDUP_REMOVED lines=38> */
.L_x_274:
[----:B--2---:R-:W2:Y:S04]  /*2a00*/  LDG.E.STRONG.GPU R16, desc[UR14][R14.64] ;  /* 0x0000000e0e107981 */ /* 0x004ea8000c1ef900 */
[----:B--2---:R-:W-:Y:S01]  /*2a10*/  CCTL.IVALL ;  /* 0x00000000ff00798f */ /* 0x004fe20002000000 */
[----:B------:R-:W-:Y:S05]  /*2a20*/  YIELD ;  /* 0x0000000000007946 */ /* 0x000fea0003800000 */
[----:B------:R-:W-:-:S13]  /*2a30*/  ISETP.NE.AND P0, PT, R16, R29, PT ;  /* 0x0000001d1000720c */ /* 0x000fda0003f05270 */
[----:B------:R-:W-:Y:S05]  /*2a40*/  @P0 BRA `(.L_x_274) ;  /* 0xfffffffc00ec0947 */ /* 0x000fea000383ffff */
.L_x_273:
        /* <DEDUP_REMOVED lines=16> */
.L_x_278:
        /* <DEDUP_REMOVED lines=115> */
.L_x_277:
        /* <DEDUP_REMOVED lines=12> */
[C---:B------:R-:W-:Y:S02]  /*3340*/  IADD3 R19, R29.reuse, 0x3, RZ ;  /* 0x000000031d137810 */ /* 0x040fe40007ffe0ff */
        /* <DEDUP_REMOVED lines=48> */
.L_x_279:
[----:B------:R-:W-:-:S13]  /*3650*/  ISETP.NE.OR P0, PT, R28, RZ, P0 ;  /* 0x000000ff1c00720c */ /* 0x000fda0000705670 */
[----:B------:R-:W-:Y:S05]  /*3660*/  @!P0 BRA `(.L_x_275) ;  /* 0x00000000007c8947 */ /* 0x000fea0003800000 */
.L_x_276:
[----:B------:R-:W-:-:S13]  /*3670*/  ISETP.EQ.OR P6, PT, R29, UR13, P3 ;  /* 0x0000000d1d007c0c */ /* 0x000fda0009fc2670 */
[----:B------:R-:W-:-:S04]  /*3680*/  @!P6 IMAD R15, R3, R29, R0 ;  /* 0x0000001d030fe224 */ /* 0x000fc800078e0200 */
[----:B------:R-:W-:-:S06]  /*3690*/  @!P6 IMAD.WIDE.U32 R14, R15, 0x8, R30 ;  /* 0x000000080f0ee825 */ /* 0x000fcc00078e001e */
[----:B------:R-:W0:Y:S01]  /*36a0*/  @!P6 LDG.E.64 R14, desc[UR14][R14.64] ;  /* 0x0000000e0e0ee981 */ /* 0x000e22000c1e1b00 */
[C---:B------:R-:W-:Y:S02]  /*36b0*/  IADD3 R17, R29.reuse, 0x1, RZ ;  /* 0x000000011d117810 */ /* 0x040fe40007ffe0ff */
[----:B------:R-:W-:Y:S02]  /*36c0*/  IADD3 R19, R29, 0x2, RZ ;  /* 0x000000021d137810 */ /* 0x000fe40007ffe0ff */
        /* <DEDUP_REMOVED lines=25> */
.L_x_275:
        /* <DEDUP_REMOVED lines=11> */
.L_x_281:
[----:B------:R-:W-:Y:S05]  /*3910*/  BSYNC B0 ;  /* 0x0000000000007941 */ /* 0x000fea0003800000 */
.L_x_280:
        /* <DEDUP_REMOVED lines=16> */
.L_x_272:
        /* <DEDUP_REMOVED lines=16> */
[----:B-1----:R-:W-:Y:S01]  /*3b20*/  ULEA UR5, UR8, UR5, 0x18 ;  /* 0x0000000508057291 */ /* 0x002fe2000f8ec03f */
[----:B--2---:R-:W-:-:S08]  /*3b30*/  IMAD R16, R19, UR13, R16 ;  /* 0x0000000d13107c24 */ /* 0x004fd0000f8e0210 */
[----:B------:R-:W-:Y:S01]  /*3b40*/  @!P3 STS.64 [UR5+0x80], R12 ;  /* 0x0000800cff00b988 */ /* 0x000fe20008000a05 */
[----:B------:R-:W-:Y:S01]  /*3b50*/  BAR.SYNC.DEFER_BLOCKING 0x0 ;  /* 0x0000000000007b1d */ /* 0x000fe20000010000 */
[C---:B------:R-:W-:Y:S02]  /*3b60*/  IADD3 R17, R16.reuse, 0x40, RZ ;  /* 0x0000004010117810 */ /* 0x040fe40007ffe0ff */
[----:B------:R-:W-:Y:S02]  /*3b70*/  IADD3 R16, R16, 0x60, RZ ;  /* 0x0000006010107810 */ /* 0x000fe40007ffe0ff */
[----:B------:R-:W-:Y:S02]  /*3b80*/  ISETP.GE.U32.AND P0, PT, R17, UR16, PT ;  /* 0x0000001011007c0c */ /* 0x000fe4000bf06070 */
[----:B------:R-:W-:Y:S02]  /*3b90*/  ISETP.GE.U32.AND P3, PT, R16, UR16, PT ;  /* 0x0000001010007c0c */ /* 0x000fe4000bf66070 */
[----:B------:R-:W-:-:S02]  /*3ba0*/  SHF.R.S32.HI R17, RZ, 0x1f, R17 ;  /* 0x0000001fff117819 */ /* 0x000fc40000011411 */
[----:B------:R-:W-:Y:S02]  /*3bb0*/  SHF.R.S32.HI R16, RZ, 0x1f, R16 ;  /* 0x0000001fff107819 */ /* 0x000fe40000011410 */
[----:B------:R-:W-:Y:S02]  /*3bc0*/  ISETP.GE.AND.EX P0, PT, R17, UR17, PT, P0 ;  /* 0x0000001111007c0c */ /* 0x000fe4000bf06300 */
[----:B------:R-:W-:Y:S01]  /*3bd0*/  ISETP.GE.AND.EX P3, PT, R16, UR17, PT, P3 ;  /* 0x0000001110007c0c */ /* 0x000fe2000bf66330 */
[----:B------:R-:W1:Y:S01]  /*3be0*/  LDS.64 R14, [UR5+0x80] ;  /* 0x00008005ff0e7984 */ /* 0x000e620008000a00 */
[----:B------:R-:W-:Y:S02]  /*3bf0*/  ULDC UR5, c[0x0][0x2bc] ;  /* 0x0000af0000057ab9 */ /* 0x000fe40000000800 */
[----:B-1----:R-:W-:Y:S01]  /*3c00*/  FMUL.FTZ R16, R14, UR5 ;  /* 0x000000050e107c20 */ /* 0x002fe20008410000 */
[----:B------:R-:W-:Y:S01]  /*3c10*/  FMUL.FTZ R17, R15, UR5 ;  /* 0x000000050f117c20 */ /* 0x000fe20008410000 */
[----:B------:R-:W-:Y:S07]  /*3c20*/  @!P4 BRA `(.L_x_282) ;  /* 0x000000000048c947 */ /* 0x000fee0003800000 */
        /* <DEDUP_REMOVED lines=18> */
.L_x_282:
[----:B------:R-:W-:Y:S04]  /*3d50*/  BSSY B0, `(.L_x_283) ;  /* 0x0000014000007945 */ /* 0x000fe80003800000 */
[----:B------:R-:W-:Y:S05]  /*3d60*/  @!P1 BRA `(.L_x_284) ;  /* 0x0000000000489947 */ /* 0x000fea0003800000 */
[C-C-:B0-----:R-:W-:Y:S01]  /*3d70*/  FFMA.FTZ R13, R16.reuse, R41, R17.reuse ;  /* 0x00000029100d7223 */ /* 0x141fe20000010011 */
        /* <DEDUP_REMOVED lines=17> */
.L_x_284:
[----:B------:R-:W-:Y:S05]  /*3e90*/  BSYNC B0 ;  /* 0x0000000000007941 */ /* 0x000fea0003800000 */
.L_x_283:
[----:B------:R-:W-:Y:S01]  /*3ea0*/  FADD.FTZ R42, R42, -UR18 ;  /* 0x800000122a2a7e21 */ /* 0x000fe20008010000 */
[----:B------:R-:W-:Y:S01]  /*3eb0*/  FADD.FTZ R26, R26, -UR18 ;  /* 0x800000121a1a7e21 */ /* 0x000fe20008010000 */
[----:B0-----:R-:W-:Y:S02]  /*3ec0*/  SHF.L.U32 R12, R39, 0x10, RZ ;  /* 0x00000010270c7819 */ /* 0x001fe400000006ff */
[----:B------:R-:W-:Y:S01]  /*3ed0*/  SHF.L.U32 R25, R25, 0x10, RZ ;  /* 0x0000001019197819 */ /* 0x000fe200000006ff */
[----:B------:R-:W-:Y:S01]  /*3ee0*/  FMUL.FTZ R29, R42, UR11 ;  /* 0x0000000b2a1d7c20 */ /* 0x000fe20008410000 */
[----:B------:R-:W-:Y:S01]  /*3ef0*/  FMUL.FTZ R30, R26, UR11 ;  /* 0x0000000b1a1e7c20 */ /* 0x000fe20008410000 */
[----:B------:R-:W-:Y:S06]  /*3f00*/  @!P4 BRA `(.L_x_285) ;  /* 0x000000000048c947 */ /* 0x000fec0003800000 */
[----:B-1----:R-:W-:Y:S01]  /*3f10*/  FFMA.FTZ R14, R30, R10, R33 ;  /* 0x0000000a1e0e7223 */ /* 0x002fe20000010021 */
        /* <DEDUP_REMOVED lines=17> */
.L_x_285:
[----:B------:R-:W-:Y:S04]  /*4030*/  BSSY B0, `(.L_x_286) ;  /* 0x0000014000007945 */ /* 0x000fe80003800000 */
[----:B------:R-:W-:Y:S05]  /*4040*/  @!P2 BRA `(.L_x_287) ;  /* 0x000000000048a947 */ /* 0x000fea0003800000 */
[C-C-:B-1----:R-:W-:Y:S01]  /*4050*/  FFMA.FTZ R13, R16.reuse, R29, R17.reuse ;  /* 0x0000001d100d7223 */ /* 0x142fe20000010011 */
[----:B------:R-:W-:Y:S01]  /*4060*/  ULDC.64 UR16, c[0x0][0x288] ;  /* 0x0000a20000107ab9 */ /* 0x000fe20000000a00 */
[----:B------:R-:W-:Y:S01]  /*4070*/  FFMA.FTZ R18, R16, R30, R17 ;  /* 0x0000001e10127223 */ /* 0x000fe20000010011 */
[----:B------:R-:W-:Y:S02]  /*4080*/  IMAD R20, R7, UR16, RZ ;  /* 0x0000001007147c24 */ /* 0x000fe4000f8e02ff */
[----:B------:R-:W-:Y:S01]  /*4090*/  FFMA.FTZ R14, R12, R35, -R13 ;  /* 0x000000230c0e7223 */ /* 0x000fe2000001080d */
[----:B------:R-:W-:Y:S01]  /*40a0*/  MOV R12, R56 ;  /* 0x00000038000c7202 */ /* 0x000fe20000000f00 */
[----:B------:R-:W-:Y:S01]  /*40b0*/  FFMA.FTZ R18, R25, R10, -R18 ;  /* 0x0000000a19127223 */ /* 0x000fe20000010812 */
[----:B------:R-:W-:Y:S01]  /*40c0*/  MOV R13, R59 ;  /* 0x0000003b000d7202 */ /* 0x000fe20000000f00 */
[C---:B------:R-:W-:Y:S02]  /*40d0*/  IMAD R15, R49.reuse, UR17, R20 ;  /* 0x00000011310f7c24 */ /* 0x040fe4000f8e0214 */
        /* <DEDUP_REMOVED lines=9> */
.L_x_287:
[----:B------:R-:W-:Y:S05]  /*4170*/  BSYNC B0 ;  /* 0x0000000000007941 */ /* 0x000fea0003800000 */
.L_x_286:
[----:B------:R-:W-:Y:S02]  /*4180*/  SHF.L.U32 R37, R37, 0x10, RZ ;  /* 0x0000001025257819 */ /* 0x000fe400000006ff */
[----:B------:R-:W-:Y:S02]  /*4190*/  SHF.L.U32 R24, R24, 0x10, RZ ;  /* 0x0000001018187819 */ /* 0x000fe400000006ff */
[----:B------:R-:W-:Y:S01]  /*41a0*/  SHF.L.U32 R36, R36, 0x10, RZ ;  /* 0x0000001024247819 */ /* 0x000fe200000006ff */
[----:B------:R-:W-:Y:S01]  /*41b0*/  FADD.FTZ R37, R37, -UR18 ;  /* 0x8000001225257e21 */ /* 0x000fe20008010000 */
[C---:B------:R-:W-:Y:S01]  /*41c0*/  ISETP.LT.U32.AND P0, PT, R51.reuse, 0x1a0, !P0 ;  /* 0x000001a03300780c */ /* 0x040fe20004701070 */
        /* <DEDUP_REMOVED lines=8> */
[----:B------:R-:W-:Y:S01]  /*4250*/  FFMA.FTZ R12, R37, R35, R32 ;  /* 0x00000023250c7223 */ /* 0x000fe20000010020 */
[----:B01----:R-:W-:-:S03]  /*4260*/  FFMA.FTZ R13, R26, R10, R33 ;  /* 0x0000000a1a0d7223 */ /* 0x003fc60000010021 */
        /* <DEDUP_REMOVED lines=16> */
.L_x_288:
[----:B------:R-:W-:Y:S04]  /*4370*/  BSSY B0, `(.L_x_289) ;  /* 0x0000014000007945 */ /* 0x000fe80003800000 */
[----:B------:R-:W-:Y:S05]  /*4380*/  @!P0 BRA `(.L_x_290) ;  /* 0x0000000000488947 */ /* 0x000fea0003800000 */
[C-C-:B01----:R-:W-:Y:S01]  /*4390*/  FFMA.FTZ R13, R16.reuse, R37, R17.reuse ;  /* 0x00000025100d7223 */ /* 0x143fe20000010011 */
        /* <DEDUP_REMOVED lines=17> */
.L_x_290:
[----:B------:R-:W-:Y:S05]  /*44b0*/  BSYNC B0 ;  /* 0x0000000000007941 */ /* 0x000fea0003800000 */
.L_x_289:
        /* <DEDUP_REMOVED lines=10> */
[----:B012---:R-:W-:-:S05]  /*4560*/  FMUL.FTZ R14, R33, -1.4426950216293334961 ;  /* 0xbfb8aa3b210e7820 */ /* 0x007fca0000410000 */
        /* <DEDUP_REMOVED lines=14> */
.L_x_291:
[----:B------:R-:W-:Y:S04]  /*4650*/  BSSY B0, `(.L_x_292) ;  /* 0x0000013000007945 */ /* 0x000fe80003800000 */
[----:B------:R-:W-:Y:S05]  /*4660*/  @!P3 BRA `(.L_x_293) ;  /* 0x000000000044b947 */ /* 0x000fea0003800000 */
[----:B------:R-:W-:Y:S01]  /*4670*/  ULDC.64 UR16, c[0x0][0x288] ;  /* 0x0000a20000107ab9 */ /* 0x000fe20000000a00 */
[C-C-:B012---:R-:W-:Y:S01]  /*4680*/  FFMA.FTZ R13, R16.reuse, R23, R17.reuse ;  /* 0x00000017100d7223 */ /* 0x147fe20000010011 */
[----:B------:R-:W-:Y:S01]  /*4690*/  MOV R57, R59 ;  /* 0x0000003b00397202 */ /* 0x000fe20000000f00 */
[----:B------:R-:W-:Y:S01]  /*46a0*/  FFMA.FTZ R16, R16, R22, R17 ;  /* 0x0000001610107223 */ /* 0x000fe20000010011 */
        /* <DEDUP_REMOVED lines=8> */
[----:B------:R-:W-:Y:S02]  /*4730*/  LEA R12, P0, R56, UR16, 0x1 ;  /* 0x00000010380c7c11 */ /* 0x000fe4000f8008ff */
[----:B------:R-:W-:Y:S02]  /*4740*/  IADD3 R17, R57, R17, RZ ;  /* 0x0000001139117210 */ /* 0x000fe40007ffe0ff */
[----:B------:R-:W-:Y:S02]  /*4750*/  F2FP.BF16.F32.PACK_AB R15, R16, R15 ;  /* 0x0000000f100f723e */ /* 0x000fe400000010ff */
[----:B------:R-:W-:-:S05]  /*4760*/  LEA.HI.X R13, R56, UR17, R17, 0x1, P0 ;  /* 0x00000011380d7c11 */ /* 0x000fca00080f0c11 */
[----:B------:R3:W-:Y:S02]  /*4770*/  STG.E desc[UR14][R12.64], R15 ;  /* 0x0000000f0c007986 */ /* 0x0007e4000c10190e */
.L_x_293:
[----:B------:R-:W-:Y:S05]  /*4780*/  BSYNC B0 ;  /* 0x0000000000007941 */ /* 0x000fea0003800000 */
.L_x_292:
[----:B------:R-:W-:Y:S02]  /*4790*/  IADD3 R44, R3, R44, RZ ;  /* 0x0000002c032c7210 */ /* 0x000fe40007ffe0ff */
[----:B------:R-:W-:Y:S02]  /*47a0*/  IADD3 R43, R43, 0x1, RZ ;  /* 0x000000012b2b7810 */ /* 0x000fe40007ffe0ff */
[----:B------:R-:W-:-:S13]  /*47b0*/  ISETP.GE.AND P0, PT, R44, UR4, PT ;  /* 0x000000042c007c0c */ /* 0x000fda000bf06270 */
[----:B------:R-:W-:Y:S05]  /*47c0*/  @!P0 BRA `(.L_x_294) ;  /* 0xffffffbc00008947 */ /* 0x000fea000383ffff */
.L_x_259:
[----:B------:R-:W4:Y:S01]  /*47d0*/  LDC R6, c[0x0][0xc] ;  /* 0x00000300ff067b82 */ /* 0x000f220000000800 */
[----:B------:R-:W-:Y:S01]  /*47e0*/  ISETP.NE.AND P2, PT, R51, RZ, PT ;  /* 0x000000ff3300720c */ /* 0x000fe20003f45270 */
[----:B------:R-:W-:Y:S06]  /*47f0*/  BSSY B0, `(.L_x_295) ;  /* 0x0000015000007945 */ /* 0x000fec0003800000 */
[----:B------:R-:W5:Y:S08]  /*4800*/  LDC R7, c[0x0][0x10] ;  /* 0x00000400ff077b82 */ /* 0x000f700000000800 */
[----:B------:R-:W0:Y:S01]  /*4810*/  LDC.64 R2, c[0x0][0x258] ;  /* 0x00009600ff027b82 */ /* 0x000e220000000a00 */
[----:B----4-:R-:W-:-:S02]  /*4820*/  IADD3 R4, R6, -0x1, RZ ;  /* 0xffffffff06047810 */ /* 0x010fc40007ffe0ff */
[----:B------:R-:W-:Y:S02]  /*4830*/  ISETP.NE.AND P1, PT, R6, 0x1, PT ;  /* 0x000000010600780c */ /* 0x000fe40003f25270 */
[----:B------:R-:W-:Y:S02]  /*4840*/  ISETP.NE.AND P0, PT, R4, UR13, PT ;  /* 0x0000000d04007c0c */ /* 0x000fe4000bf05270 */
[C---:B-----5:R-:W-:Y:S02]  /*4850*/  IADD3 R5, R7.reuse, -0x1, RZ ;  /* 0xffffffff07057810 */ /* 0x060fe40007ffe0ff */
[----:B------:R-:W-:Y:S02]  /*4860*/  SHF.L.U32 R4, R7, 0x1, RZ ;  /* 0x0000000107047819 */ /* 0x000fe400000006ff */
[----:B------:R-:W-:Y:S02]  /*4870*/  ISETP.NE.OR P0, PT, R0, R5, P0 ;  /* 0x000000050000720c */ /* 0x000fe40000705670 */
[----:B------:R-:W-:-:S05]  /*4880*/  SEL R5, R4, RZ, P1 ;  /* 0x000000ff04057207 */ /* 0x000fca0000800000 */
[----:B0-----:R-:W-:Y:S01]  /*4890*/  IMAD.WIDE.U32 R2, R5, 0x4, R2 ;  /* 0x0000000405027825 */ /* 0x001fe200078e0002 */
[----:B------:R-:W-:Y:S06]  /*48a0*/  @P2 BRA `(.L_x_296) ;  /* 0x0000000000242947 */ /* 0x000fec0003800000 */
[----:B------:R-:W0:Y:S01]  /*48b0*/  S2R R0, SR_LANEID ;  /* 0x0000000000007919 */ /* 0x000e220000000000 */
[----:B------:R-:W-:Y:S02]  /*48c0*/  VOTEU.ANY UR4, UPT, PT ;  /* 0x0000000000047886 */ /* 0x000fe400038e0100 */
[----:B------:R-:W-:Y:S02]  /*48d0*/  UFLO.U32 UR5, UR4 ;  /* 0x00000004000572bd */ /* 0x000fe400080e0000 */
[----:B------:R-:W4:Y:S04]  /*48e0*/  POPC R5, UR4 ;  /* 0x0000000400057d09 */ /* 0x000f280008000000 */
[----:B0-----:R-:W-:-:S13]  /*48f0*/  ISETP.EQ.U32.AND P1, PT, R0, UR5, PT ;  /* 0x0000000500007c0c */ /* 0x001fda000bf22070 */
[----:B------:R-:W-:Y:S06]  /*4900*/  @P1 MEMBAR.ALL.GPU ;  /* 0x0000000000001992 */ /* 0x000fec000000a000 */
[----:B------:R-:W-:-:S00]  /*4910*/  @P1 ERRBAR ;  /* 0x00000000000019ab */ /* 0x000fc00000000000 */
[----:B------:R-:W-:Y:S06]  /*4920*/  @P1 CGAERRBAR ;  /* 0x00000000000015ab */ /* 0x000fec0000000000 */
[----:B----4-:R0:W-:Y:S02]  /*4930*/  @P1 REDG.E.ADD.S32.STRONG.GPU desc[UR14][R2.64], R5 ;  /* 0x000000050200198e */ /* 0x0101e4000c10e38e */
.L_x_296:
[----:B------:R-:W-:Y:S05]  /*4940*/  BSYNC B0 ;  /* 0x0000000000007941 */ /* 0x000fea0003800000 */
.L_x_295:
[----:B------:R-:W-:Y:S05]  /*4950*/  @P0 EXIT ;  /* 0x000000000000094d */ /* 0x000fea0003800000 */
[----:B------:R-:W-:Y:S05]  /*4960*/  @P2 BRA `(.L_x_297) ;  /* 0x0000000000202947 */ /* 0x000fea0003800000 */
[----:B------:R-:W-:-:S05]  /*4970*/  IMAD R0, R6, R7, RZ ;  /* 0x0000000706007224 */ /* 0x000fca00078e02ff */
[----:B------:R-:W-:-:S13]  /*4980*/  ISETP.NE.AND P0, PT, R0, -0x1, PT ;  /* 0xffffffff0000780c */ /* 0x000fda0003f05270 */
[----:B------:R-:W-:Y:S05]  /*4990*/  @!P0 BRA `(.L_x_297) ;  /* 0x0000000000148947 */ /* 0x000fea0003800000 */
.L_x_298:
[----:B0-----:R-:W4:Y:S04]  /*49a0*/  LDG.E.STRONG.GPU R5, desc[UR14][R2.64] ;  /* 0x0000000e02057981 */ /* 0x001f28000c1ef900 */
[----:B----4-:R-:W-:Y:S01]  /*49b0*/  CCTL.IVALL ;  /* 0x00000000ff00798f */ /* 0x010fe20002000000 */
[----:B------:R-:W-:Y:S05]  /*49c0*/  YIELD ;  /* 0x0000000000007946 */ /* 0x000fea0003800000 */
[----:B------:R-:W-:-:S13]  /*49d0*/  ISETP.NE.AND P0, PT, R5, R0, PT ;  /* 0x000000000500720c */ /* 0x000fda0003f05270 */
[----:B------:R-:W-:Y:S05]  /*49e0*/  @P0 BRA `(.L_x_298) ;  /* 0xfffffffc00ec0947 */ /* 0x000fea000383ffff */
.L_x_297:
[----:B------:R-:W-:Y:S05]  /*49f0*/  WARPSYNC.ALL ;  /* 0x0000000000007948 */ /* 0x000fea0003800000 */
[----:B------:R-:W4:Y:S08]  /*4a00*/  LDC.64 R22, c[0x0][0x288] ;  /* 0x0000a200ff167b82 */ /* 0x000f300000000a00 */
[----:B------:R-:W-:Y:S01]  /*4a10*/  BAR.SYNC.DEFER_BLOCKING 0x0 ;  /* 0x0000000000007b1d */ /* 0x000fe20000010000 */
[----:B----4-:R-:W-:-:S04]  /*4a20*/  LEA.HI R0, P0, R23, R22, RZ, 0x1 ;  /* 0x0000001617007211 */ /* 0x010fc800078108ff */
[----:B0-----:R-:W-:-:S04]  /*4a30*/  IADD3.X R3, RZ, R23, RZ, P0, !PT ;  /* 0x00000017ff037210 */ /* 0x001fc800007fe4ff */
        /* <DEDUP_REMOVED lines=8> */
[----:B-123--:R-:W0:Y:S01]  /*4ac0*/  LDC.64 R14, c[0x0][0x218] ;  /* 0x00008600ff0e7b82 */ /* 0x00ee220000000a00 */
        /* <DEDUP_REMOVED lines=10> */
.L_x_299:
        /* <DEDUP_REMOVED lines=25> */
.L_x_300:
        /* <DEDUP_REMOVED lines=16> */
.L_x_3229:


//--------------------- .text._Z35group_norm_nhwc_bwd_one_pass_kernelI11Bf16IOBf16WLi256ELi26ELi416EEv26Group_norm_nhwc_bwd_params --------------------------
	.section	.text._Z35group_norm_nhwc_bwd_one_pass_kernelI11Bf16IOBf16WLi256ELi26ELi416EEv26Group_norm_nhwc_bwd_params,"ax",@progbits
	.align	128
        .global         _Z35group_norm_nhwc_bwd_one_pass_kernelI11Bf16IOBf16WLi256ELi26ELi416EEv26Group_norm_nhwc_bwd_params
        .type           _Z35group_norm_nhwc_bwd_one_pass_kernelI11Bf16IOBf16WLi256ELi26ELi416EEv26Group_norm_nhwc_bwd_params,@function
        .size           _Z35group_norm_nhwc_bwd_one_pass_kernelI11Bf16IOBf16WLi256ELi26ELi416EEv26Group_norm_nhwc_bwd_params,(.L_x_3230 - _Z35group_norm_nhwc_bwd_one_pass_kernelI11Bf16IOBf16WLi256ELi26ELi416EEv26Group_norm_nhwc_bwd_params)
        .other          _Z35group_norm_nhwc_bwd_one_pass_kernelI11Bf16IOBf16WLi256ELi26ELi416EEv26Group_norm_nhwc_bwd_params,@"STO_CUDA_ENTRY STV_DEFAULT"
_Z35group_norm_nhwc_bwd_one_pass_kernelI11Bf16IOBf16WLi256ELi26ELi416EEv26Group_norm_nhwc_bwd_params:
.text._Z35group_norm_nhwc_bwd_one_pass_kernelI11Bf16IOBf16WLi256ELi26ELi416EEv26Group_norm_nhwc_bwd_params:
        /* <DEDUP_REMOVED lines=38> */
[----:B------:R-:W-:Y:S01]  /*0260*/  ISETP.LT.U32.AND P5, PT, R2, UR16, PT ;  /* 0x0000001002007c0c */ /* 0x000fe2000bfa1070 */
[----:B------:R-:W-:Y:S01]  /*0270*/  USHF.L.U64.HI UR8, UR7, 0x2, UR8 ;  /* 0x0000000207087899 */ /* 0x000fe20008010208 */
[----:B------:R-:W-:Y:S01]  /*0280*/  SHF.R.S32.HI R3, RZ, 0x1f, R3 ;  /* 0x0000001fff037819 */ /* 0x000fe20000011403 */
[----:B------:R-:W-:Y:S01]  /*0290*/  USHF.L.U64.HI UR6, UR5, 0x2, UR6 ;  /* 0x0000000205067899 */ /* 0x000fe20008010206 */
[----:B------:R-:W-:-:S02]  /*02a0*/  SHF.R.S32.HI R2, RZ, 0x1f, R2 ;  /* 0x0000001fff027819 */ /* 0x000fc40000011402 */
[----:B------:R-:W-:Y:S02]  /*02b0*/  ISETP.LT.AND.EX P4, PT, R3, UR17, !P0, P4 ;  /* 0x0000001103007c0c */ /* 0x000fe4000c781340 */
[----:B------:R-:W-:Y:S02]  /*02c0*/  SHF.R.S32.HI R3, RZ, 0x1f, R60 ;  /* 0x0000001fff037819 */ /* 0x000fe4000001143c */
[----:B------:R-:W-:Y:S02]  /*02d0*/  ISETP.LT.AND.EX P5, PT, R2, UR17, !P0, P5 ;  /* 0x0000001102007c0c */ /* 0x000fe4000c7a1350 */
[----:B------:R-:W0:Y:S01]  /*02e0*/  S2R R2, SR_LANEID ;  /* 0x0000000000027919 */ /* 0x000e220000000000 */
[----:B------:R-:W-:Y:S02]  /*02f0*/  LEA.HI R6, R3, R60, RZ, 0x5 ;  /* 0x0000003c03067211 */ /* 0x000fe400078f28ff */
[----:B------:R-:W-:Y:S02]  /*0300*/  ISETP.LT.U32.AND P6, PT, R59, UR16, PT ;  /* 0x000000103b007c0c */ /* 0x000fe4000bfc1070 */
[----:B------:R-:W-:-:S02]  /*0310*/  SHF.R.S32.HI R3, RZ, 0x1f, R59 ;  /* 0x0000001fff037819 */ /* 0x000fc4000001143b */
        /* <DEDUP_REMOVED lines=17> */
.L_x_352:
        /* <DEDUP_REMOVED lines=21> */
[----:B---3--:R-:W-:Y:S01]  /*0580*/  HFMA2.MMA R8, -RZ, RZ, 0, 0 ;  /* 0x00000000ff087435 */ /* 0x008fe200000001ff */
[----:B-1----:R-:W-:-:S05]  /*0590*/  IADD3 R10, RZ, -R9, RZ ;  /* 0x80000009ff0a7210 */ /* 0x002fca0007ffe0ff */
[----:B------:R-:W-:-:S04]  /*05a0*/  IMAD R13, R10, R11, RZ ;  /* 0x0000000b0a0d7224 */ /* 0x000fc800078e02ff */
[----:B------:R-:W-:-:S06]  /*05b0*/  IMAD.HI.U32 R9, R9, R13, R8 ;  /* 0x0000000d09097227 */ /* 0x000fcc00078e0008 */
        /* <DEDUP_REMOVED lines=10> */
[----:B------:R-:W1:Y:S01]  /*0660*/  S2R R11, SR_TID.X ;  /* 0x00000000000b7919 */ /* 0x000e620000002100 */
[----:B------:R-:W-:-:S10]  /*0670*/  LOP3.LUT R6, R14, UR15, RZ, 0x3c, !PT ;  /* 0x0000000f0e067c12 */ /* 0x000fd4000f8e3cff */
[----:B------:R-:W-:Y:S02]  /*0680*/  @P0 IADD3 R10, R10, 0x1, RZ ;  /* 0x000000010a0a0810 */ /* 0x000fe40007ffe0ff */
[----:B------:R-:W-:-:S13]  /*0690*/  ISETP.LE.AND P0, PT, RZ, UR15, PT ;  /* 0x0000000fff007c0c */ /* 0x000fda000bf03270 */
[----:B------:R-:W-:Y:S02]  /*06a0*/  @!P0 IADD3 R63, -R63, RZ, RZ ;  /* 0x000000ff3f3f8210 */ /* 0x000fe40007ffe1ff */
[----:B------:R-:W-:Y:S02]  /*06b0*/  ISETP.GE.AND P0, PT, R6, RZ, PT ;  /* 0x000000ff0600720c */ /* 0x000fe40003f06270 */
[----:B------:R-:W-:Y:S01]  /*06c0*/  LOP3.LUT R6, RZ, R14, RZ, 0x33, !PT ;  /* 0x0000000eff067212 */ /* 0x000fe200078e33ff */
[----:B-1----:R-:W-:-:S05]  /*06d0*/  IMAD.WIDE.U32 R8, R11, 0x4ec4ec4f, RZ ;  /* 0x4ec4ec4f0b087825 */ /* 0x002fca00078e00ff */
[----:B------:R-:W-:-:S05]  /*06e0*/  SHF.R.U32.HI R8, RZ, 0x2, R9 ;  /* 0x00000002ff087819 */ /* 0x000fca0000011609 */
[----:B------:R-:W-:Y:S01]  /*06f0*/  @!P0 IADD3 R10, -R10, RZ, RZ ;  /* 0x000000ff0a0a8210 */ /* 0x000fe20007ffe1ff */
[----:B------:R-:W-:Y:S01]  /*0700*/  IMAD R8, R8, -0xd, R11 ;  /* 0xfffffff308087824 */ /* 0x000fe200078e020b */
[----:B------:R-:W-:Y:S02]  /*0710*/  ISETP.NE.AND P0, PT, R14, RZ, PT ;  /* 0x000000ff0e00720c */ /* 0x000fe40003f05270 */
[----:B------:R-:W1:Y:S02]  /*0720*/  @P6 LDC.64 R14, c[0x0][0x288] ;  /* 0x0000a200ff0e6b82 */ /* 0x000e640000000a00 */
[----:B------:R-:W-:Y:S02]  /*0730*/  SEL R63, R6, R63, !P0 ;  /* 0x0000003f063f7207 */ /* 0x000fe40004000000 */
[----:B------:R-:W-:Y:S02]  /*0740*/  SHF.L.U32 R16, R8, 0x1, RZ ;  /* 0x0000000108107819 */ /* 0x000fe400000006ff */
[----:B------:R-:W-:Y:S01]  /*0750*/  SEL R9, R6, R10, !P0 ;  /* 0x0000000a06097207 */ /* 0x000fe20004000000 */
[----:B------:R-:W-:Y:S01]  /*0760*/  IMAD R17, R63, 0x1a, RZ ;  /* 0x0000001a3f117824 */ /* 0x000fe200078e02ff */
[----:B------:R-:W-:Y:S01]  /*0770*/  SHF.R.S32.HI R8, RZ, 0x1f, R16 ;  /* 0x0000001fff087819 */ /* 0x000fe20000011410 */
[----:B------:R-:W3:Y:S01]  /*0780*/  @P3 LDC.64 R10, c[0x0][0x288] ;  /* 0x0000a200ff0a3b82 */ /* 0x000ee20000000a00 */
[----:B------:R-:W-:-:S02]  /*0790*/  SHF.R.S32.HI R6, RZ, 0x1f, R9 ;  /* 0x0000001fff067819 */ /* 0x000fc40000011409 */
[----:B------:R-:W-:-:S03]  /*07a0*/  IADD3 R64, P0, R16, R17, RZ ;  /* 0x0000001110407210 */ /* 0x000fc60007f1e0ff */
[----:B------:R-:W-:Y:S01]  /*07b0*/  IMAD R6, R6, UR10, RZ ;  /* 0x0000000a06067c24 */ /* 0x000fe2000f8e02ff */
[----:B------:R-:W-:-:S03]  /*07c0*/  LEA.HI.X.SX32 R65, R17, R8, 0x1, P0 ;  /* 0x0000000811417211 */ /* 0x000fc600000f0eff */
[C---:B------:R-:W-:Y:S02]  /*07d0*/  IMAD R67, R9.reuse, UR11, R6 ;  /* 0x0000000b09437c24 */ /* 0x040fe4000f8e0206 */
[----:B------:R-:W-:Y:S01]  /*07e0*/  IMAD.WIDE.U32 R64, R9, UR10, R64 ;  /* 0x0000000a09407c25 */ /* 0x000fe2000f8e0040 */
[----:B------:R-:W-:Y:S01]  /*07f0*/  ULDC.64 UR10, c[0x0][0x290] ;  /* 0x0000a400000a7ab9 */ /* 0x000fe20000000a00 */
[----:B------:R-:W4:Y:S02]  /*0800*/  @P2 LDC.64 R8, c[0x0][0x288] ;  /* 0x0000a200ff082b82 */ /* 0x000f240000000a00 */
[----:B-1----:R-:W-:Y:S01]  /*0810*/  @P6 IMAD R6, R3, R14, RZ ;  /* 0x0000000e03066224 */ /* 0x002fe200078e02ff */
[----:B------:R-:W-:Y:S02]  /*0820*/  IADD3 R67, R65, R67, RZ ;  /* 0x0000004341437210 */ /* 0x000fe40007ffe0ff */
[----:B------:R-:W-:Y:S01]  /*0830*/  @P6 MOV R66, R64 ;  /* 0x0000004000426202 */ /* 0x000fe20000000f00 */
[----:B------:R-:W-:-:S04]  /*0840*/  @P6 IMAD R15, R59, R15, R6 ;  /* 0x0000000f3b0f6224 */ /* 0x000fc800078e0206 */
[----:B------:R-:W-:-:S04]  /*0850*/  @P6 IMAD.WIDE.U32 R12, R59, R14, R66 ;  /* 0x0000000e3b0c6225 */ /* 0x000fc800078e0042 */
[----:B---3--:R-:W-:Y:S01]  /*0860*/  @P3 IMAD R14, R5, R10, RZ ;  /* 0x0000000a050e3224 */ /* 0x008fe200078e02ff */
[----:B------:R-:W-:Y:S02]  /*0870*/  @P6 IADD3 R13, R13, R15, RZ ;  /* 0x0000000f0d0d6210 */ /* 0x000fe40007ffe0ff */
[----:B------:R-:W-:Y:S01]  /*0880*/  @P6 SHF.L.U32 R15, R12, 0x1, RZ ;  /* 0x000000010c0f6819 */ /* 0x000fe200000006ff */
[----:B------:R-:W-:Y:S01]  /*0890*/  @P3 IMAD R19, R58, R11, R14 ;  /* 0x0000000b3a133224 */ /* 0x000fe200078e020e */
[----:B------:R-:W-:Y:S02]  /*08a0*/  @P6 SHF.L.U64.HI R6, R12, 0x1, R13 ;  /* 0x000000010c066819 */ /* 0x000fe4000001020d */
[----:B------:R-:W-:Y:S02]  /*08b0*/  @P3 MOV R12, R64 ;  /* 0x00000040000c3202 */ /* 0x000fe40000000f00 */
[----:B------:R-:W-:Y:S02]  /*08c0*/  @P3 MOV R13, R67 ;  /* 0x00000043000d3202 */ /* 0x000fe40000000f00 */
[----:B--2---:R-:W-:-:S02]  /*08d0*/  @P6 IADD3 R38, P0, R15, R38, RZ ;  /* 0x000000260f266210 */ /* 0x004fc40007f1e0ff */
[----:B------:R-:W-:Y:S01]  /*08e0*/  @P2 MOV R14, R64 ;  /* 0x00000040000e2202 */ /* 0x000fe20000000f00 */
[----:B------:R-:W-:Y:S01]  /*08f0*/  @P3 IMAD.WIDE.U32 R10, R58, R10, R12 ;  /* 0x0000000a3a0a3225 */ /* 0x000fe200078e000c */
[----:B------:R-:W-:Y:S01]  /*0900*/  @P6 IADD3.X R39, R6, R39, RZ, P0, !PT ;  /* 0x0000002706276210 */ /* 0x000fe200007fe4ff */
[----:B------:R-:W1:Y:S01]  /*0910*/  @P5 LDC.64 R12, c[0x0][0x288] ;  /* 0x0000a200ff0c5b82 */ /* 0x000e620000000a00 */
[----:B0-----:R-:W-:Y:S02]  /*0920*/  @P6 IADD3 R36, P0, R15, R36, RZ ;  /* 0x000000240f246210 */ /* 0x001fe40007f1e0ff */
[----:B------:R-:W-:Y:S02]  /*0930*/  @P3 IADD3 R15, R11, R19, RZ ;  /* 0x000000130b0f3210 */ /* 0x000fe40007ffe0ff */
[----:B------:R-:W-:Y:S02]  /*0940*/  @P3 SHF.L.U32 R11, R10, 0x1, RZ ;  /* 0x000000010a0b3819 */ /* 0x000fe400000006ff */
[----:B------:R-:W-:-:S02]  /*0950*/  @P6 IADD3.X R37, R6, R37, RZ, P0, !PT ;  /* 0x0000002506256210 */ /* 0x000fc400007fe4ff */
[----:B------:R-:W-:Y:S01]  /*0960*/  @P3 SHF.L.U64.HI R6, R10, 0x1, R15 ;  /* 0x000000010a063819 */ /* 0x000fe2000001020f */
[----:B----4-:R-:W-:Y:S01]  /*0970*/  @P2 IMAD R10, R7, R8, RZ ;  /* 0x00000008070a2224 */ /* 0x010fe200078e02ff */
[----:B------:R-:W-:Y:S02]  /*0980*/  @P3 IADD3 R34, P0, R11, R34, RZ ;  /* 0x000000220b223210 */ /* 0x000fe40007f1e0ff */
[----:B------:R-:W-:Y:S01]  /*0990*/  @P2 MOV R15, R67 ;  /* 0x00000043000f2202 */ /* 0x000fe20000000f00 */
[----:B------:R-:W-:Y:S01]  /*09a0*/  @P2 IMAD R19, R57, R9, R10 ;  /* 0x0000000939132224 */ /* 0x000fe200078e020a */
[----:B------:R-:W-:Y:S02]  /*09b0*/  @P3 IADD3.X R35, R6, R35, RZ, P0, !PT ;  /* 0x0000002306233210 */ /* 0x000fe400007fe4ff */
[----:B------:R-:W-:Y:S01]  /*09c0*/  @P3 IADD3 R32, P0, R11, R32, RZ ;  /* 0x000000200b203210 */ /* 0x000fe20007f1e0ff */
[----:B------:R-:W-:Y:S01]  /*09d0*/  @P2 IMAD.WIDE.U32 R8, R57, R8, R14 ;  /* 0x0000000839082225 */ /* 0x000fe200078e000e */
[----:B------:R-:W0:Y:S01]  /*09e0*/  @P4 LDC.64 R10, c[0x0][0x288] ;  /* 0x0000a200ff0a4b82 */ /* 0x000e220000000a00 */
[----:B------:R-:W-:-:S02]  /*09f0*/  SHF.R.S32.HI R15, RZ, 0x1f, R23 ;  /* 0x0000001fff0f7819 */ /* 0x000fc40000011417 */
[----:B------:R-:W-:Y:S02]  /*0a00*/  @P3 IADD3.X R33, R6, R33, RZ, P0, !PT ;  /* 0x0000002106213210 */ /* 0x000fe400007fe4ff */
[----:B------:R-:W-:Y:S01]  /*0a10*/  @P2 IADD3 R9, R9, R19, RZ ;  /* 0x0000001309092210 */ /* 0x000fe20007ffe0ff */
[----:B-1----:R-:W-:Y:S01]  /*0a20*/  @P5 IMAD R14, R15, R12, RZ ;  /* 0x0000000c0f0e5224 */ /* 0x002fe200078e02ff */
[----:B------:R-:W-:Y:S02]  /*0a30*/  @P5 MOV R15, R67 ;  /* 0x00000043000f5202 */ /* 0x000fe40000000f00 */
[C---:B------:R-:W-:Y:S01]  /*0a40*/  @P2 SHF.L.U32 R19, R8.reuse, 0x1, RZ ;  /* 0x0000000108132819 */ /* 0x040fe200000006ff */
[----:B------:R-:W-:Y:S01]  /*0a50*/  @P5 IMAD R21, R23, R13, R14 ;  /* 0x0000000d17155224 */ /* 0x000fe200078e020e */
[----:B------:R-:W-:Y:S02]  /*0a60*/  @P5 MOV R14, R64 ;  /* 0x00000040000e5202 */ /* 0x000fe40000000f00 */
[----:B------:R-:W-:-:S02]  /*0a70*/  @P2 SHF.L.U64.HI R6, R8, 0x1, R9 ;  /* 0x0000000108062819 */ /* 0x000fc40000010209 */
[----:B------:R-:W1:Y:S01]  /*0a80*/  @P1 LDC.64 R8, c[0x0][0x288] ;  /* 0x0000a200ff081b82 */ /* 0x000e620000000a00 */
[----:B------:R-:W-:Y:S01]  /*0a90*/  @P5 IMAD.WIDE.U32 R12, R23, R12, R14 ;  /* 0x0000000c170c5225 */ /* 0x000fe200078e000e */
[----:B------:R-:W-:Y:S02]  /*0aa0*/  @P2 IADD3 R30, P0, R19, R30, RZ ;  /* 0x0000001e131e2210 */ /* 0x000fe40007f1e0ff */
[----:B------:R-:W-:Y:S02]  /*0ab0*/  SHF.R.S32.HI R15, RZ, 0x1f, R43 ;  /* 0x0000001fff0f7819 */ /* 0x000fe4000001142b */
[----:B------:R-:W-:Y:S02]  /*0ac0*/  @P2 IADD3.X R31, R6, R31, RZ, P0, !PT ;  /* 0x0000001f061f2210 */ /* 0x000fe400007fe4ff */
[----:B------:R-:W2:Y:S01]  /*0ad0*/  @P4 LDC.64 R22, c[0x0][0x230] ;  /* 0x00008c00ff164b82 */ /* 0x000ea20000000a00 */
[----:B------:R-:W-:Y:S01]  /*0ae0*/  @P5 IADD3 R13, R13, R21, RZ ;  /* 0x000000150d0d5210 */ /* 0x000fe20007ffe0ff */
[----:B0-----:R-:W-:Y:S01]  /*0af0*/  @P4 IMAD R18, R15, R10, RZ ;  /* 0x0000000a0f124224 */ /* 0x001fe200078e02ff */
[----:B------:R-:W-:-:S02]  /*0b00*/  @P2 IADD3 R28, P0, R19, R28, RZ ;  /* 0x0000001c131c2210 */ /* 0x000fc40007f1e0ff */
[C---:B------:R-:W-:Y:S01]  /*0b10*/  @P5 SHF.L.U32 R15, R12.reuse, 0x1, RZ ;  /* 0x000000010c0f5819 */ /* 0x040fe200000006ff */
[----:B------:R-:W-:Y:S01]  /*0b20*/  @P4 IMAD R41, R43, R11, R18 ;  /* 0x0000000b2b294224 */ /* 0x000fe200078e0212 */
[----:B------:R-:W-:Y:S01]  /*0b30*/  @P5 SHF.L.U64.HI R14, R12, 0x1, R13 ;  /* 0x000000010c0e5819 */ /* 0x000fe2000001020d */
[----:B------:R-:W0:Y:S01]  /*0b40*/  @P4 LDC.64 R20, c[0x0][0x228] ;  /* 0x00008a00ff144b82 */ /* 0x000e220000000a00 */
[----:B------:R-:W-:Y:S02]  /*0b50*/  @P2 IADD3.X R29, R6, R29, RZ, P0, !PT ;  /* 0x0000001d061d2210 */ /* 0x000fe400007fe4ff */
[----:B------:R-:W-:Y:S02]  /*0b60*/  @P4 MOV R12, R64 ;  /* 0x00000040000c4202 */ /* 0x000fe40000000f00 */
[----:B------:R-:W-:Y:S02]  /*0b70*/  @P4 MOV R13, R67 ;  /* 0x00000043000d4202 */ /* 0x000fe40000000f00 */
[----:B------:R-:W-:Y:S01]  /*0b80*/  @P5 IADD3 R26, P0, R15, R26, RZ ;  /* 0x0000001a0f1a5210 */ /* 0x000fe20007f1e0ff */
[----:B------:R-:W3:Y:S01]  /*0b90*/  @P1 LDC.64 R18, c[0x0][0x230] ;  /* 0x00008c00ff121b82 */ /* 0x000ee20000000a00 */
[----:B------:R-:W-:-:S02]  /*0ba0*/  @P4 IMAD.WIDE.U32 R12, R43, R10, R12 ;  /* 0x0000000a2b0c4225 */ /* 0x000fc400078e000c */
[C---:B------:R-:W-:Y:S02]  /*0bb0*/  @P5 IADD3.X R27, R14.reuse, R27, RZ, P0, !PT ;  /* 0x0000001b0e1b5210 */ /* 0x040fe400007fe4ff */
[----:B------:R-:W-:Y:S02]  /*0bc0*/  SHF.R.S32.HI R43, RZ, 0x1f, R45 ;  /* 0x0000001fff2b7819 */ /* 0x000fe4000001142d */
[----:B------:R-:W-:Y:S01]  /*0bd0*/  @P5 IADD3 R24, P0, R15, R24, RZ ;  /* 0x000000180f185210 */ /* 0x000fe20007f1e0ff */
[----:B------:R-:W4:Y:S01]  /*0be0*/  LDC R6, c[0x0][0x2ac] ;  /* 0x0000ab00ff067b82 */ /* 0x000f220000000800 */
[----:B------:R-:W-:Y:S01]  /*0bf0*/  @P4 IADD3 R13, R13, R41, RZ ;  /* 0x000000290d0d4210 */ /* 0x000fe20007ffe0ff */
[----:B-1----:R-:W-:Y:S01]  /*0c00*/  @P1 IMAD R42, R43, R8, RZ ;  /* 0x000000082b2a1224 */ /* 0x002fe200078e02ff */
[----:B------:R-:W-:Y:S02]  /*0c10*/  @P5 IADD3.X R25, R14, R25, RZ, P0, !PT ;  /* 0x000000190e195210 */ /* 0x000fe400007fe4ff */
[----:B------:R-:W-:Y:S01]  /*0c20*/  @P1 MOV R14, R64 ;  /* 0x00000040000e1202 */ /* 0x000fe20000000f00 */
[----:B------:R-:W-:Y:S01]  /*0c30*/  @P1 IMAD R43, R45, R9, R42 ;  /* 0x000000092d2b1224 */ /* 0x000fe200078e022a */
[----:B------:R-:W-:Y:S01]  /*0c40*/  @P1 MOV R15, R67 ;  /* 0x00000043000f1202 */ /* 0x000fe20000000f00 */
[----:B------:R-:W1:Y:S01]  /*0c50*/  @P1 LDC.64 R10, c[0x0][0x228] ;  /* 0x00008a00ff0a1b82 */ /* 0x000e620000000a00 */
[----:B------:R-:W-:-:S02]  /*0c60*/  @P4 SHF.L.U32 R41, R12, 0x1, RZ ;  /* 0x000000010c294819 */ /* 0x000fc400000006ff */
[----:B------:R-:W-:Y:S01]  /*0c70*/  @P4 SHF.L.U64.HI R40, R12, 0x1, R13 ;  /* 0x000000010c284819 */ /* 0x000fe2000001020d */
[----:B------:R-:W-:Y:S01]  /*0c80*/  @P1 IMAD.WIDE.U32 R8, R45, R8, R14 ;  /* 0x000000082d081225 */ /* 0x000fe200078e000e */
[----:B--2---:R-:W-:-:S03]  /*0c90*/  @P4 IADD3 R22, P0, R41, R22, RZ ;  /* 0x0000001629164210 */ /* 0x004fc60007f1e0ff */
        /* <DEDUP_REMOVED lines=9> */
[C---:B---3--:R-:W-:Y:S02]  /*0d30*/  @P1 IADD3 R18, P0, R9.reuse, R18, RZ ;  /* 0x0000001209121210 */ /* 0x048fe40007f1e0ff */
[----:B------:R-:W-:Y:S02]  /*0d40*/  IADD3 R6, R6, 0xc0, RZ ;  /* 0x000000c006067810 */ /* 0x000fe40007ffe0ff */
[C---:B------:R-:W-:Y:S02]  /*0d50*/  @P1 IADD3.X R19, R12.reuse, R19, RZ, P0, !PT ;  /* 0x000000130c131210 */ /* 0x040fe400007fe4ff */
        /* <DEDUP_REMOVED lines=8> */
[----:B------:R-:W0:Y:S01]  /*0de0*/  @P0 LDC.64 R12, c[0x0][0x288] ;  /* 0x0000a200ff0c0b82 */ /* 0x000e220000000a00 */
[----:B------:R-:W-:-:S07]  /*0df0*/  @P0 MOV R14, R64 ;  /* 0x00000040000e0202 */ /* 0x000fce0000000f00 */
[----:B------:R-:W1:Y:S01]  /*0e00*/  @P0 LDC.64 R10, c[0x0][0x230] ;  /* 0x00008c00ff0a0b82 */ /* 0x000e620000000a00 */
[----:B0-----:R-:W-:Y:S01]  /*0e10*/  @P0 IMAD R6, R15, R12, RZ ;  /* 0x0000000c0f060224 */ /* 0x001fe200078e02ff */
[----:B------:R-:W-:-:S03]  /*0e20*/  @P0 MOV R15, R67 ;  /* 0x00000043000f0202 */ /* 0x000fc60000000f00 */
[C---:B------:R-:W-:Y:S02]  /*0e30*/  @P0 IMAD R41, R43.reuse, R13, R6 ;  /* 0x0000000d2b290224 */ /* 0x040fe400078e0206 */
[----:B------:R-:W-:Y:S01]  /*0e40*/  @P0 IMAD.WIDE.U32 R12, R43, R12, R14 ;  /* 0x0000000c2b0c0225 */ /* 0x000fe200078e000e */
[----:B------:R-:W-:-:S04]  /*0e50*/  CS2R R42, SRZ ;  /* 0x00000000002a7805 */ /* 0x000fc8000001ff00 */
        /* <DEDUP_REMOVED lines=10> */
[----:B------:R0:W5:Y:S01]  /*0f00*/  @P0 LDG.E R42, desc[UR12][R40.64] ;  /* 0x0000000c282a0981 */ /* 0x000162000c1e1900 */
[----:B------:R-:W-:-:S04]  /*0f10*/  ISETP.GE.U32.AND P0, PT, R47, UR10, PT ;  /* 0x0000000a2f007c0c */ /* 0x000fc8000bf06070 */
[----:B------:R-:W-:Y:S01]  /*0f20*/  ISETP.GE.AND.EX P0, PT, R45, UR11, PT, P0 ;  /* 0x0000000b2d007c0c */ /* 0x000fe2000bf06300 */
[----:B------:R-:W-:-:S03]  /*0f30*/  ULDC.64 UR10, c[0x0][0x248] ;  /* 0x00009200000a7ab9 */ /* 0x000fc60000000a00 */
[----:B------:R-:W-:-:S13]  /*0f40*/  ISETP.LT.U32.AND P0, PT, R60, 0x1a0, !P0 ;  /* 0x000001a03c00780c */ /* 0x000fda0004701070 */
[----:B------:R-:W2:Y:S01]  /*0f50*/  @P0 LDC.64 R14, c[0x0][0x288] ;  /* 0x0000a200ff0e0b82 */ /* 0x000ea20000000a00 */
[----:B-1----:R-:W-:Y:S02]  /*0f60*/  @P0 MOV R12, R64 ;  /* 0x00000040000c0202 */ /* 0x002fe40000000f00 */
[----:B------:R-:W-:-:S05]  /*0f70*/  @P0 MOV R13, R67 ;  /* 0x00000043000d0202 */ /* 0x000fca0000000f00 */
[----:B------:R-:W1:Y:S01]  /*0f80*/  @P0 LDC.64 R10, c[0x0][0x230] ;  /* 0x00008c00ff0a0b82 */ /* 0x000e620000000a00 */
[----:B--2---:R-:W-:-:S04]  /*0f90*/  @P0 IMAD R6, R45, R14, RZ ;  /* 0x0000000e2d060224 */ /* 0x004fc800078e02ff */
[C---:B------:R-:W-:Y:S02]  /*0fa0*/  @P0 IMAD R45, R47.reuse, R15, R6 ;  /* 0x0000000f2f2d0224 */ /* 0x040fe400078e0206 */
[----:B------:R-:W-:-:S05]  /*0fb0*/  @P0 IMAD.WIDE.U32 R14, R47, R14, R12 ;  /* 0x0000000e2f0e0225 */ /* 0x000fca00078e000c */
[----:B------:R-:W-:Y:S02]  /*0fc0*/  @P0 IADD3 R13, R15, R45, RZ ;  /* 0x0000002d0f0d0210 */ /* 0x000fe40007ffe0ff */
[C---:B------:R-:W-:Y:S02]  /*0fd0*/  @P0 SHF.L.U32 R15, R14.reuse, 0x1, RZ ;  /* 0x000000010e0f0819 */ /* 0x040fe400000006ff */
[----:B------:R-:W-:Y:S02]  /*0fe0*/  @P0 SHF.L.U64.HI R14, R14, 0x1, R13 ;  /* 0x000000010e0e0819 */ /* 0x000fe4000001020d */
[----:B------:R-:W2:Y:S01]  /*0ff0*/  @P0 LDC.64 R12, c[0x0][0x228] ;  /* 0x00008a00ff0c0b82 */ /* 0x000ea20000000a00 */
[----:B-1----:R-:W-:Y:S01]  /*1000*/  @P0 IADD3 R10, P6, R15, R10, RZ ;  /* 0x0000000a0f0a0210 */ /* 0x002fe20007fde0ff */
[----:B------:R-:W-:-:S03]  /*1010*/  UIMAD.WIDE UR10, UR15, 0x8, UR10 ;  /* 0x000000080f0a78a5 */ /* 0x000fc6000f8e020a */
[C---:B------:R-:W-:Y:S02]  /*1020*/  @P0 IADD3.X R11, R14.reuse, R11, RZ, P6, !PT ;  /* 0x0000000b0e0b0210 */ /* 0x040fe400037fe4ff */
[----:B--2---:R-:W-:Y:S02]  /*1030*/  @P0 IADD3 R12, P6, R15, R12, RZ ;  /* 0x0000000c0f0c0210 */ /* 0x004fe40007fde0ff */
[----:B------:R-:W-:Y:S02]  /*1040*/  MOV R15, UR11 ;  /* 0x0000000b000f7c02 */ /* 0x000fe40008000f00 */
[----:B------:R-:W-:Y:S02]  /*1050*/  @P0 IADD3.X R13, R14, R13, RZ, P6, !PT ;  /* 0x0000000d0e0d0210 */ /* 0x000fe400037fe4ff */
[----:B------:R-:W-:-:S06]  /*1060*/  MOV R14, UR10 ;  /* 0x0000000a000e7c02 */ /* 0x000fcc0008000f00 */
[----:B------:R-:W2:Y:S01]  /*1070*/  LDG.E.64 R14, desc[UR12][R14.64] ;  /* 0x0000000c0e0e7981 */ /* 0x000ea2000c1e1b00 */
[----:B------:R-:W-:Y:S01]  /*1080*/  LOP3.LUT P6, RZ, R61, 0x2, RZ, 0xc0, !PT ;  /* 0x000000023dff7812 */ /* 0x000fe200078cc0ff */
[----:B------:R-:W-:Y:S01]  /*1090*/  HFMA2.MMA R56, -RZ, RZ, 0, 0 ;  /* 0x00000000ff387435 */ /* 0x000fe200000001ff */
[----:B------:R-:W-:Y:S02]  /*10a0*/  CS2R R54, SRZ ;  /* 0x0000000000367805 */ /* 0x000fe4000001ff00 */
[----:B------:R-:W-:Y:S02]  /*10b0*/  CS2R R52, SRZ ;  /* 0x0000000000347805 */ /* 0x000fe4000001ff00 */
[----:B------:R-:W-:Y:S02]  /*10c0*/  CS2R R50, SRZ ;  /* 0x0000000000327805 */ /* 0x000fe4000001ff00 */
        /* <DEDUP_REMOVED lines=13> */
[----:B------:R-:W-:-:S02]  /*11a0*/  CS2R R44, SRZ ;  /* 0x00000000002c7805 */ /* 0x000fc4000001ff00 */
[----:B0-----:R-:W-:-:S04]  /*11b0*/  CS2R R40, SRZ ;  /* 0x0000000000287805 */ /* 0x001fc8000001ff00 */
[----:B------:R-:W5:Y:S04]  /*11c0*/  @P0 LDG.E R44, desc[UR12][R10.64] ;  /* 0x0000000c0a2c0981 */ /* 0x000f68000c1e1900 */
[----:B------:R-:W5:Y:S01]  /*11d0*/  @P0 LDG.E R40, desc[UR12][R12.64] ;  /* 0x0000000c0c280981 */ /* 0x000f62000c1e1900 */
[----:B------:R-:W-:Y:S01]  /*11e0*/  UMOV UR18, 0x3f800000 ;  /* 0x3f80000000127882 */ /* 0x000fe20000000000 */
[----:B------:R-:W-:Y:S02]  /*11f0*/  BSSY B0, `(.L_x_302) ;  /* 0x0000023000007945 */ /* 0x000fe40003800000 */
[----:B------:R0:W5:Y:S02]  /*1200*/  @P1 LDG.E R45, desc[UR12][R8.64] ;  /* 0x0000000c082d1981 */ /* 0x000164000c1e1900 */
[----:B0-----:R-:W-:-:S02]  /*1210*/  CS2R R8, SRZ ;  /* 0x0000000000087805 */ /* 0x001fc4000001ff00 */
        /* <DEDUP_REMOVED lines=11> */
[----:B------:R-:W-:Y:S01]  /*12d0*/  PLOP3.LUT P0, PT, PT, PT, UP0, 0x80, 0x0 ;  /* 0x000000000000781c */ /* 0x000fe20003f0f008 */
[----:B------:R-:W-:-:S12]  /*12e0*/  HFMA2.MMA R6, -RZ, RZ, 0, 0 ;  /* 0x00000000ff067435 */ /* 0x000fd800000001ff */
        /* <DEDUP_REMOVED lines=10> */
[----:B------:R-:W2:Y:S04]  /*1390*/  @P0 LDG.E.U16 R15, desc[UR12][R10.64] ;  /* 0x0000000c0a0f0981 */ /* 0x000ea8000c1e1500 */
[----:B------:R-:W3:Y:S01]  /*13a0*/  @P0 LDG.E.U16 R14, desc[UR12][R10.64+0x2] ;  /* 0x0000020c0a0e0981 */ /* 0x000ee2000c1e1500 */
[----:B0-----:R-:W-:-:S05]  /*13b0*/  IMAD.WIDE R12, R17, 0x2, R12 ;  /* 0x00000002110c7825 */ /* 0x001fca00078e020c */
[----:B------:R-:W4:Y:S04]  /*13c0*/  LDG.E.U16 R41, desc[UR12][R12.64] ;  /* 0x0000000c0c297981 */ /* 0x000f28000c1e1500 */
[----:B------:R-:W4:Y:S01]  /*13d0*/  LDG.E.U16 R9, desc[UR12][R12.64+0x2] ;  /* 0x0000020c0c097981 */ /* 0x000f22000c1e1500 */
[----:B--2---:R-:W-:Y:S02]  /*13e0*/  @P0 SHF.L.U32 R8, R15, 0x10, RZ ;  /* 0x000000100f080819 */ /* 0x004fe400000006ff */
[----:B---3--:R-:W-:Y:S02]  /*13f0*/  @P0 SHF.L.U32 R6, R14, 0x10, RZ ;  /* 0x000000100e060819 */ /* 0x008fe400000006ff */
[----:B----4-:R-:W-:Y:S02]  /*1400*/  SHF.L.U32 R41, R41, 0x10, RZ ;  /* 0x0000001029297819 */ /* 0x010fe400000006ff */
[----:B------:R-:W-:-:S07]  /*1410*/  SHF.L.U32 R9, R9, 0x10, RZ ;  /* 0x0000001009097819 */ /* 0x000fce00000006ff */
.L_x_303:
[----:B------:R-:W-:Y:S05]  /*1420*/  BSYNC B0 ;  /* 0x0000000000007941 */ /* 0x000fea0003800000 */
.L_x_302:
        /* <DEDUP_REMOVED lines=11> */
[----:B------:R-:W-:Y:S02]  /*14e0*/  LOP3.LUT R61, R61, 0xfffffffb, RZ, 0xc0, !PT ;  /* 0xfffffffb3d3d7812 */ /* 0x000fe400078ec0ff */
[----:B------:R-:W-:Y:S01]  /*14f0*/  SHF.L.U32 R26, R13, 0x10, RZ ;  /* 0x000000100d1a7819 */ /* 0x000fe200000006ff */
[----:B------:R-:W-:Y:S01]  /*1500*/  FMUL.FTZ R13, R11, UR18 ;  /* 0x000000120b0d7c20 */ /* 0x000fe20008410000 */
[----:B------:R-:W-:Y:S01]  /*1510*/  SHF.L.U32 R14, R15, 0x10, RZ ;  /* 0x000000100f0e7819 */ /* 0x000fe200000006ff */
[----:B------:R-:W-:Y:S01]  /*1520*/  FMUL.FTZ R15, R17, UR18 ;  /* 0x00000012110f7c20 */ /* 0x000fe20008410000 */
[----:B------:R-:W-:Y:S01]  /*1530*/  @P0 LOP3.LUT R61, R61, 0x4, RZ, 0xfc, !PT ;  /* 0x000000043d3d0812 */ /* 0x000fe200078efcff */
[----:B------:R-:W-:Y:S01]  /*1540*/  FMUL.FTZ R11, R10, UR18 ;  /* 0x000000120a0b7c20 */ /* 0x000fe20008410000 */
        /* <DEDUP_REMOVED lines=22> */
.L_x_304:
        /* <DEDUP_REMOVED lines=26> */
.L_x_305:
[----:B------:R-:W-:Y:S01]  /*1850*/  FADD.FTZ R21, RZ, R16 ;  /* 0x00000010ff157221 */ /* 0x000fe20000010000 */
[----:B------:R-:W-:Y:S01]  /*1860*/  FFMA.FTZ R20, R11, R19, R20 ;  /* 0x000000130b147223 */ /* 0x000fe20000010014 */
[----:B------:R-:W-:Y:S01]  /*1870*/  FMUL.FTZ R16, R12, R41 ;  /* 0x000000290c107220 */ /* 0x000fe20000410000 */
[----:B------:R-:W-:Y:S01]  /*1880*/  FADD.FTZ R19, R19, R10 ;  /* 0x0000000a13137221 */ /* 0x000fe20000010000 */
[----:B------:R-:W-:Y:S01]  /*1890*/  FFMA.FTZ R13, R15, R12, R30 ;  /* 0x0000000c0f0d7223 */ /* 0x000fe2000001001e */
[----:B------:R-:W-:Y:S01]  /*18a0*/  FADD.FTZ R10, R21, R12 ;  /* 0x0000000c150a7221 */ /* 0x000fe20000010000 */
[----:B------:R-:W-:Y:S01]  /*18b0*/  FFMA.FTZ R12, R11, R18, RZ ;  /* 0x000000120b0c7223 */ /* 0x000fe200000100ff */
[----:B------:R-:W-:Y:S01]  /*18c0*/  FADD.FTZ R11, RZ, R18 ;  /* 0x00000012ff0b7221 */ /* 0x000fe20000010000 */
[----:B------:R-:W-:Y:S01]  /*18d0*/  FFMA.FTZ R20, R15, R16, R20 ;  /* 0x000000100f147223 */ /* 0x000fe20000010014 */
[----:B------:R-:W-:Y:S01]  /*18e0*/  PRMT R15, R51, 0x7632, R15 ;  /* 0x00007632330f7816 */ /* 0x000fe2000000000f */
[----:B------:R-:W-:Y:S01]  /*18f0*/  FFMA.FTZ R12, R17, R14, R12 ;  /* 0x0000000e110c7223 */ /* 0x000fe2000001000c */
[----:B------:R-:W-:Y:S01]  /*1900*/  FADD.FTZ R11, R11, R14 ;  /* 0x0000000e0b0b7221 */ /* 0x000fe20000010000 */
[----:B------:R-:W-:Y:S01]  /*1910*/  FMUL.FTZ R18, R14, R9 ;  /* 0x000000090e127220 */ /* 0x000fe20000410000 */
[----:B------:R-:W-:Y:S01]  /*1920*/  SHF.L.U32 R14, R51, 0x10, RZ ;  /* 0x00000010330e7819 */ /* 0x000fe200000006ff */
[----:B------:R-:W-:Y:S01]  /*1930*/  FADD.FTZ R19, R19, R16 ;  /* 0x0000001013137221 */ /* 0x000fe20000010000 */
[----:B------:R-:W-:Y:S01]  /*1940*/  SHF.L.U32 R15, R15, 0x10, RZ ;  /* 0x000000100f0f7819 */ /* 0x000fe200000006ff */
[----:B------:R-:W-:Y:S01]  /*1950*/  FFMA.FTZ R20, R17, R18, R20 ;  /* 0x0000001211147223 */ /* 0x000fe20000010014 */
[----:B------:R-:W-:Y:S01]  /*1960*/  PRMT R21, R50, 0x7632, R21 ;  /* 0x0000763232157816 */ /* 0x000fe20000000015 */
        /* <DEDUP_REMOVED lines=26> */
.L_x_306:
        /* <DEDUP_REMOVED lines=33> */
.L_x_307:
[--C-:B------:R-:W-:Y:S01]  /*1d20*/  FADD.FTZ R27, R24, R23.reuse ;  /* 0x00000017181b7221 */ /* 0x100fe20000010000 */
[----:B------:R-:W-:Y:S01]  /*1d30*/  PRMT R23, R47, 0x7632, R23 ;  /* 0x000076322f177816 */ /* 0x000fe20000000017 */
[----:B------:R-:W-:Y:S01]  /*1d40*/  FFMA.FTZ R26, R15, R24, R22 ;  /* 0x000000180f1a7223 */ /* 0x000fe20000010016 */
[----:B------:R-:W-:Y:S01]  /*1d50*/  SHF.L.U32 R24, R47, 0x10, RZ ;  /* 0x000000102f187819 */ /* 0x000fe200000006ff */
[----:B------:R-:W-:Y:S01]  /*1d60*/  FMUL.FTZ R22, R18, R41 ;  /* 0x0000002912167220 */ /* 0x000fe20000410000 */
[----:B------:R-:W-:Y:S01]  /*1d70*/  SHF.L.U32 R23, R23, 0x10, RZ ;  /* 0x0000001017177819 */ /* 0x000fe200000006ff */
[----:B------:R-:W-:Y:S01]  /*1d80*/  FMUL.FTZ R30, R20, R9 ;  /* 0x00000009141e7220 */ /* 0x000fe20000410000 */
[----:B------:R-:W-:Y:S01]  /*1d90*/  PRMT R25, R46, 0x7632, R25 ;  /* 0x000076322e197816 */ /* 0x000fe20000000019 */
[----:B------:R-:W-:Y:S01]  /*1da0*/  FADD.FTZ R29, R24, -UR17 ;  /* 0x80000011181d7e21 */ /* 0x000fe20008010000 */
[----:B------:R-:W-:Y:S01]  /*1db0*/  FFMA.FTZ R26, R17, R22, R26 ;  /* 0x00000016111a7223 */ /* 0x000fe2000001001a */
[----:B------:R-:W-:Y:S01]  /*1dc0*/  FADD.FTZ R23, R23, -UR17 ;  /* 0x8000001117177e21 */ /* 0x000fe20008010000 */
[----:B------:R-:W-:Y:S01]  /*1dd0*/  FADD.FTZ R27, R27, R22 ;  /* 0x000000161b1b7221 */ /* 0x000fe20000010000 */
[----:B------:R-:W-:Y:S01]  /*1de0*/  SHF.L.U32 R24, R25, 0x10, RZ ;  /* 0x0000001019187819 */ /* 0x000fe200000006ff */
[----:B------:R-:W-:Y:S01]  /*1df0*/  FMUL.FTZ R25, R29, UR18 ;  /* 0x000000121d197c20 */ /* 0x000fe20008410000 */
[----:B------:R-:W-:Y:S01]  /*1e00*/  SHF.L.U32 R22, R46, 0x10, RZ ;  /* 0x000000102e167819 */ /* 0x000fe200000006ff */
[----:B------:R-:W-:Y:S01]  /*1e10*/  FMUL.FTZ R23, R23, UR18 ;  /* 0x0000001217177c20 */ /* 0x000fe20008410000 */
[----:B------:R-:W-:Y:S01]  /*1e20*/  PRMT R28, R48, 0x7632, R28 ;  /* 0x00007632301c7816 */ /* 0x000fe2000000001c */
        /* <DEDUP_REMOVED lines=19> */
.L_x_308:
[----:B------:R-:W-:Y:S01]  /*1f60*/  FADD.FTZ R31, R30, R27 ;  /* 0x0000001b1e1f7221 */ /* 0x000fe20000010000 */
[----:B------:R-:W-:Y:S01]  /*1f70*/  FFMA.FTZ R32, R19, R30, R26 ;  /* 0x0000001e13207223 */ /* 0x000fe2000001001a */
[----:B------:R-:W-:Y:S01]  /*1f80*/  SHF.L.U32 R27, R48, 0x10, RZ ;  /* 0x00000010301b7819 */ /* 0x000fe200000006ff */
[----:B------:R-:W-:Y:S01]  /*1f90*/  FMUL.FTZ R26, R22, R41 ;  /* 0x00000029161a7220 */ /* 0x000fe20000410000 */
[----:B------:R-:W-:Y:S02]  /*1fa0*/  SHF.L.U32 R29, R28, 0x10, RZ ;  /* 0x000000101c1d7819 */ /* 0x000fe400000006ff */
[----:B------:R-:W-:Y:S01]  /*1fb0*/  SHF.L.U32 R28, R45, 0x10, RZ ;  /* 0x000000102d1c7819 */ /* 0x000fe200000006ff */
[----:B------:R-:W-:Y:S01]  /*1fc0*/  FFMA.FTZ R30, R25, R26, R32 ;  /* 0x0000001a191e7223 */ /* 0x000fe20000010020 */
[--C-:B------:R-:W-:Y:S01]  /*1fd0*/  FADD.FTZ R31, R31, R26.reuse ;  /* 0x0000001a1f1f7221 */ /* 0x100fe20000010000 */
[----:B------:R-:W-:Y:S01]  /*1fe0*/  FADD.FTZ R27, R27, -UR17 ;  /* 0x800000111b1b7e21 */ /* 0x000fe20008010000 */
[----:B------:R-:W-:Y:S01]  /*1ff0*/  PRMT R26, R45, 0x7632, R26 ;  /* 0x000076322d1a7816 */ /* 0x000fe2000000001a */
[----:B------:R-:W-:Y:S01]  /*2000*/  FADD.FTZ R33, R29, -UR17 ;  /* 0x800000111d217e21 */ /* 0x000fe20008010000 */
[----:B------:R-:W-:Y:S01]  /*2010*/  FMUL.FTZ R32, R24, R9 ;  /* 0x0000000918207220 */ /* 0x000fe20000410000 */
        /* <DEDUP_REMOVED lines=22> */
.L_x_309:
        /* <DEDUP_REMOVED lines=30> */
[----:B------:R-:W-:Y:S01]  /*2360*/  FADD.FTZ R39, -R39, 1 ;  /* 0x3f80000027277421 */ /* 0x000fe20000010100 */
[----:B-1----:R-:W-:Y:S01]  /*2370*/  FADD.FTZ R38, -R69, 1 ;  /* 0x3f80000045267421 */ /* 0x002fe20000010100 */
[----:B------:R-:W-:Y:S02]  /*2380*/  FMUL.FTZ R30, R30, R69 ;  /* 0x000000451e1e7220 */ /* 0x000fe40000410000 */
[----:B------:R-:W-:Y:S01]  /*2390*/  FFMA.FTZ R69, R36, R39, 1 ;  /* 0x3f80000024457423 */ /* 0x000fe20000010027 */
[----:B------:R-:W-:-:S03]  /*23a0*/  FFMA.FTZ R37, R37, R38, 1 ;  /* 0x3f80000025257423 */ /* 0x000fc60000010026 */
[----:B------:R-:W-:Y:S01]  /*23b0*/  FMUL.FTZ R32, R32, R69 ;  /* 0x0000004520207220 */ /* 0x000fe20000410000 */
[----:B------:R-:W-:-:S07]  /*23c0*/  FMUL.FTZ R30, R30, R37 ;  /* 0x000000251e1e7220 */ /* 0x000fce0000410000 */
.L_x_310:
[----:B------:R-:W-:Y:S01]  /*23d0*/  FMUL.FTZ R36, R32, R41 ;  /* 0x0000002920247220 */ /* 0x000fe20000410000 */
[----:B------:R-:W-:-:S03]  /*23e0*/  FFMA.FTZ R38, R21, R16, R13 ;  /* 0x0000001015267223 */ /* 0x000fc6000001000d */
[----:B------:R-:W-:Y:S01]  /*23f0*/  FFMA.FTZ R34, R33, R36, R34 ;  /* 0x0000002421227223 */ /* 0x000fe20000010022 */
[----:B------:R-:W-:Y:S01]  /*2400*/  FADD.FTZ R36, R35, R36 ;  /* 0x0000002423247221 */ /* 0x000fe20000010000 */
[----:B------:R-:W-:-:S04]  /*2410*/  FMUL.FTZ R35, R30, R9 ;  /* 0x000000091e237220 */ /* 0x000fc80000410000 */
[--C-:B------:R-:W-:Y:S01]  /*2420*/  FFMA.FTZ R13, R31, R35, R34.reuse ;  /* 0x000000231f0d7223 */ /* 0x100fe20000010022 */
[C---:B------:R-:W-:Y:S01]  /*2430*/  PRMT R34, R44.reuse, 0x7632, R34 ;  /* 0x000076322c227816 */ /* 0x040fe20000000022 */
[--C-:B------:R-:W-:Y:S01]  /*2440*/  FADD.FTZ R21, R35, R36.reuse ;  /* 0x0000002423157221 */ /* 0x100fe20000010000 */
[----:B------:R-:W-:Y:S02]  /*2450*/  SHF.L.U32 R35, R44, 0x10, RZ ;  /* 0x000000102c237819 */ /* 0x000fe400000006ff */
[----:B------:R-:W-:Y:S02]  /*2460*/  SHF.L.U32 R34, R34, 0x10, RZ ;  /* 0x0000001022227819 */ /* 0x000fe400000006ff */
[----:B------:R-:W-:Y:S01]  /*2470*/  PRMT R36, R40, 0x7632, R36 ;  /* 0x0000763228247816 */ /* 0x000fe20000000024 */
[----:B------:R-:W-:Y:S02]  /*2480*/  FADD.FTZ R35, R35, -UR17 ;  /* 0x8000001123237e21 */ /* 0x000fe40008010000 */
[----:B------:R-:W-:Y:S01]  /*2490*/  FADD.FTZ R34, R34, -UR17 ;  /* 0x8000001122227e21 */ /* 0x000fe20008010000 */
[----:B------:R-:W-:Y:S01]  /*24a0*/  SHF.L.U32 R36, R36, 0x10, RZ ;  /* 0x0000001024247819 */ /* 0x000fe200000006ff */
[----:B------:R-:W-:-:S02]  /*24b0*/  FMUL.FTZ R37, R35, UR18 ;  /* 0x0000001223257c20 */ /* 0x000fc40008410000 */
[----:B------:R-:W-:Y:S01]  /*24c0*/  FMUL.FTZ R35, R34, UR18 ;  /* 0x0000001222237c20 */ /* 0x000fe20008410000 */
        /* <DEDUP_REMOVED lines=9> */
[----:B------:R-:W-:Y:S01]  /*2560*/  FFMA.FTZ R69, R39, R69, 1 ;  /* 0x3f80000027457423 */ /* 0x000fe20000010045 */
[----:B------:R-:W-:-:S03]  /*2570*/  FFMA.FTZ R39, R35, R9, R6 ;  /* 0x0000000923277223 */ /* 0x000fc60000010006 */
[----:B------:R-:W-:Y:S01]  /*2580*/  FMUL.FTZ R34, R34, R69 ;  /* 0x0000004522227220 */ /* 0x000fe20000410000 */
        /* <DEDUP_REMOVED lines=8> */
.L_x_311:
[----:B------:R-:W-:Y:S01]  /*2610*/  FMUL.FTZ R62, R34, R41 ;  /* 0x00000029223e7220 */ /* 0x000fe20000410000 */
[----:B------:R-:W-:Y:S01]  /*2620*/  ISETP.GT.AND P0, PT, R2, 0x1e, PT ;  /* 0x0000001e0200780c */ /* 0x000fe20003f04270 */
[----:B------:R-:W0:Y:S01]  /*2630*/  S2UR UR11, SR_CgaCtaId ;  /* 0x00000000000b79c3 */ /* 0x000e220000008800 */
[----:B------:R-:W-:Y:S01]  /*2640*/  FFMA.FTZ R12, R15, R14, R12 ;  /* 0x0000000e0f0c7223 */ /* 0x000fe2000001000c */
[----:B------:R-:W-:Y:S01]  /*2650*/  FFMA.FTZ R68, R37, R62, R13 ;  /* 0x0000003e25447223 */ /* 0x000fe2000001000d */
[----:B------:R-:W-:Y:S01]  /*2660*/  FMUL.FTZ R13, R36, R9 ;  /* 0x00000009240d7220 */ /* 0x000fe20000410000 */
[----:B------:R-:W-:Y:S01]  /*2670*/  FADD.FTZ R62, R21, R62 ;  /* 0x0000003e153e7221 */ /* 0x000fe20000010000 */
[----:B------:R-:W-:Y:S01]  /*2680*/  FADD.FTZ R39, R10, R16 ;  /* 0x000000100a277221 */ /* 0x000fe20000010000 */
[----:B------:R-:W-:Y:S01]  /*2690*/  FADD.FTZ R11, R11, R14 ;  /* 0x0000000e0b0b7221 */ /* 0x000fe20000010000 */
[----:B------:R-:W-:Y:S01]  /*26a0*/  FFMA.FTZ R21, R35, R13, R68 ;  /* 0x0000000d23157223 */ /* 0x000fe20000010044 */
[----:B------:R-:W-:Y:S01]  /*26b0*/  FADD.FTZ R13, R13, R62 ;  /* 0x0000003e0d0d7221 */ /* 0x000fe20000010000 */
[----:B------:R-:W-:Y:S01]  /*26c0*/  FFMA.FTZ R38, R17, R18, R38 ;  /* 0x0000001211267223 */ /* 0x000fe20000010026 */
[----:B------:R-:W-:Y:S01]  /*26d0*/  FFMA.FTZ R12, R19, R20, R12 ;  /* 0x00000014130c7223 */ /* 0x000fe2000001000c */
[----:B------:R-:W-:Y:S01]  /*26e0*/  FADD.FTZ R39, R39, R18 ;  /* 0x0000001227277221 */ /* 0x000fe20000010000 */
[----:B------:R-:W1:Y:S01]  /*26f0*/  SHFL.DOWN PT, R62, R21, 0x1, 0x1f ;  /* 0x08201f00153e7f89 */ /* 0x000e6200000e0000 */
[----:B------:R-:W-:Y:S01]  /*2700*/  FADD.FTZ R11, R11, R20 ;  /* 0x000000140b0b7221 */ /* 0x000fe20000010000 */
[----:B------:R-:W-:Y:S01]  /*2710*/  FFMA.FTZ R38, R25, R22, R38 ;  /* 0x0000001619267223 */ /* 0x000fe20000010026 */
[----:B------:R-:W-:Y:S01]  /*2720*/  FFMA.FTZ R12, R23, R24, R12 ;  /* 0x00000018170c7223 */ /* 0x000fe2000001000c */
[----:B------:R-:W2:Y:S01]  /*2730*/  SHFL.DOWN PT, R68, R13, 0x1, 0x1f ;  /* 0x08201f000d447f89 */ /* 0x000ea200000e0000 */
        /* <DEDUP_REMOVED lines=8> */
[----:B0-----:R-:W-:Y:S01]  /*27c0*/  ULEA UR9, UR11, UR9, 0x18 ;  /* 0x000000090b097291 */ /* 0x001fe2000f8ec03f */
[----:B------:R-:W-:Y:S01]  /*27d0*/  FFMA.FTZ R38, R33, R32, R38 ;  /* 0x0000002021267223 */ /* 0x000fe20000010026 */
[----:B------:R-:W-:Y:S01]  /*27e0*/  FFMA.FTZ R12, R31, R30, R12 ;  /* 0x0000001e1f0c7223 */ /* 0x000fe2000001000c */
[----:B------:R-:W-:Y:S01]  /*27f0*/  FADD.FTZ R39, R39, R32 ;  /* 0x0000002027277221 */ /* 0x000fe20000010000 */
[----:B------:R-:W-:Y:S01]  /*2800*/  FADD.FTZ R11, R11, R30 ;  /* 0x0000001e0b0b7221 */ /* 0x000fe20000010000 */
[----:B------:R-:W-:Y:S01]  /*2810*/  FFMA.FTZ R32, R37, R34, R38 ;  /* 0x0000002225207223 */ /* 0x000fe20000010026 */
[----:B------:R-:W-:Y:S01]  /*2820*/  FFMA.FTZ R33, R35, R36, R12 ;  /* 0x0000002423217223 */ /* 0x000fe2000001000c */
[----:B------:R-:W-:Y:S01]  /*2830*/  FADD.FTZ R34, R39, R34 ;  /* 0x0000002227227221 */ /* 0x000fe20000010000 */
[----:B------:R-:W-:Y:S01]  /*2840*/  FADD.FTZ R35, R11, R36 ;  /* 0x000000240b237221 */ /* 0x000fe20000010000 */
[----:B------:R-:W-:Y:S01]  /*2850*/  BSSY B0, `(.L_x_312) ;  /* 0x0000040000007945 */ /* 0x000fe20003800000 */
        /* <DEDUP_REMOVED lines=21> */
[----:B------:R-:W-:Y:S01]  /*29b0*/  LEA R62, R60, UR9, 0x4 ;  /* 0x000000093c3e7c11 */ /* 0x000fe2000f8e20ff */
[----:B-1----:R-:W-:Y:S01]  /*29c0*/  @!P0 FADD.FTZ R13, R13, R68 ;  /* 0x000000440d0d8221 */ /* 0x002fe20000010000 */
[----:B------:R-:W-:-:S03]  /*29d0*/  ISETP.NE.AND P0, PT, R2, RZ, PT ;  /* 0x000000ff0200720c */ /* 0x000fc60003f05270 */
[----:B------:R0:W-:Y:S01]  /*29e0*/  STS.128 [R62], R32 ;  /* 0x000000203e007388 */ /* 0x0001e20000000c00 */
[----:B------:R-:W-:Y:S02]  /*29f0*/  MOV R10, R21 ;  /* 0x00000015000a7202 */ /* 0x000fe40000000f00 */
[----:B------:R-:W-:-:S07]  /*2a00*/  MOV R11, R13 ;  /* 0x0000000d000b7202 */ /* 0x000fce0000000f00 */
        /* <DEDUP_REMOVED lines=36> */
.L_x_313:
[----:B------:R-:W-:Y:S05]  /*2c50*/  BSYNC B0 ;  /* 0x0000000000007941 */ /* 0x000fea0003800000 */
.L_x_312:
        /* <DEDUP_REMOVED lines=161> */
.L_x_315:
[----:B------:R-:W-:Y:S05]  /*3670*/  BSYNC B0 ;  /* 0x0000000000007941 */ /* 0x000fea0003800000 */
.L_x_314:
        /* <DEDUP_REMOVED lines=20> */
.L_x_317:
[----:B------:R-:W-:Y:S05]  /*37c0*/  BSYNC B0 ;  /* 0x0000000000007941 */ /* 0x000fea0003800000 */
.L_x_316:
[----:B-1----:R-:W-:Y:S02]  /*37d0*/  ISETP.GE.U32.AND P6, PT, R20, 0x2, PT ;  /* 0x000000021400780c */ /* 0x002fe40003fc6070 */
[----:B--2---:R-:W-:Y:S02]  /*37e0*/  PRMT R19, R54, 0x7632, R19 ;  /* 0x0000763236137816 */ /* 0x004fe40000000013 */
[----:B------:R-:W-:Y:S02]  /*37f0*/  PRMT R18, R56, 0x7632, R18 ;  /* 0x0000763238127816 */ /* 0x000fe40000000012 */
        /* <DEDUP_REMOVED lines=38> */
.L_x_320:
[----:B------:R-:W2:Y:S04]  /*3a60*/  LDG.E.STRONG.GPU R21, desc[UR12][R12.64] ;  /* 0x0000000c0c157981 */ /* 0x000ea8000c1ef900 */
[----:B--2---:R-:W-:Y:S01]  /*3a70*/  CCTL.IVALL ;  /* 0x00000000ff00798f */ /* 0x004fe20002000000 */
[----:B------:R-:W-:Y:S05]  /*3a80*/  YIELD ;  /* 0x0000000000007946 */ /* 0x000fea0003800000 */
[----:B------:R-:W-:-:S13]  /*3a90*/  ISETP.NE.AND P6, PT, R21, R26, PT ;  /* 0x0000001a1500720c */ /* 0x000fda0003fc5270 */
[----:B------:R-:W-:Y:S05]  /*3aa0*/  @P6 BRA `(.L_x_320) ;  /* 0xfffffffc00ec6947 */ /* 0x000fea000383ffff */
.L_x_319:
        /* <DEDUP_REMOVED lines=23> */
.L_x_324:
        /* <DEDUP_REMOVED lines=115> */
.L_x_323:
        /* <DEDUP_REMOVED lines=63> */
.L_x_325:
[----:B------:R-:W-:-:S04]  /*4740*/  LOP3.LUT P6, RZ, R61, 0x1, RZ, 0xc0, !PT ;  /* 0x000000013dff7812 */ /* 0x000fc800078cc0ff */
[----:B------:R-:W-:-:S13]  /*4750*/  ISETP.NE.OR P6, PT, R21, RZ, P6 ;  /* 0x000000ff1500720c */ /* 0x000fda00037c5670 */
[----:B------:R-:W-:Y:S05]  /*4760*/  @!P6 BRA `(.L_x_321) ;  /* 0x00000000007ce947 */ /* 0x000fea0003800000 */
.L_x_322:
        /* <DEDUP_REMOVED lines=31> */
.L_x_321:
        /* <DEDUP_REMOVED lines=10> */
.L_x_327:
[----:B------:R-:W-:Y:S05]  /*4a00*/  BSYNC B0 ;  /* 0x0000000000007941 */ /* 0x000fea0003800000 */
.L_x_326:
        /* <DEDUP_REMOVED lines=17> */
.L_x_318:
[----:B------:R-:W0:Y:S01]  /*4b20*/  S2UR UR10, SR_CgaCtaId ;  /* 0x00000000000a79c3 */ /* 0x000e220000008800 */
[----:B------:R-:W-:Y:S01]  /*4b30*/  UMOV UR9, 0x400 ;  /* 0x0000040000097882 */ /* 0x000fe20000000000 */
[----:B------:R-:W-:Y:S01]  /*4b40*/  LOP3.LUT P6, RZ, R61, 0x4, RZ, 0xc0, !PT ;  /* 0x000000043dff7812 */ /* 0x000fe200078cc0ff */
[----:B------:R-:W-:Y:S01]  /*4b50*/  IMAD.WIDE.U32 R20, R60, 0x4ec4ec4f, RZ ;  /* 0x4ec4ec4f3c147825 */ /* 0x000fe200078e00ff */
[----:B------:R-:W-:Y:S02]  /*4b60*/  SHF.L.U32 R55, R55, 0x10, RZ ;  /* 0x0000001037377819 */ /* 0x000fe400000006ff */
[----:B------:R-:W-:Y:S02]  /*4b70*/  SHF.L.U32 R24, R14, 0x10, RZ ;  /* 0x000000100e187819 */ /* 0x000fe400000006ff */
[----:B------:R-:W1:Y:S01]  /*4b80*/  LDC R22, c[0x0][0x2ac] ;  /* 0x0000ab00ff167b82 */ /* 0x000e620000000800 */
[----:B------:R-:W-:Y:S01]  /*4b90*/  SHF.L.U32 R20, R19, 0x10, RZ ;  /* 0x0000001013147819 */ /* 0x000fe200000006ff */
[----:B------:R-:W-:Y:S01]  /*4ba0*/  FADD.FTZ R25, R55, -UR17 ;  /* 0x8000001137197e21 */ /* 0x000fe20008010000 */
[----:B------:R-:W-:Y:S01]  /*4bb0*/  FADD.FTZ R19, R24, -UR17 ;  /* 0x8000001118137e21 */ /* 0x000fe20008010000 */
[----:B------:R-:W-:-:S02]  /*4bc0*/  SHF.R.U32.HI R21, RZ, 0x2, R21 ;  /* 0x00000002ff157819 */ /* 0x000fc40000011615 */
        /* <DEDUP_REMOVED lines=31> */
.L_x_328:
[----:B------:R-:W-:Y:S01]  /*4dc0*/  LOP3.LUT P0, RZ, R61, 0x2, RZ, 0xc0, !PT ;  /* 0x000000023dff7812 */ /* 0x000fe2000780c0ff */
[----:B------:R-:W-:-:S12]  /*4dd0*/  BSSY B0, `(.L_x_329) ;  /* 0x0000014000007945 */ /* 0x000fd80003800000 */
[----:B------:R-:W-:Y:S05]  /*4de0*/  @!P0 BRA `(.L_x_330) ;  /* 0x0000000000488947 */ /* 0x000fea0003800000 */
[----:B------:R-:W-:Y:S01]  /*4df0*/  ULDC.64 UR10, c[0x0][0x288] ;  /* 0x0000a200000a7ab9 */ /* 0x000fe20000000a00 */
[----:B------:R-:W-:Y:S01]  /*4e00*/  MOV R10, R64 ;  /* 0x00000040000a7202 */ /* 0x000fe20000000f00 */
[----:B------:R-:W-:Y:S01]  /*4e10*/  IMAD R12, R3, UR10, RZ ;  /* 0x0000000a030c7c24 */ /* 0x000fe2000f8e02ff */
[----:B------:R-:W-:Y:S01]  /*4e20*/  MOV R11, R67 ;  /* 0x00000043000b7202 */ /* 0x000fe20000000f00 */
[C-C-:B------:R-:W-:Y:S01]  /*4e30*/  FFMA.FTZ R25, R14.reuse, R25, R23.reuse ;  /* 0x000000190e197223 */ /* 0x140fe20000010017 */
[----:B------:R-:W-:Y:S01]  /*4e40*/  FFMA.FTZ R19, R14, R19, R23 ;  /* 0x000000130e137223 */ /* 0x000fe20000010017 */
[C---:B------:R-:W-:Y:S02]  /*4e50*/  IMAD R13, R59.reuse, UR11, R12 ;  /* 0x0000000b3b0d7c24 */ /* 0x040fe4000f8e020c */
[----:B------:R-:W-:Y:S01]  /*4e60*/  IMAD.WIDE.U32 R10, R59, UR10, R10 ;  /* 0x0000000a3b0a7c25 */ /* 0x000fe2000f8e000a */
[----:B------:R-:W-:-:S03]  /*4e70*/  ULDC.64 UR10, c[0x0][0x210] ;  /* 0x00008400000a7ab9 */ /* 0x000fc60000000a00 */
[----:B------:R-:W-:Y:S01]  /*4e80*/  FFMA.FTZ R25, R54, R41, -R25 ;  /* 0x0000002936197223 */ /* 0x000fe20000010819 */
[----:B------:R-:W-:-:S03]  /*4e90*/  IADD3 R13, R11, R13, RZ ;  /* 0x0000000d0b0d7210 */ /* 0x000fc60007ffe0ff */
[----:B------:R-:W-:Y:S01]  /*4ea0*/  FMUL.FTZ R11, R25, UR18 ;  /* 0x00000012190b7c20 */ /* 0x000fe20008410000 */
[----:B------:R-:W-:-:S04]  /*4eb0*/  LEA R12, P0, R10, UR10, 0x1 ;  /* 0x0000000a0a0c7c11 */ /* 0x000fc8000f8008ff */
[----:B------:R-:W-:Y:S01]  /*4ec0*/  LEA.HI.X R13, R10, UR11, R13, 0x1, P0 ;  /* 0x0000000b0a0d7c11 */ /* 0x000fe200080f0c0d */
[----:B------:R-:W-:-:S04]  /*4ed0*/  FFMA.FTZ R10, R20, R9, -R19 ;  /* 0x00000009140a7223 */ /* 0x000fc80000010813 */
[----:B------:R-:W-:-:S05]  /*4ee0*/  FMUL.FTZ R10, R10, UR18 ;  /* 0x000000120a0a7c20 */ /* 0x000fca0008410000 */
[----:B------:R-:W-:-:S05]  /*4ef0*/  F2FP.BF16.F32.PACK_AB R11, R10, R11 ;  /* 0x0000000b0a0b723e */ /* 0x000fca00000010ff */
[----:B------:R0:W-:Y:S02]  /*4f00*/  STG.E desc[UR12][R12.64], R11 ;  /* 0x0000000b0c007986 */ /* 0x0001e4000c10190c */
.L_x_330:
[----:B------:R-:W-:Y:S05]  /*4f10*/  BSYNC B0 ;  /* 0x0000000000007941 */ /* 0x000fea0003800000 */
.L_x_329:
        /* <DEDUP_REMOVED lines=28> */
.L_x_331:
[----:B------:R-:W-:Y:S04]  /*50e0*/  BSSY B0, `(.L_x_332) ;  /* 0x0000014000007945 */ /* 0x000fe80003800000 */
[----:B------:R-:W-:Y:S05]  /*50f0*/  @!P3 BRA `(.L_x_333) ;  /* 0x000000000048b947 */ /* 0x000fea0003800000 */
[----:B------:R-:W-:Y:S01]  /*5100*/  ULDC.64 UR10, c[0x0][0x288] ;  /* 0x0000a200000a7ab9 */ /* 0x000fe20000000a00 */
[----:B------:R-:W-:Y:S01]  /*5110*/  MOV R10, R64 ;  /* 0x00000040000a7202 */ /* 0x000fe20000000f00 */
[----:B0-----:R-:W-:Y:S01]  /*5120*/  IMAD R13, R5, UR10, RZ ;  /* 0x0000000a050d7c24 */ /* 0x001fe2000f8e02ff */
[----:B------:R-:W-:Y:S01]  /*5130*/  MOV R11, R67 ;  /* 0x00000043000b7202 */ /* 0x000fe20000000f00 */
[----:B------:R-:W-:Y:S02]  /*5140*/  FFMA.FTZ R17, R14, R27, R23 ;  /* 0x0000001b0e117223 */ /* 0x000fe40000010017 */
        /* <DEDUP_REMOVED lines=8> */
[----:B------:R-:W-:Y:S02]  /*51d0*/  FFMA.FTZ R10, R24, R9, -R17 ;  /* 0x00000009180a7223 */ /* 0x000fe40000010811 */
[----:B------:R-:W-:Y:S02]  /*51e0*/  FMUL.FTZ R11, R11, UR18 ;  /* 0x000000120b0b7c20 */ /* 0x000fe40008410000 */
[----:B------:R-:W-:-:S05]  /*51f0*/  FMUL.FTZ R10, R10, UR18 ;  /* 0x000000120a0a7c20 */ /* 0x000fca0008410000 */
[----:B------:R-:W-:-:S05]  /*5200*/  F2FP.BF16.F32.PACK_AB R11, R10, R11 ;  /* 0x0000000b0a0b723e */ /* 0x000fca00000010ff */
[----:B------:R1:W-:Y:S02]  /*5210*/  STG.E desc[UR12][R12.64], R11 ;  /* 0x0000000b0c007986 */ /* 0x0003e4000c10190c */
.L_x_333:
[----:B------:R-:W-:Y:S05]  /*5220*/  BSYNC B0 ;  /* 0x0000000000007941 */ /* 0x000fea0003800000 */
.L_x_332:
        /* <DEDUP_REMOVED lines=26> */
.L_x_334:
[----:B------:R-:W-:Y:S04]  /*53d0*/  BSSY B0, `(.L_x_335) ;  /* 0x0000014000007945 */ /* 0x000fe80003800000 */
[----:B------:R-:W-:Y:S05]  /*53e0*/  @!P2 BRA `(.L_x_336) ;  /* 0x000000000048a947 */ /* 0x000fea0003800000 */
[----:B------:R-:W-:Y:S01]  /*53f0*/  ULDC.64 UR10, c[0x0][0x288] ;  /* 0x0000a200000a7ab9 */ /* 0x000fe20000000a00 */
[----:B------:R-:W-:Y:S01]  /*5400*/  MOV R10, R64 ;  /* 0x00000040000a7202 */ /* 0x000fe20000000f00 */
[----:B01----:R-:W-:Y:S01]  /*5410*/  IMAD R12, R7, UR10, RZ ;  /* 0x0000000a070c7c24 */ /* 0x003fe2000f8e02ff */
        /* <DEDUP_REMOVED lines=15> */
.L_x_336:
[----:B------:R-:W-:Y:S05]  /*5510*/  BSYNC B0 ;  /* 0x0000000000007941 */ /* 0x000fea0003800000 */
.L_x_335:
        /* <DEDUP_REMOVED lines=31> */
.L_x_337:
[----:B------:R-:W-:Y:S04]  /*5710*/  BSSY B0, `(.L_x_338) ;  /* 0x0000016000007945 */ /* 0x000fe80003800000 */
[----:B------:R-:W-:Y:S05]  /*5720*/  @!P5 BRA `(.L_x_339) ;  /* 0x000000000050d947 */ /* 0x000fea0003800000 */
[----:B------:R-:W-:Y:S01]  /*5730*/  IADD3 R11, R59, 0x60, RZ ;  /* 0x000000603b0b7810 */ /* 0x000fe20007ffe0ff */
[----:B------:R-:W-:Y:S01]  /*5740*/  ULDC.64 UR10, c[0x0][0x288] ;  /* 0x0000a200000a7ab9 */ /* 0x000fe20000000a00 */
[----:B------:R-:W-:Y:S01]  /*5750*/  MOV R12, R64 ;  /* 0x00000040000c7202 */ /* 0x000fe20000000f00 */
[----:B------:R-:W-:Y:S01]  /*5760*/  FFMA.FTZ R17, R14, R24, R23 ;  /* 0x000000180e117223 */ /* 0x000fe20000010017 */
        /* <DEDUP_REMOVED lines=10> */
[----:B------:R-:W-:Y:S01]  /*5810*/  FFMA.FTZ R13, R16, R41, -R13 ;  /* 0x00000029100d7223 */ /* 0x000fe2000001080d */
[----:B------:R-:W-:-:S03]  /*5820*/  FFMA.FTZ R12, R18, R9, -R17 ;  /* 0x00000009120c7223 */ /* 0x000fc60000010811 */
[----:B------:R-:W-:Y:S01]  /*5830*/  FMUL.FTZ R13, R13, UR18 ;  /* 0x000000120d0d7c20 */ /* 0x000fe20008410000 */
[----:B------:R-:W-:-:S05]  /*5840*/  FMUL.FTZ R12, R12, UR18 ;  /* 0x000000120c0c7c20 */ /* 0x000fca0008410000 */
[----:B------:R-:W-:-:S05]  /*5850*/  F2FP.BF16.F32.PACK_AB R13, R12, R13 ;  /* 0x0000000d0c0d723e */ /* 0x000fca00000010ff */
[----:B------:R0:W-:Y:S02]  /*5860*/  STG.E desc[UR12][R10.64], R13 ;  /* 0x0000000d0a007986 */ /* 0x0001e4000c10190c */
.L_x_339:
[----:B------:R-:W-:Y:S05]  /*5870*/  BSYNC B0 ;  /* 0x0000000000007941 */ /* 0x000fea0003800000 */
.L_x_338:
        /* <DEDUP_REMOVED lines=27> */
.L_x_340:
        /* <DEDUP_REMOVED lines=22> */
.L_x_342:
[----:B------:R-:W-:Y:S05]  /*5b90*/  BSYNC B0 ;  /* 0x0000000000007941 */ /* 0x000fea0003800000 */
.L_x_341:
[----:B------:R-:W-:Y:S01]  /*5ba0*/  SHF.L.U32 R48, R48, 0x10, RZ ;  /* 0x0000001030307819 */ /* 0x000fe200000006ff */
[----:B------:R-:W-:Y:S01]  /*5bb0*/  IMAD R21, R22, UR14, R21 ;  /* 0x0000000e16157c24 */ /* 0x000fe2000f8e0215 */
[----:B------:R-:W-:Y:S02]  /*5bc0*/  SHF.L.U32 R15, R15, 0x10, RZ ;  /* 0x000000100f0f7819 */ /* 0x000fe400000006ff */
[C---:B------:R-:W-:Y:S01]  /*5bd0*/  PRMT R18, R45.reuse, 0x7632, R18 ;  /* 0x000076322d127816 */ /* 0x040fe20000000012 */
[----:B------:R-:W-:Y:S01]  /*5be0*/  FADD.FTZ R48, R48, -UR17 ;  /* 0x8000001130307e21 */ /* 0x000fe20008010000 */
[----:B------:R-:W-:Y:S01]  /*5bf0*/  SHF.L.U32 R16, R45, 0x10, RZ ;  /* 0x000000102d107819 */ /* 0x000fe200000006ff */
[----:B0-----:R-:W-:Y:S01]  /*5c00*/  FADD.FTZ R10, R15, -UR17 ;  /* 0x800000110f0a7e21 */ /* 0x001fe20008010000 */
        /* <DEDUP_REMOVED lines=23> */
.L_x_343:
        /* <DEDUP_REMOVED lines=22> */
.L_x_345:
[----:B------:R-:W-:Y:S05]  /*5ee0*/  BSYNC B0 ;  /* 0x0000000000007941 */ /* 0x000fea0003800000 */
.L_x_344:
[----:B------:R-:W-:Y:S01]  /*5ef0*/  SHF.L.U32 R43, R43, 0x10, RZ ;  /* 0x000000102b2b7819 */ /* 0x000fe200000006ff */
[----:B------:R-:W-:Y:S01]  /*5f00*/  ULDC.64 UR10, c[0x0][0x290] ;  /* 0x0000a400000a7ab9 */ /* 0x000fe20000000a00 */
[----:B------:R-:W-:Y:S02]  /*5f10*/  SHF.L.U32 R15, R15, 0x10, RZ ;  /* 0x000000100f0f7819 */ /* 0x000fe400000006ff */
[C---:B------:R-:W-:Y:S01]  /*5f20*/  PRMT R18, R42.reuse, 0x7632, R18 ;  /* 0x000076322a127816 */ /* 0x040fe20000000012 */
        /* <DEDUP_REMOVED lines=27> */
.L_x_346:
[----:B------:R-:W-:Y:S01]  /*60e0*/  ISETP.GE.U32.AND P0, PT, R22, UR10, PT ;  /* 0x0000000a16007c0c */ /* 0x000fe2000bf06070 */
[----:B------:R-:W-:Y:S01]  /*60f0*/  BSSY B0, `(.L_x_347) ;  /* 0x000001b000007945 */ /* 0x000fe20003800000 */
[----:B------:R-:W-:Y:S02]  /*6100*/  IADD3 R12, R59, 0xe0, RZ ;  /* 0x000000e03b0c7810 */ /* 0x000fe40007ffe0ff */
[----:B------:R-:W-:Y:S02]  /*6110*/  ISETP.GE.AND.EX P0, PT, R24, UR11, PT, P0 ;  /* 0x0000000b18007c0c */ /* 0x000fe4000bf06300 */
[----:B------:R-:W-:Y:S02]  /*6120*/  PRMT R20, R44, 0x7632, R20 ;  /* 0x000076322c147816 */ /* 0x000fe40000000014 */
[----:B------:R-:W-:Y:S02]  /*6130*/  ISETP.LT.U32.AND P0, PT, R60, 0x1a0, !P0 ;  /* 0x000001a03c00780c */ /* 0x000fe40004701070 */
[----:B0-----:R-:W-:-:S11]  /*6140*/  SHF.R.S32.HI R13, RZ, 0x1f, R12 ;  /* 0x0000001fff0d7819 */ /* 0x001fd6000001140c */
        /* <DEDUP_REMOVED lines=21> */
.L_x_348:
[----:B------:R-:W-:Y:S05]  /*62a0*/  BSYNC B0 ;  /* 0x0000000000007941 */ /* 0x000fea0003800000 */
.L_x_347:
[----:B------:R-:W-:Y:S02]  /*62b0*/  SHF.L.U32 R44, R44, 0x10, RZ ;  /* 0x000000102c2c7819 */ /* 0x000fe400000006ff */
[----:B0-----:R-:W-:Y:S02]  /*62c0*/  SHF.L.U32 R10, R20, 0x10, RZ ;  /* 0x00000010140a7819 */ /* 0x001fe400000006ff */
[----:B------:R-:W-:Y:S01]  /*62d0*/  ISETP.GE.U32.AND P0, PT, R12, UR10, PT ;  /* 0x0000000a0c007c0c */ /* 0x000fe2000bf06070 */
[----:B------:R-:W-:Y:S01]  /*62e0*/  FADD.FTZ R44, R44, -UR17 ;  /* 0x800000112c2c7e21 */ /* 0x000fe20008010000 */
[----:B------:R-:W-:Y:S01]  /*62f0*/  PRMT R16, R40, 0x7632, R16 ;  /* 0x0000763228107816 */ /* 0x000fe20000000010 */
        /* <DEDUP_REMOVED lines=26> */
.L_x_349:
        /* <DEDUP_REMOVED lines=19> */
.L_x_351:
[----:B------:R-:W-:Y:S05]  /*65d0*/  BSYNC B0 ;  /* 0x0000000000007941 */ /* 0x000fea0003800000 */
.L_x_350:
        /* <DEDUP_REMOVED lines=8> */
.L_x_301:
        /* <DEDUP_REMOVED lines=23> */
.L_x_354:
[----:B------:R-:W-:Y:S05]  /*67d0*/  BSYNC B0 ;  /* 0x0000000000007941 */ /* 0x000fea0003800000 */
.L_x_353:
[----:B------:R-:W-:Y:S05]  /*67e0*/  @P0 EXIT ;  /* 0x000000000000094d */ /* 0x000fea0003800000 */
[----:B------:R-:W-:Y:S05]  /*67f0*/  @P2 BRA `(.L_x_355) ;  /* 0x0000000000202947 */ /* 0x000fea0003800000 */
[----:B------:R-:W-:-:S05]  /*6800*/  IMAD R0, R6, R7, RZ ;  /* 0x0000000706007224 */ /* 0x000fca00078e02ff */
[----:B------:R-:W-:-:S13]  /*6810*/  ISETP.NE.AND P0, PT, R0, -0x1, PT ;  /* 0xffffffff0000780c */ /* 0x000fda0003f05270 */
[----:B------:R-:W-:Y:S05]  /*6820*/  @!P0 BRA `(.L_x_355) ;  /* 0x0000000000148947 */ /* 0x000fea0003800000 */
.L_x_356:
[----:B-1----:R-:W2:Y:S04]  /*6830*/  LDG.E.STRONG.GPU R5, desc[UR12][R2.64] ;  /* 0x0000000c02057981 */ /* 0x002ea8000c1ef900 */
[----:B--2---:R-:W-:Y:S01]  /*6840*/  CCTL.IVALL ;  /* 0x00000000ff00798f */ /* 0x004fe20002000000 */
[----:B------:R-:W-:Y:S05]  /*6850*/  YIELD ;  /* 0x0000000000007946 */ /* 0x000fea0003800000 */
[----:B------:R-:W-:-:S13]  /*6860*/  ISETP.NE.AND P0, PT, R5, R0, PT ;  /* 0x000000000500720c */ /* 0x000fda0003f05270 */
[----:B------:R-:W-:Y:S05]  /*6870*/  @P0 BRA `(.L_x_356) ;  /* 0xfffffffc00ec0947 */ /* 0x000fea000383ffff */
.L_x_355:
[----:B------:R-:W-:Y:S05]  /*6880*/  WARPSYNC.ALL ;  /* 0x0000000000007948 */ /* 0x000fea0003800000 */
[----:B------:R-:W2:Y:S08]  /*6890*/  LDC.64 R22, c[0x0][0x288] ;  /* 0x0000a200ff167b82 */ /* 0x000eb00000000a00 */
[----:B------:R-:W-:Y:S01]  /*68a0*/  BAR.SYNC.DEFER_BLOCKING 0x0 ;  /* 0x0000000000007b1d */ /* 0x000fe20000010000 */
[----:B--2---:R-:W-:-:S04]  /*68b0*/  LEA.HI R0, P0, R23, R22, RZ, 0x1 ;  /* 0x0000001617007211 */ /* 0x004fc800078108ff */
[----:B-1----:R-:W-:-:S04]  /*68c0*/  IADD3.X R3, RZ, R23, RZ, P0, !PT ;  /* 0x00000017ff037210 */ /* 0x002fc800007fe4ff */
[--C-:B------:R-:W-:Y:S02]  /*68d0*/  SHF.R.S64 R25, R0, 0x1, R3.reuse ;  /* 0x0000000100197819 */ /* 0x100fe40000001003 */
        /* <DEDUP_REMOVED lines=18> */
.L_x_357:
[----:B------:R-:W-:-:S04]  /*6a00*/  LEA R6, P0, R60, UR4, 0x2 ;  /* 0x000000043c067c11 */ /* 0x000fc8000f8010ff */
[----:B------:R-:W-:Y:S02]  /*6a10*/  LEA.HI.X R7, R60, UR5, R0, 0x2, P0 ;  /* 0x000000053c077c11 */ /* 0x000fe400080f1400 */
[-C--:B0-----:R-:W-:Y:S02]  /*6a20*/  LEA R8, P0, R25, R6.reuse, 0x2 ;  /* 0x0000000619087211 */ /* 0x081fe400078010ff */
[-C--:B------:R-:W-:Y:S01]  /*6a30*/  LEA R12, P2, R29, R6.reuse, 0x2 ;  /* 0x000000061d0c7211 */ /* 0x080fe200078410ff */
[----:B------:R-:W3:Y:S01]  /*6a40*/  LDG.E R0, desc[UR12][R6.64] ;  /* 0x0000000c06007981 */ /* 0x000ee2000c1e1900 */
[----:B------:R-:W-:Y:S02]  /*6a50*/  LEA R10, P1, R22, R6, 0x2 ;  /* 0x00000006160a7211 */ /* 0x000fe400078210ff */
[C---:B------:R-:W-:Y:S02]  /*6a60*/  IADD3.X R9, R7.reuse, R33, RZ, P0, !PT ;  /* 0x0000002107097210 */ /* 0x040fe400007fe4ff */
[----:B------:R-:W-:-:S02]  /*6a70*/  IADD3.X R13, R7, R31, RZ, P2, !PT ;  /* 0x0000001f070d7210 */ /* 0x000fc400017fe4ff */
[----:B------:R-:W-:Y:S02]  /*6a80*/  IADD3.X R11, R23, R7, RZ, P1, !PT ;  /* 0x00000007170b7210 */ /* 0x000fe40000ffe4ff */
        /* <DEDUP_REMOVED lines=8> */
[----:B---3--:R-:W-:Y:S02]  /*6b10*/  F2FP.BF16.F32.PACK_AB R19, R9, R0 ;  /* 0x000000000913723e */ /* 0x008fe400000010ff */
[----:B------:R-:W-:Y:S02]  /*6b20*/  SHF.R.S32.HI R0, RZ, 0x1f, R60 ;  /* 0x0000001fff007819 */ /* 0x000fe4000001143c */
[----:B----4-:R-:W-:Y:S01]  /*6b30*/  F2FP.BF16.F32.PACK_AB R21, R13, R10 ;  /* 0x0000000a0d15723e */ /* 0x010fe200000010ff */
[----:B------:R3:W-:Y:S04]  /*6b40*/  STG.E desc[UR12][R2.64], R19 ;  /* 0x0000001302007986 */ /* 0x0007e8000c10190c */
[----:B------:R3:W-:Y:S01]  /*6b50*/  STG.E desc[UR12][R4.64], R21 ;  /* 0x0000001504007986 */ /* 0x0007e2000c10190c */
[----:B------:R-:W-:-:S13]  /*6b60*/  ISETP.GT.AND.EX P0, PT, R27, R0, PT, P0 ;  /* 0x000000001b00720c */ /* 0x000fda0003f04300 */
[----:B---3--:R-:W-:Y:S05]  /*6b70*/  @P0 BRA `(.L_x_357) ;  /* 0xfffffffc00a00947 */ /* 0x008fea000383ffff */
[----:B------:R-:W-:Y:S05]  /*6b80*/  EXIT ;  /* 0x000000000000794d */ /* 0x000fea0003800000 */
.L_x_358:
        /* <DEDUP_REMOVED lines=15> */
.L_x_3230:


//--------------------- .text._Z35group_norm_nhwc_bwd_one_pass_kernelI11Bf16IOBf16WLi512ELi26ELi416EEv26Group_norm_nhwc_bwd_params --------------------------
	.section	.text._Z35group_norm_nhwc_bwd_one_pass_kernelI11Bf16IOBf16WLi512ELi26ELi416EEv26Group_norm_nhwc_bwd_params,"ax",@progbits
	.align	128
        .global         _Z35group_norm_nhwc_bwd_one_pass_kernelI11Bf16IOBf16WLi512ELi26ELi416EEv26Group_norm_nhwc_bwd_params
        .type           _Z35group_norm_nhwc_bwd_one_pass_kernelI11Bf16IOBf16WLi512ELi26ELi416EEv26Group_norm_nhwc_bwd_params,@function
        .size           _Z35group_norm_nhwc_bwd_one_pass_kernelI11Bf16IOBf16WLi512ELi26ELi416EEv26Group_norm_nhwc_bwd_params,(.L_x_3231 - _Z35group_norm_nhwc_bwd_one_pass_kernelI11Bf16IOBf16WLi512ELi26ELi416EEv26Group_norm_nhwc_bwd_params)
        .other          _Z35group_norm_nhwc_bwd_one_pass_kernelI11Bf16IOBf16WLi512ELi26ELi416EEv26Group_norm_nhwc_bwd_params,@"STO_CUDA_ENTRY STV_DEFAULT"
_Z35group_norm_nhwc_bwd_one_pass_kernelI11Bf16IOBf16WLi512ELi26ELi416EEv26Group_norm_nhwc_bwd_params:
.text._Z35group_norm_nhwc_bwd_one_pass_kernelI11Bf16IOBf16WLi512ELi26ELi416EEv26Group_norm_nhwc_bwd_params:
        /* <DEDUP_REMOVED lines=109> */
.L_x_442:
[----:B0-----:R-:W0:Y:S01]  /*06d0*/  LDC R19, c[0x0][0x2a0] ;  /* 0x0000a800ff137b82 */ /* 0x001e220000000800 */
[----:B------:R-:W-:Y:S01]  /*06e0*/  IABS R18, R70 ;  /* 0x0000004600127213 */ /* 0x000fe20000000000 */
[----:B------:R-:W-:Y:S01]  /*06f0*/  ULDC.64 UR12, c[0x0][0x298] ;  /* 0x0000a600000c7ab9 */ /* 0x000fe20000000a00 */
[----:B------:R-:W-:Y:S02]  /*0700*/  LOP3.LUT P6, RZ, R79, 0x80, RZ, 0xc0, !PT ;  /* 0x000000804fff7812 */ /* 0x000fe400078cc0ff */
[----:B------:R-:W-:Y:S02]  /*0710*/  P2R R92, PR, RZ, 0x4 ;  /* 0x00000004ff5c7803 */ /* 0x000fe40000000000 */
[----:B------:R-:W-:Y:S01]  /*0720*/  P2R R82, PR, RZ, 0x20 ;  /* 0x00000020ff527803 */ /* 0x000fe20000000000 */
[----:B------:R-:W1:Y:S08]  /*0730*/  @P2 LDC.64 R64, c[0x0][0x230] ;  /* 0x00008c00ff402b82 */ /* 0x000e700000000a00 */
[----:B------:R-:W2:Y:S01]  /*0740*/  @P6 LDC.64 R80, c[0x0][0x230] ;  /* 0x00008c00ff506b82 */ /* 0x000ea20000000a00 */
[----:B0-----:R-:W-:-:S07]  /*0750*/  IABS R16, R19 ;  /* 0x0000001300107213 */ /* 0x001fce0000000000 */
[----:B------:R-:W0:Y:S01]  /*0760*/  @P1 LDC.64 R60, c[0x0][0x230] ;  /* 0x00008c00ff3c1b82 */ /* 0x000e220000000a00 */
[----:B------:R-:W3:Y:S07]  /*0770*/  I2F.RP R13, R16 ;  /* 0x00000010000d7306 */ /* 0x000eee0000209400 */
[----:B------:R-:W4:Y:S08]  /*0780*/  @P5 LDC.64 R32, c[0x0][0x230] ;  /* 0x00008c00ff205b82 */ /* 0x000f300000000a00 */
[----:B------:R-:W4:Y:S01]  /*0790*/  @P4 LDC.64 R28, c[0x0][0x230] ;  /* 0x00008c00ff1c4b82 */ /* 0x000f220000000a00 */
[----:B---3--:R-:W3:Y:S07]  /*07a0*/  MUFU.RCP R13, R13 ;  /* 0x0000000d000d7308 */ /* 0x008eee0000001000 */
[----:B------:R-:W4:Y:S01]  /*07b0*/  @P3 LDC.64 R24, c[0x0][0x230] ;  /* 0x00008c00ff183b82 */ /* 0x000f220000000a00 */
[----:B---3--:R-:W-:-:S04]  /*07c0*/  IADD3 R14, R13, 0xffffffe, RZ ;  /* 0x0ffffffe0d0e7810 */ /* 0x008fc80007ffe0ff */
        /* <DEDUP_REMOVED lines=189> */
[----:B------:R-:W-:Y:S02]  /*13a0*/  IADD3 R87, R76, 0x1a0, RZ ;  /* 0x000001a04c577810 */ /* 0x000fe40007ffe0ff */
[----:B------:R-:W-:Y:S02]  /*13b0*/  MOV R68, RZ ;  /* 0x000000ff00447202 */ /* 0x000fe40000000f00 */
[----:B------:R-:W-:Y:S02]  /*13c0*/  CS2R R102, SRZ ;  /* 0x0000000000667805 */ /* 0x000fe4000001ff00 */
[----:B------:R-:W-:Y:S02]  /*13d0*/  CS2R R98, SRZ ;  /* 0x0000000000627805 */ /* 0x000fe4000001ff00 */
[----:B------:R-:W-:-:S02]  /*13e0*/  CS2R R96, SRZ ;  /* 0x0000000000607805 */ /* 0x000fc4000001ff00 */
        /* <DEDUP_REMOVED lines=17> */
[----:B------:R-:W-:Y:S02]  /*1500*/  SHF.R.S32.HI R91, RZ, 0x1f, R87 ;  /* 0x0000001fff5b7819 */ /* 0x000fe40000011457 */
        /* <DEDUP_REMOVED lines=9> */
[----:B------:R-:W-:-:S05]  /*15a0*/  @P4 MOV R14, R110 ;  /* 0x0000006e000e4202 */ /* 0x000fca0000000f00 */
[----:B------:R-:W-:Y:S01]  /*15b0*/  @P4 IMAD.WIDE.U32 R14, R19, R16, R14 ;  /* 0x00000010130e4225 */ /* 0x000fe200078e000e */
[----:B------:R-:W-:Y:S01]  /*15c0*/  IADD3 R19, R76, 0x160, RZ ;  /* 0x000001604c137810 */ /* 0x000fe20007ffe0ff */
[----:B------:R-:W0:Y:S01]  /*15d0*/  @P4 LDC.64 R16, c[0x0][0x228] ;  /* 0x00008a00ff104b82 */ /* 0x000e220000000a00 */
[----:B------:R-:W5:Y:S02]  /*15e0*/  @P5 LDG.E R102, desc[UR8][R56.64] ;  /* 0x0000000838665981 */ /* 0x000f64000c1e1900 */
[----:B------:R-:W-:Y:S02]  /*15f0*/  @P4 IADD3 R13, R15, R13, RZ ;  /* 0x0000000d0f0d4210 */ /* 0x000fe40007ffe0ff */
[C---:B------:R-:W-:Y:S01]  /*1600*/  @P4 SHF.L.U32 R23, R14.reuse, 0x1, RZ ;  /* 0x000000010e174819 */ /* 0x040fe200000006ff */
[----:B------:R-:W5:Y:S01]  /*1610*/  @P5 LDG.E R99, desc[UR8][R54.64] ;  /* 0x0000000836635981 */ /* 0x000f62000c1e1900 */
[----:B------:R-:W-:Y:S02]  /*1620*/  @P4 SHF.L.U64.HI R14, R14, 0x1, R13 ;  /* 0x000000010e0e4819 */ /* 0x000fe4000001020d */
[----:B------:R-:W-:-:S02]  /*1630*/  @P4 IADD3 R28, P0, R23, R28, RZ ;  /* 0x0000001c171c4210 */ /* 0x000fc40007f1e0ff */
        /* <DEDUP_REMOVED lines=15> */
[----:B------:R-:W1:Y:S01]  /*1730*/  LDC R13, c[0x0][0x2ac] ;  /* 0x0000ab00ff0d7b82 */ /* 0x000e620000000800 */
[----:B------:R-:W-:-:S04]  /*1740*/  @P3 IADD3 R24, P0, R27, R24, RZ ;  /* 0x000000181b183210 */ /* 0x000fc80007f1e0ff */
[----:B------:R-:W-:Y:S02]  /*1750*/  @P3 IADD3.X R25, R14, R25, RZ, P0, !PT ;  /* 0x000000190e193210 */ /* 0x000fe400007fe4ff */
[----:B0-----:R-:W-:-:S04]  /*1760*/  @P3 IADD3 R26, P0, R27, R16, RZ ;  /* 0x000000101b1a3210 */ /* 0x001fc80007f1e0ff */
[----:B------:R-:W-:Y:S01]  /*1770*/  @P3 IADD3.X R27, R14, R17, RZ, P0, !PT ;  /* 0x000000110e1b3210 */ /* 0x000fe200007fe4ff */
[----:B------:R-:W-:-:S05]  /*1780*/  IMAD.WIDE.U32 R14, R77, 0x4ec4ec4f, RZ ;  /* 0x4ec4ec4f4d0e7825 */ /* 0x000fca00078e00ff */
[----:B------:R-:W-:-:S05]  /*1790*/  SHF.R.U32.HI R14, RZ, 0x2, R15 ;  /* 0x00000002ff0e7819 */ /* 0x000fca000001160f */
[----:B-1----:R-:W-:-:S05]  /*17a0*/  IMAD R18, R13, UR7, R14 ;  /* 0x000000070d127c24 */ /* 0x002fca000f8e020e */
[----:B------:R-:W-:-:S04]  /*17b0*/  IADD3 R13, R18, 0x180, RZ ;  /* 0x00000180120d7810 */ /* 0x000fc80007ffe0ff */
[----:B------:R-:W-:Y:S02]  /*17c0*/  SHF.R.S32.HI R14, RZ, 0x1f, R13 ;  /* 0x0000001fff0e7819 */ /* 0x000fe4000001140d */
[----:B------:R-:W-:Y:S02]  /*17d0*/  ISETP.GE.U32.AND P0, PT, R13, UR12, PT ;  /* 0x0000000c0d007c0c */ /* 0x000fe4000bf06070 */
[----:B------:R-:W-:Y:S02]  /*17e0*/  SHF.R.S32.HI R13, RZ, 0x1f, R19 ;  /* 0x0000001fff0d7819 */ /* 0x000fe40000011413 */
[----:B------:R-:W-:-:S04]  /*17f0*/  ISETP.GE.AND.EX P0, PT, R14, UR13, PT, P0 ;  /* 0x0000000d0e007c0c */ /* 0x000fc8000bf06300 */
[----:B------:R-:W-:-:S13]  /*1800*/  ISETP.LT.U32.AND P0, PT, R77, 0x1a0, !P0 ;  /* 0x000001a04d00780c */ /* 0x000fda0004701070 */
[----:B------:R-:W0:Y:S01]  /*1810*/  @P0 LDC.64 R16, c[0x0][0x288] ;  /* 0x0000a200ff100b82 */ /* 0x000e220000000a00 */
[----:B------:R-:W-:-:S07]  /*1820*/  @P0 MOV R21, R113 ;  /* 0x0000007100150202 */ /* 0x000fce0000000f00 */
[----:B------:R-:W1:Y:S01]  /*1830*/  @P0 LDC.64 R14, c[0x0][0x230] ;  /* 0x00008c00ff0e0b82 */ /* 0x000e620000000a00 */
[----:B0-----:R-:W-:-:S04]  /*1840*/  @P0 IMAD R20, R13, R16, RZ ;  /* 0x000000100d140224 */ /* 0x001fc800078e02ff */
[----:B------:R-:W-:Y:S01]  /*1850*/  @P0 IMAD R13, R19, R17, R20 ;  /* 0x00000011130d0224 */ /* 0x000fe200078e0214 */
[----:B------:R-:W-:-:S05]  /*1860*/  @P0 MOV R20, R110 ;  /* 0x0000006e00140202 */ /* 0x000fca0000000f00 */
[----:B------:R-:W-:Y:S01]  /*1870*/  @P0 IMAD.WIDE.U32 R16, R19, R16, R20 ;  /* 0x0000001013100225 */ /* 0x000fe200078e0014 */
[----:B------:R-:W-:Y:S01]  /*1880*/  MOV R19, RZ ;  /* 0x000000ff00137202 */ /* 0x000fe20000000f00 */
[----:B------:R-:W0:Y:S03]  /*1890*/  @P0 LDC.64 R20, c[0x0][0x228] ;  /* 0x00008a00ff140b82 */ /* 0x000e260000000a00 */
[----:B------:R-:W-:Y:S02]  /*18a0*/  @P0 IADD3 R13, R17, R13, RZ ;  /* 0x0000000d110d0210 */ /* 0x000fe40007ffe0ff */
[C---:B------:R-:W-:Y:S02]  /*18b0*/  @P0 SHF.L.U32 R85, R16.reuse, 0x1, RZ ;  /* 0x0000000110550819 */ /* 0x040fe400000006ff */
[----:B------:R-:W-:Y:S02]  /*18c0*/  @P0 SHF.L.U64.HI R16, R16, 0x1, R13 ;  /* 0x0000000110100819 */ /* 0x000fe4000001020d */
[----:B-1----:R-:W-:-:S02]  /*18d0*/  @P0 IADD3 R14, P6, R85, R14, RZ ;  /* 0x0000000e550e0210 */ /* 0x002fc40007fde0ff */
[----:B------:R-:W-:Y:S02]  /*18e0*/  MOV R13, RZ ;  /* 0x000000ff000d7202 */ /* 0x000fe40000000f00 */
[----:B------:R-:W-:-:S05]  /*18f0*/  @P0 IADD3.X R15, R16, R15, RZ, P6, !PT ;  /* 0x0000000f100f0210 */ /* 0x000fca00037fe4ff */
[----:B------:R1:W5:Y:S01]  /*1900*/  @P0 LDG.E R19, desc[UR8][R14.64] ;  /* 0x000000080e130981 */ /* 0x000362000c1e1900 */
[----:B0-----:R-:W-:-:S04]  /*1910*/  @P0 IADD3 R84, P6, R85, R20, RZ ;  /* 0x0000001455540210 */ /* 0x001fc80007fde0ff */
[----:B------:R-:W-:Y:S02]  /*1920*/  @P0 IADD3.X R85, R16, R21, RZ, P6, !PT ;  /* 0x0000001510550210 */ /* 0x000fe400037fe4ff */
[----:B------:R-:W-:-:S03]  /*1930*/  IADD3 R16, R18, 0x1a0, RZ ;  /* 0x000001a012107810 */ /* 0x000fc60007ffe0ff */
[----:B------:R0:W5:Y:S01]  /*1940*/  @P0 LDG.E R13, desc[UR8][R84.64] ;  /* 0x00000008540d0981 */ /* 0x000162000c1e1900 */
[----:B------:R-:W-:Y:S02]  /*1950*/  SHF.R.S32.HI R17, RZ, 0x1f, R16 ;  /* 0x0000001fff117819 */ /* 0x000fe40000011410 */
[----:B------:R-:W-:-:S04]  /*1960*/  ISETP.GE.U32.AND P0, PT, R16, UR12, PT ;  /* 0x0000000c10007c0c */ /* 0x000fc8000bf06070 */
[----:B------:R-:W-:-:S04]  /*1970*/  ISETP.GE.AND.EX P0, PT, R17, UR13, PT, P0 ;  /* 0x0000000d11007c0c */ /* 0x000fc8000bf06300 */
[----:B------:R-:W-:-:S13]  /*1980*/  ISETP.LT.U32.AND P0, PT, R77, 0x1a0, !P0 ;  /* 0x000001a04d00780c */ /* 0x000fda0004701070 */
[----:B------:R-:W2:Y:S08]  /*1990*/  @P0 LDC.64 R16, c[0x0][0x288] ;  /* 0x0000a200ff100b82 */ /* 0x000eb00000000a00 */
[----:B------:R-:W3:Y:S01]  /*19a0*/  @P0 LDC.64 R20, c[0x0][0x230] ;  /* 0x00008c00ff140b82 */ /* 0x000ee20000000a00 */
[----:B-1----:R-:W-:-:S07]  /*19b0*/  @P0 MOV R15, R113 ;  /* 0x00000071000f0202 */ /* 0x002fce0000000f00 */
[----:B0-----:R-:W0:Y:S01]  /*19c0*/  @P0 LDC.64 R84, c[0x0][0x228] ;  /* 0x00008a00ff540b82 */ /* 0x001e220000000a00 */
[----:B--2---:R-:W-:-:S04]  /*19d0*/  @P0 IMAD R14, R91, R16, RZ ;  /* 0x000000105b0e0224 */ /* 0x004fc800078e02ff */
[----:B------:R-:W-:Y:S01]  /*19e0*/  @P0 IMAD R17, R87, R17, R14 ;  /* 0x0000001157110224 */ /* 0x000fe200078e020e */
[----:B------:R-:W-:-:S05]  /*19f0*/  @P0 MOV R14, R110 ;  /* 0x0000006e000e0202 */ /* 0x000fca0000000f00 */
[----:B------:R-:W-:-:S05]  /*1a00*/  @P0 IMAD.WIDE.U32 R14, R87, R16, R14 ;  /* 0x00000010570e0225 */ /* 0x000fca00078e000e */
[----:B------:R-:W-:Y:S02]  /*1a10*/  @P0 IADD3 R17, R15, R17, RZ ;  /* 0x000000110f110210 */ /* 0x000fe40007ffe0ff */
[C---:B------:R-:W-:Y:S02]  /*1a20*/  @P0 SHF.L.U32 R15, R14.reuse, 0x1, RZ ;  /* 0x000000010e0f0819 */ /* 0x040fe400000006ff */
[----:B------:R-:W-:Y:S02]  /*1a30*/  @P0 SHF.L.U64.HI R14, R14, 0x1, R17 ;  /* 0x000000010e0e0819 */ /* 0x000fe40000010211 */
[----:B---3--:R-:W-:-:S04]  /*1a40*/  @P0 IADD3 R20, P6, R15, R20, RZ ;  /* 0x000000140f140210 */ /* 0x008fc80007fde0ff */
[----:B------:R-:W-:Y:S02]  /*1a50*/  @P0 IADD3.X R21, R14, R21, RZ, P6, !PT ;  /* 0x000000150e150210 */ /* 0x000fe400037fe4ff */
[----:B0-----:R-:W-:-:S03]  /*1a60*/  @P0 IADD3 R84, P6, R15, R84, RZ ;  /* 0x000000540f540210 */ /* 0x001fc60007fde0ff */
[----:B------:R0:W5:Y:S01]  /*1a70*/  @P0 LDG.E R68, desc[UR8][R20.64] ;  /* 0x0000000814440981 */ /* 0x000162000c1e1900 */
[----:B------:R-:W-:Y:S02]  /*1a80*/  @P0 IADD3.X R85, R14, R85, RZ, P6, !PT ;  /* 0x000000550e550210 */ /* 0x000fe400037fe4ff */
[----:B------:R-:W-:Y:S02]  /*1a90*/  MOV R14, RZ ;  /* 0x000000ff000e7202 */ /* 0x000fe40000000f00 */
[----:B------:R-:W-:-:S04]  /*1aa0*/  IADD3 R15, R18, 0x1c0, RZ ;  /* 0x000001c0120f7810 */ /* 0x000fc80007ffe0ff */
[----:B------:R-:W5:Y:S01]  /*1ab0*/  @P0 LDG.E R14, desc[UR8][R84.64] ;  /* 0x00000008540e0981 */ /* 0x000f62000c1e1900 */
[----:B------:R-:W-:Y:S02]  /*1ac0*/  SHF.R.S32.HI R16, RZ, 0x1f, R15 ;  /* 0x0000001fff107819 */ /* 0x000fe4000001140f */
[----:B------:R-:W-:-:S04]  /*1ad0*/  ISETP.GE.U32.AND P0, PT, R15, UR12, PT ;  /* 0x0000000c0f007c0c */ /* 0x000fc8000bf06070 */
[----:B------:R-:W-:-:S04]  /*1ae0*/  ISETP.GE.AND.EX P0, PT, R16, UR13, PT, P0 ;  /* 0x0000000d10007c0c */ /* 0x000fc8000bf06300 */
[----:B------:R-:W-:-:S13]  /*1af0*/  ISETP.LT.U32.AND P0, PT, R77, 0x1a0, !P0 ;  /* 0x000001a04d00780c */ /* 0x000fda0004701070 */
[----:B------:R-:W1:Y:S01]  /*1b00*/  @P0 LDC.64 R16, c[0x0][0x288] ;  /* 0x0000a200ff100b82 */ /* 0x000e620000000a00 */
[----:B------:R-:W-:-:S04]  /*1b10*/  IADD3 R15, R76, 0x1c0, RZ ;  /* 0x000001c04c0f7810 */ /* 0x000fc80007ffe0ff */
[----:B------:R-:W-:-:S03]  /*1b20*/  SHF.R.S32.HI R91, RZ, 0x1f, R15 ;  /* 0x0000001fff5b7819 */ /* 0x000fc6000001140f */
[----:B------:R-:W2:Y:S01]  /*1b30*/  @P0 LDC.64 R86, c[0x0][0x230] ;  /* 0x00008c00ff560b82 */ /* 0x000ea20000000a00 */
[----:B0-----:R-:W-:Y:S01]  /*1b40*/  @P0 MOV R21, R113 ;  /* 0x0000007100150202 */ /* 0x001fe20000000f00 */
[----:B-1----:R-:W-:-:S06]  /*1b50*/  @P0 IMAD R20, R91, R16, RZ ;  /* 0x000000105b140224 */ /* 0x002fcc00078e02ff */
[----:B------:R-:W0:Y:S01]  /*1b60*/  @P0 LDC.64 R90, c[0x0][0x228] ;  /* 0x00008a00ff5a0b82 */ /* 0x000e220000000a00 */
[----:B------:R-:W-:Y:S01]  /*1b70*/  @P0 IMAD R17, R15, R17, R20 ;  /* 0x000000110f110224 */ /* 0x000fe200078e0214 */
[----:B------:R-:W-:-:S05]  /*1b80*/  @P0 MOV R20, R110 ;  /* 0x0000006e00140202 */ /* 0x000fca0000000f00 */
[----:B------:R-:W-:-:S05]  /*1b90*/  @P0 IMAD.WIDE.U32 R20, R15, R16, R20 ;  /* 0x000000100f140225 */ /* 0x000fca00078e0014 */
[----:B------:R-:W-:Y:S02]  /*1ba0*/  @P0 IADD3 R17, R21, R17, RZ ;  /* 0x0000001115110210 */ /* 0x000fe40007ffe0ff */
[C---:B------:R-:W-:Y:S02]  /*1bb0*/  @P0 SHF.L.U32 R15, R20.reuse, 0x1, RZ ;  /* 0x00000001140f0819 */ /* 0x040fe400000006ff */
[----:B------:R-:W-:Y:S02]  /*1bc0*/  @P0 SHF.L.U64.HI R20, R20, 0x1, R17 ;  /* 0x0000000114140819 */ /* 0x000fe40000010211 */
[----:B--2---:R-:W-:-:S04]  /*1bd0*/  @P0 IADD3 R86, P6, R15, R86, RZ ;  /* 0x000000560f560210 */ /* 0x004fc80007fde0ff */
[C---:B------:R-:W-:Y:S02]  /*1be0*/  @P0 IADD3.X R87, R20.reuse, R87, RZ, P6, !PT ;  /* 0x0000005714570210 */ /* 0x040fe400037fe4ff */
[----:B0-----:R-:W-:Y:S02]  /*1bf0*/  @P0 IADD3 R90, P6, R15, R90, RZ ;  /* 0x0000005a0f5a0210 */ /* 0x001fe40007fde0ff */
[----:B------:R-:W-:Y:S02]  /*1c00*/  MOV R15, RZ ;  /* 0x000000ff000f7202 */ /* 0x000fe40000000f00 */
[----:B------:R-:W-:Y:S02]  /*1c10*/  MOV R16, RZ ;  /* 0x000000ff00107202 */ /* 0x000fe40000000f00 */
[----:B------:R-:W-:Y:S02]  /*1c20*/  @P0 IADD3.X R91, R20, R91, RZ, P6, !PT ;  /* 0x0000005b145b0210 */ /* 0x000fe400037fe4ff */
[----:B------:R-:W-:Y:S01]  /*1c30*/  IADD3 R18, R18, 0x1e0, RZ ;  /* 0x000001e012127810 */ /* 0x000fe20007ffe0ff */
[----:B------:R0:W5:Y:S03]  /*1c40*/  @P0 LDG.E R15, desc[UR8][R86.64] ;  /* 0x00000008560f0981 */ /* 0x000166000c1e1900 */
[----:B------:R-:W-:Y:S01]  /*1c50*/  SHF.R.S32.HI R17, RZ, 0x1f, R18 ;  /* 0x0000001fff117819 */ /* 0x000fe20000011412 */
[----:B------:R-:W5:Y:S01]  /*1c60*/  @P0 LDG.E R16, desc[UR8][R90.64] ;  /* 0x000000085a100981 */ /* 0x000f62000c1e1900 */
[----:B------:R-:W-:-:S04]  /*1c70*/  ISETP.GE.U32.AND P0, PT, R18, UR12, PT ;  /* 0x0000000c12007c0c */ /* 0x000fc8000bf06070 */
[----:B------:R-:W-:-:S04]  /*1c80*/  ISETP.GE.AND.EX P0, PT, R17, UR13, PT, P0 ;  /* 0x0000000d11007c0c */ /* 0x000fc8000bf06300 */
[----:B------:R-:W-:-:S13]  /*1c90*/  ISETP.LT.U32.AND P0, PT, R77, 0x1a0, !P0 ;  /* 0x000001a04d00780c */ /* 0x000fda0004701070 */
[----:B------:R-:W1:Y:S01]  /*1ca0*/  @P0 LDC.64 R20, c[0x0][0x288] ;  /* 0x0000a200ff140b82 */ /* 0x000e620000000a00 */
[----:B------:R-:W-:Y:S02]  /*1cb0*/  SHF.R.S32.HI R17, RZ, 0x1f, R72 ;  /* 0x0000001fff117819 */ /* 0x000fe40000011448 */
[----:B0-----:R-:W-:Y:S02]  /*1cc0*/  @P0 MOV R86, R110 ;  /* 0x0000006e00560202 */ /* 0x001fe40000000f00 */
[----:B------:R-:W-:-:S03]  /*1cd0*/  @P0 MOV R87, R113 ;  /* 0x0000007100570202 */ /* 0x000fc60000000f00 */
[----:B------:R-:W0:Y:S01]  /*1ce0*/  @P0 LDC.64 R84, c[0x0][0x230] ;  /* 0x00008c00ff540b82 */ /* 0x000e220000000a00 */
[-C--:B-1----:R-:W-:Y:S02]  /*1cf0*/  @P0 IMAD R17, R17, R20.reuse, RZ ;  /* 0x0000001411110224 */ /* 0x082fe400078e02ff */
[----:B------:R-:W-:-:S04]  /*1d00*/  @P0 IMAD.WIDE.U32 R86, R72, R20, R86 ;  /* 0x0000001448560225 */ /* 0x000fc800078e0056 */
[----:B------:R-:W-:-:S05]  /*1d10*/  @P0 IMAD R21, R72, R21, R17 ;  /* 0x0000001548150224 */ /* 0x000fca00078e0211 */
[----:B------:R-:W-:-:S04]  /*1d20*/  @P0 IADD3 R21, R87, R21, RZ ;  /* 0x0000001557150210 */ /* 0x000fc80007ffe0ff */
[----:B------:R-:W-:Y:S02]  /*1d30*/  @P0 SHF.L.U64.HI R18, R86, 0x1, R21 ;  /* 0x0000000156120819 */ /* 0x000fe40000010215 */
[----:B------:R-:W1:Y:S02]  /*1d40*/  LDC.64 R20, c[0x0][0x248] ;  /* 0x00009200ff147b82 */ /* 0x000e640000000a00 */
[----:B-1----:R-:W-:-:S06]  /*1d50*/  IMAD.WIDE R20, R70, 0x8, R20 ;  /* 0x0000000846147825 */ /* 0x002fcc00078e0214 */
[----:B------:R-:W2:Y:S01]  /*1d60*/  LDG.E.64 R20, desc[UR8][R20.64] ;  /* 0x0000000814147981 */ /* 0x000ea2000c1e1b00 */
[----:B------:R-:W-:Y:S02]  /*1d70*/  @P0 SHF.L.U32 R17, R86, 0x1, RZ ;  /* 0x0000000156110819 */ /* 0x000fe400000006ff */
[----:B------:R-:W1:Y:S02]  /*1d80*/  @P0 LDC.64 R86, c[0x0][0x228] ;  /* 0x00008a00ff560b82 */ /* 0x000e640000000a00 */
[----:B0-----:R-:W-:-:S04]  /*1d90*/  @P0 IADD3 R84, P6, R17, R84, RZ ;  /* 0x0000005411540210 */ /* 0x001fc80007fde0ff */
[----:B------:R-:W-:Y:S02]  /*1da0*/  @P0 IADD3.X R85, R18, R85, RZ, P6, !PT ;  /* 0x0000005512550210 */ /* 0x000fe400037fe4ff */
[----:B------:R-:W-:Y:S02]  /*1db0*/  ISETP.NE.AND P5, PT, R89, RZ, PT ;  /* 0x000000ff5900720c */ /* 0x000fe40003fa5270 */
[----:B------:R-:W-:-:S11]  /*1dc0*/  CS2R R94, SRZ ;  /* 0x00000000005e7805 */ /* 0x000fd6000001ff00 */
[----:B------:R-:W5:Y:S01]  /*1dd0*/  @P5 LDG.E R97, desc[UR8][R52.64] ;  /* 0x0000000834615981 */ /* 0x000f62000c1e1900 */
[----:B-1----:R-:W-:-:S03]  /*1de0*/  @P0 IADD3 R86, P6, R17, R86, RZ ;  /* 0x0000005611560210 */ /* 0x002fc60007fde0ff */
[----:B------:R-:W5:Y:S01]  /*1df0*/  @P5 LDG.E R96, desc[UR8][R50.64] ;  /* 0x0000000832605981 */ /* 0x000f62000c1e1900 */
[----:B------:R-:W-:Y:S02]  /*1e00*/  MOV R17, RZ ;  /* 0x000000ff00117202 */ /* 0x000fe40000000f00 */
[----:B------:R-:W-:Y:S02]  /*1e10*/  @P0 IADD3.X R87, R18, R87, RZ, P6, !PT ;  /* 0x0000005712570210 */ /* 0x000fe400037fe4ff */
[----:B------:R-:W-:Y:S02]  /*1e20*/  MOV R18, RZ ;  /* 0x000000ff00127202 */ /* 0x000fe40000000f00 */
[----:B------:R-:W5:Y:S04]  /*1e30*/  @P0 LDG.E R17, desc[UR8][R84.64] ;  /* 0x0000000854110981 */ /* 0x000f68000c1e1900 */
[----:B------:R0:W5:Y:S01]  /*1e40*/  @P0 LDG.E R18, desc[UR8][R86.64] ;  /* 0x0000000856120981 */ /* 0x000162000c1e1900 */
[----:B------:R-:W-:-:S02]  /*1e50*/  ISETP.NE.AND P5, PT, R88, RZ, PT ;  /* 0x000000ff5800720c */ /* 0x000fc40003fa5270 */
[----:B------:R-:W-:-:S06]  /*1e60*/  CS2R R104, SRZ ;  /* 0x0000000000687805 */ /* 0x000fcc000001ff00 */
[----:B------:R1:W5:Y:S04]  /*1e70*/  @P2 LDG.E R105, desc[UR8][R80.64] ;  /* 0x0000000850692981 */ /* 0x000368000c1e1900 */
[----:B------:R3:W5:Y:S04]  /*1e80*/  @P2 LDG.E R104, desc[UR8][R66.64] ;  /* 0x0000000842682981 */ /* 0x000768000c1e1900 */
[----:B------:R3:W5:Y:S04]  /*1e90*/  @P5 LDG.E R98, desc[UR8][R48.64] ;  /* 0x0000000830625981 */ /* 0x000768000c1e1900 */
[----:B------:R3:W5:Y:S01]  /*1ea0*/  @P5 LDG.E R95, desc[UR8][R46.64] ;  /* 0x000000082e5f5981 */ /* 0x000762000c1e1900 */
[----:B------:R-:W-:-:S02]  /*1eb0*/  ISETP.NE.AND P5, PT, R83, RZ, PT ;  /* 0x000000ff5300720c */ /* 0x000fc40003fa5270 */
[----:B------:R-:W-:Y:S02]  /*1ec0*/  ISETP.NE.AND P2, PT, R92, RZ, PT ;  /* 0x000000ff5c00720c */ /* 0x000fe40003f45270 */
[----:B------:R-:W-:Y:S02]  /*1ed0*/  CS2R R92, SRZ ;  /* 0x00000000005c7805 */ /* 0x000fe4000001ff00 */
[----:B------:R-:W-:Y:S02]  /*1ee0*/  LOP3.LUT P6, RZ, R79, 0x2, RZ, 0xc0, !PT ;  /* 0x000000024fff7812 */ /* 0x000fe400078cc0ff */
[----:B------:R-:W-:-:S05]  /*1ef0*/  MOV R107, 0x3f800000 ;  /* 0x3f800000006b7802 */ /* 0x000fca0000000f00 */
[----:B------:R3:W5:Y:S04]  /*1f00*/  @P5 LDG.E R93, desc[UR8][R44.64] ;  /* 0x000000082c5d5981 */ /* 0x000768000c1e1900 */
[----:B------:R3:W5:Y:S01]  /*1f10*/  @P5 LDG.E R92, desc[UR8][R42.64] ;  /* 0x000000082a5c5981 */ /* 0x000762000c1e1900 */
[----:B------:R-:W-:Y:S02]  /*1f20*/  ISETP.NE.AND P5, PT, R82, RZ, PT ;  /* 0x000000ff5200720c */ /* 0x000fe40003fa5270 */
[----:B------:R-:W-:Y:S02]  /*1f30*/  CS2R R100, SRZ ;  /* 0x0000000000647805 */ /* 0x000fe4000001ff00 */
[----:B------:R-:W-:Y:S02]  /*1f40*/  MOV R106, RZ ;  /* 0x000000ff006a7202 */ /* 0x000fe40000000f00 */
[----:B------:R-:W-:-:S02]  /*1f50*/  CS2R R88, SRZ ;  /* 0x0000000000587805 */ /* 0x000fc4000001ff00 */
[----:B0-----:R-:W-:Y:S02]  /*1f60*/  CS2R R86, SRZ ;  /* 0x0000000000567805 */ /* 0x001fe4000001ff00 */
[----:B------:R-:W-:Y:S02]  /*1f70*/  CS2R R84, SRZ ;  /* 0x0000000000547805 */ /* 0x000fe4000001ff00 */
[----:B------:R-:W-:Y:S01]  /*1f80*/  CS2R R82, SRZ ;  /* 0x0000000000527805 */ /* 0x000fe2000001ff00 */
[----:B------:R3:W5:Y:S04]  /*1f90*/  @P2 LDG.E R103, desc[UR8][R62.64] ;  /* 0x000000083e672981 */ /* 0x000768000c1e1900 */
        /* <DEDUP_REMOVED lines=9> */
[----:B------:R3:W5:Y:S01]  /*2030*/  @P3 LDG.E R83, desc[UR8][R26.64] ;  /* 0x000000081a533981 */ /* 0x000762000c1e1900 */
[----:B--2---:R-:W-:-:S05]  /*2040*/  FFMA.FTZ R91, -R20, R20, R21 ;  /* 0x00000014145b7223 */ /* 0x004fca0000010115 */
[----:B------:R-:W-:-:S13]  /*2050*/  FSETP.GTU.FTZ.AND P0, PT, R91, RZ, PT ;  /* 0x000000ff5b00720b */ /* 0x000fda0003f1c000 */
[----:B------:R-:W0:Y:S02]  /*2060*/  @P0 LDC R90, c[0x0][0x250] ;  /* 0x00009400ff5a0b82 */ /* 0x000e240000000800 */
[----:B0-----:R-:W-:-:S04]  /*2070*/  @P0 FADD.FTZ R90, R91, R90 ;  /* 0x0000005a5b5a0221 */ /* 0x001fc80000010000 */
[----:B------:R0:W2:Y:S02]  /*2080*/  @P0 MUFU.RSQ R107, R90 ;  /* 0x0000005a006b0308 */ /* 0x0000a40000001400 */
[----:B0-----:R-:W-:-:S06]  /*2090*/  CS2R R90, SRZ ;  /* 0x00000000005a7805 */ /* 0x001fcc000001ff00 */
[----:B------:R3:W5:Y:S01]  /*20a0*/  @P5 LDG.E R90, desc[UR8][R32.64] ;  /* 0x00000008205a5981 */ /* 0x000762000c1e1900 */
[----:B------:R-:W-:-:S13]  /*20b0*/  LOP3.LUT P0, RZ, R79, 0x4, RZ, 0xc0, !PT ;  /* 0x000000044fff7812 */ /* 0x000fda000780c0ff */
[----:B------:R3:W5:Y:S04]  /*20c0*/  @P0 LDG.E R94, desc[UR8][R40.64] ;  /* 0x00000008285e0981 */ /* 0x000768000c1e1900 */
[----:B------:R3:W5:Y:S01]  /*20d0*/  @P0 LDG.E R91, desc[UR8][R38.64] ;  /* 0x00000008265b0981 */ /* 0x000762000c1e1900 */
[----:B------:R-:W-:Y:S01]  /*20e0*/  ISETP.GT.U32.AND P0, PT, R77, 0x19f, PT ;  /* 0x0000019f4d00780c */ /* 0x000fe20003f04070 */
[----:B------:R-:W-:Y:S01]  /*20f0*/  BSSY B0, `(.L_x_360) ;  /* 0x0000014000007945 */ /* 0x000fe20003800000 */
[----:B-1----:R-:W-:Y:S02]  /*2100*/  CS2R R80, SRZ ;  /* 0x0000000000507805 */ /* 0x002fe4000001ff00 */
[----:B------:R-:W-:-:S09]  /*2110*/  MOV R21, RZ ;  /* 0x000000ff00157202 */ /* 0x000fd20000000f00 */
[----:B--23--:R-:W-:Y:S05]  /*2120*/  @P0 BRA `(.L_x_361) ;  /* 0x0000000000400947 */ /* 0x00cfea0003800000 */
[----:B------:R-:W-:Y:S02]  /*2130*/  ISETP.NE.AND P0, PT, RZ, UR10, PT ;  /* 0x0000000aff007c0c */ /* 0x000fe4000bf05270 */
[----:B------:R-:W-:-:S04]  /*2140*/  IADD3 R109, R78, R109, RZ ;  /* 0x0000006d4e6d7210 */ /* 0x000fc80007ffe0ff */
[----:B------:R-:W-:-:S07]  /*2150*/  SHF.R.S32.HI R24, RZ, 0x1f, R109 ;  /* 0x0000001fff187819 */ /* 0x000fce000001146d */
[----:B------:R-:W0:Y:S02]  /*2160*/  @P0 LDC.64 R22, c[0x0][0x240] ;  /* 0x00009000ff160b82 */ /* 0x000e240000000a00 */
[----:B0-----:R-:W-:-:S04]  /*2170*/  @P0 LEA R22, P6, R109, R22, 0x1 ;  /* 0x000000166d160211 */ /* 0x001fc800078c08ff */
[----:B------:R-:W-:-:S05]  /*2180*/  @P0 LEA.HI.X R23, R109, R23, R24, 0x1, P6 ;  /* 0x000000176d170211 */ /* 0x000fca00030f0c18 */
[----:B------:R-:W2:Y:S04]  /*2190*/  @P0 LDG.E.U16 R24, desc[UR8][R22.64] ;  /* 0x0000000816180981 */ /* 0x000ea8000c1e1500 */
[----:B------:R-:W3:Y:S01]  /*21a0*/  @P0 LDG.E.U16 R21, desc[UR8][R22.64+0x2] ;  /* 0x0000020816150981 */ /* 0x000ee2000c1e1500 */
[----:B--2---:R-:W-:Y:S02]  /*21b0*/  @P0 SHF.L.U32 R81, R24, 0x10, RZ ;  /* 0x0000001018510819 */ /* 0x004fe400000006ff */
[----:B------:R-:W0:Y:S01]  /*21c0*/  LDC.64 R24, c[0x0][0x238] ;  /* 0x00008e00ff187b82 */ /* 0x000e220000000a00 */
[----:B---3--:R-:W-:Y:S01]  /*21d0*/  @P0 SHF.L.U32 R80, R21, 0x10, RZ ;  /* 0x0000001015500819 */ /* 0x008fe200000006ff */
[----:B0-----:R-:W-:-:S05]  /*21e0*/  IMAD.WIDE R24, R109, 0x2, R24 ;  /* 0x000000026d187825 */ /* 0x001fca00078e0218 */
[----:B------:R-:W2:Y:S04]  /*21f0*/  LDG.E.U16 R82, desc[UR8][R24.64] ;  /* 0x0000000818527981 */ /* 0x000ea8000c1e1500 */
[----:B------:R-:W3:Y:S01]  /*2200*/  LDG.E.U16 R21, desc[UR8][R24.64+0x2] ;  /* 0x0000020818157981 */ /* 0x000ee2000c1e1500 */
[----:B--2---:R-:W-:Y:S02]  /*2210*/  SHF.L.U32 R82, R82, 0x10, RZ ;  /* 0x0000001052527819 */ /* 0x004fe400000006ff */
[----:B---3--:R-:W-:-:S07]  /*2220*/  SHF.L.U32 R21, R21, 0x10, RZ ;  /* 0x0000001015157819 */ /* 0x008fce00000006ff */
.L_x_361:
[----:B------:R-:W-:Y:S05]  /*2230*/  BSYNC B0 ;  /* 0x0000000000007941 */ /* 0x000fea0003800000 */
.L_x_360:
[----:B------:R-:W-:Y:S02]  /*2240*/  ISETP.NE.AND P0, PT, RZ, UR10, PT ;  /* 0x0000000aff007c0c */ /* 0x000fe4000bf05270 */
[C---:B-----5:R-:W-:Y:S02]  /*2250*/  PRMT R22, R105.reuse, 0x7632, R22 ;  /* 0x0000763269167816 */ /* 0x060fe40000000016 */
[----:B------:R-:W-:Y:S02]  /*2260*/  SHF.L.U32 R23, R105, 0x10, RZ ;  /* 0x0000001069177819 */ /* 0x000fe400000006ff */
[----:B------:R-:W-:Y:S02]  /*2270*/  PRMT R24, R104, 0x7632, R24 ;  /* 0x0000763268187816 */ /* 0x000fe40000000018 */
[----:B------:R-:W-:Y:S02]  /*2280*/  PRMT R26, R106, 0x7632, R26 ;  /* 0x000076326a1a7816 */ /* 0x000fe4000000001a */
[----:B------:R-:W-:-:S02]  /*2290*/  SHF.L.U32 R27, R22, 0x10, RZ ;  /* 0x00000010161b7819 */ /* 0x000fc400000006ff */
[----:B------:R-:W-:Y:S02]  /*22a0*/  SHF.L.U32 R31, R106, 0x10, RZ ;  /* 0x000000106a1f7819 */ /* 0x000fe400000006ff */
[----:B------:R-:W-:Y:S01]  /*22b0*/  SHF.L.U32 R28, R24, 0x10, RZ ;  /* 0x00000010181c7819 */ /* 0x000fe200000006ff */
[----:B------:R-:W-:Y:S01]  /*22c0*/  FADD.FTZ R24, -R20, R23 ;  /* 0x0000001714187221 */ /* 0x000fe20000010100 */
[----:B------:R-:W-:Y:S01]  /*22d0*/  SHF.L.U32 R33, R26, 0x10, RZ ;  /* 0x000000101a217819 */ /* 0x000fe200000006ff */
[C---:B------:R-:W-:Y:S01]  /*22e0*/  FADD.FTZ R22, -R20.reuse, R27 ;  /* 0x0000001b14167221 */ /* 0x040fe20000010100 */
[----:B------:R-:W-:Y:S01]  /*22f0*/  PRMT R30, R103, 0x7632, R30 ;  /* 0x00007632671e7816 */ /* 0x000fe2000000001e */
[C---:B------:R-:W-:Y:S01]  /*2300*/  FADD.FTZ R38, -R20.reuse, R31 ;  /* 0x0000001f14267221 */ /* 0x040fe20000010100 */
[----:B------:R-:W-:Y:S01]  /*2310*/  LOP3.LUT R79, R79, 0xfffffeff, RZ, 0xc0, !PT ;  /* 0xfffffeff4f4f7812 */ /* 0x000fe200078ec0ff */
[----:B------:R-:W-:Y:S01]  /*2320*/  FADD.FTZ R40, -R20, R33 ;  /* 0x0000002114287221 */ /* 0x000fe20000010100 */
[----:B------:R-:W-:Y:S01]  /*2330*/  SHF.L.U32 R29, R104, 0x10, RZ ;  /* 0x00000010681d7819 */ /* 0x000fe200000006ff */
[-C--:B------:R-:W-:Y:S01]  /*2340*/  FMUL.FTZ R24, R24, R107.reuse ;  /* 0x0000006b18187220 */ /* 0x080fe20000410000 */
[----:B------:R-:W-:Y:S01]  /*2350*/  SHF.L.U32 R25, R103, 0x10, RZ ;  /* 0x0000001067197819 */ /* 0x000fe200000006ff */
[----:B------:R-:W-:Y:S01]  /*2360*/  FMUL.FTZ R23, R22, R107 ;  /* 0x0000006b16177220 */ /* 0x000fe20000410000 */
[----:B------:R-:W-:-:S02]  /*2370*/  SHF.L.U32 R26, R30, 0x10, RZ ;  /* 0x000000101e1a7819 */ /* 0x000fc400000006ff */
        /* <DEDUP_REMOVED lines=20> */
.L_x_362:
        /* <DEDUP_REMOVED lines=26> */
.L_x_363:
[----:B------:R-:W-:Y:S01]  /*2660*/  FFMA.FTZ R31, R23, R27, R24 ;  /* 0x0000001b171f7223 */ /* 0x000fe20000010018 */
[----:B------:R-:W-:Y:S01]  /*2670*/  FADD.FTZ R24, RZ, R29 ;  /* 0x0000001dff187221 */ /* 0x000fe20000010000 */
[----:B------:R-:W-:Y:S01]  /*2680*/  FADD.FTZ R29, R27, R22 ;  /* 0x000000161b1d7221 */ /* 0x000fe20000010000 */
[----:B------:R-:W-:Y:S01]  /*2690*/  FFMA.FTZ R27, R23, R28, RZ ;  /* 0x0000001c171b7223 */ /* 0x000fe200000100ff */
[----:B------:R-:W-:Y:S01]  /*26a0*/  FFMA.FTZ R42, R44, R25, R42 ;  /* 0x000000192c2a7223 */ /* 0x000fe2000001002a */
[----:B------:R-:W-:Y:S01]  /*26b0*/  FMUL.FTZ R22, R25, R82 ;  /* 0x0000005219167220 */ /* 0x000fe20000410000 */
[--C-:B------:R-:W-:Y:S01]  /*26c0*/  FADD.FTZ R34, R24, R25.reuse ;  /* 0x0000001918227221 */ /* 0x100fe20000010000 */
[----:B------:R-:W-:Y:S01]  /*26d0*/  FADD.FTZ R23, RZ, R28 ;  /* 0x0000001cff177221 */ /* 0x000fe20000010000 */
        /* <DEDUP_REMOVED lines=8> */
[--C-:B------:R-:W-:Y:S01]  /*2760*/  FFMA.FTZ R36, R41, R23, R24.reuse ;  /* 0x0000001729247223 */ /* 0x100fe20000010018 */
[----:B------:R-:W-:Y:S01]  /*2770*/  PRMT R24, R100, 0x7632, R24 ;  /* 0x0000763264187816 */ /* 0x000fe20000000018 */
[----:B------:R-:W-:Y:S01]  /*2780*/  FADD.FTZ R26, -R20, R27 ;  /* 0x0000001b141a7221 */ /* 0x000fe20000010100 */
[----:B------:R-:W-:Y:S01]  /*2790*/  SHF.L.U32 R109, R100, 0x10, RZ ;  /* 0x00000010646d7819 */ /* 0x000fe200000006ff */
[----:B------:R-:W-:Y:S01]  /*27a0*/  FADD.FTZ R28, -R20, R25 ;  /* 0x00000019141c7221 */ /* 0x000fe20000010100 */
[----:B------:R-:W-:Y:S01]  /*27b0*/  SHF.L.U32 R24, R24, 0x10, RZ ;  /* 0x0000001018187819 */ /* 0x000fe200000006ff */
[----:B------:R-:W-:-:S02]  /*27c0*/  FMUL.FTZ R37, R26, R107 ;  /* 0x0000006b1a257220 */ /* 0x000fc40000410000 */
        /* <DEDUP_REMOVED lines=20> */
.L_x_364:
[C---:B------:R-:W-:Y:S01]  /*2910*/  PRMT R26, R102.reuse, 0x7632, R26 ;  /* 0x00007632661a7816 */ /* 0x040fe2000000001a */
[----:B------:R-:W-:Y:S01]  /*2920*/  FMUL.FTZ R25, R109, R82 ;  /* 0x000000526d197220 */ /* 0x000fe20000410000 */
[----:B------:R-:W-:Y:S01]  /*2930*/  SHF.L.U32 R27, R102, 0x10, RZ ;  /* 0x00000010661b7819 */ /* 0x000fe200000006ff */
[----:B------:R-:W-:Y:S01]  /*2940*/  FADD.FTZ R28, R23, R22 ;  /* 0x00000016171c7221 */ /* 0x000fe20000010000 */
[----:B------:R-:W-:Y:S01]  /*2950*/  SHF.L.U32 R29, R26, 0x10, RZ ;  /* 0x000000101a1d7819 */ /* 0x000fe200000006ff */
[----:B------:R-:W-:Y:S01]  /*2960*/  FADD.FTZ R67, R67, R24 ;  /* 0x0000001843437221 */ /* 0x000fe20000010000 */
[----:B------:R-:W-:Y:S01]  /*2970*/  FFMA.FTZ R66, R38, R24, R35 ;  /* 0x0000001826427223 */ /* 0x000fe20000010023 */
[----:B------:R-:W-:Y:S01]  /*2980*/  FFMA.FTZ R23, R37, R25, R36 ;  /* 0x0000001925177223 */ /* 0x000fe20000010024 */
[----:B------:R-:W-:Y:S01]  /*2990*/  FMUL.FTZ R24, R24, R21 ;  /* 0x0000001518187220 */ /* 0x000fe20000410000 */
[----:B------:R-:W-:Y:S01]  /*29a0*/  PRMT R64, R99, 0x7632, R64 ;  /* 0x0000763263407816 */ /* 0x000fe20000000040 */
[C---:B------:R-:W-:Y:S01]  /*29b0*/  FADD.FTZ R114, -R20.reuse, R27 ;  /* 0x0000001b14727221 */ /* 0x040fe20000010100 */
[----:B------:R-:W-:Y:S01]  /*29c0*/  FADD.FTZ R26, -R20, R29 ;  /* 0x0000001d141a7221 */ /* 0x000fe20000010100 */
[----:B------:R-:W-:Y:S01]  /*29d0*/  FADD.FTZ R22, R34, R109 ;  /* 0x0000006d22167221 */ /* 0x000fe20000010000 */
[----:B------:R-:W-:Y:S01]  /*29e0*/  FFMA.FTZ R109, R37, R109, R42 ;  /* 0x0000006d256d7223 */ /* 0x000fe2000001002a */
[----:B------:R-:W-:Y:S01]  /*29f0*/  FFMA.FTZ R37, R38, R24, R23 ;  /* 0x0000001826257223 */ /* 0x000fe20000010017 */
[----:B------:R-:W-:Y:S01]  /*2a00*/  FADD.FTZ R25, R28, R25 ;  /* 0x000000191c197221 */ /* 0x000fe20000010000 */
        /* <DEDUP_REMOVED lines=24> */
.L_x_365:
[----:B------:R-:W-:Y:S01]  /*2b90*/  FADD.FTZ R26, R24, R25 ;  /* 0x00000019181a7221 */ /* 0x000fe20000010000 */
[----:B------:R-:W-:Y:S01]  /*2ba0*/  SHF.L.U32 R25, R97, 0x10, RZ ;  /* 0x0000001061197819 */ /* 0x000fe200000006ff */
[----:B------:R-:W-:Y:S01]  /*2bb0*/  FMUL.FTZ R27, R23, R82 ;  /* 0x00000052171b7220 */ /* 0x000fe20000410000 */
[----:B------:R-:W-:Y:S02]  /*2bc0*/  SHF.L.U32 R29, R36, 0x10, RZ ;  /* 0x00000010241d7819 */ /* 0x000fe400000006ff */
[----:B------:R-:W-:Y:S01]  /*2bd0*/  PRMT R62, R96, 0x7632, R62 ;  /* 0x00007632603e7816 */ /* 0x000fe2000000003e */
[----:B------:R-:W-:Y:S01]  /*2be0*/  FADD.FTZ R60, -R20, R25 ;  /* 0x00000019143c7221 */ /* 0x000fe20000010100 */
        /* <DEDUP_REMOVED lines=27> */
.L_x_366:
[----:B------:R-:W-:Y:S01]  /*2da0*/  FFMA.FTZ R31, R65, R25, R24 ;  /* 0x00000019411f7223 */ /* 0x000fe20000010018 */
[----:B------:R-:W-:Y:S01]  /*2db0*/  FADD.FTZ R26, R25, R26 ;  /* 0x0000001a191a7221 */ /* 0x000fe20000010000 */
[C---:B------:R-:W-:Y:S01]  /*2dc0*/  PRMT R25, R98.reuse, 0x7632, R25 ;  /* 0x0000763262197816 */ /* 0x040fe20000000019 */
[----:B------:R-:W-:Y:S01]  /*2dd0*/  FMUL.FTZ R27, R63, R82 ;  /* 0x000000523f1b7220 */ /* 0x000fe20000410000 */
[----:B------:R-:W-:Y:S02]  /*2de0*/  SHF.L.U32 R29, R98, 0x10, RZ ;  /* 0x00000010621d7819 */ /* 0x000fe400000006ff */
[----:B------:R-:W-:Y:S01]  /*2df0*/  SHF.L.U32 R25, R25, 0x10, RZ ;  /* 0x0000001019197819 */ /* 0x000fe200000006ff */
[----:B------:R-:W-:Y:S01]  /*2e00*/  FFMA.FTZ R24, R60, R27, R31 ;  /* 0x0000001b3c187223 */ /* 0x000fe2000001001f */
[C---:B------:R-:W-:Y:S01]  /*2e10*/  PRMT R58, R95.reuse, 0x7632, R58 ;  /* 0x000076325f3a7816 */ /* 0x040fe2000000003a */
[----:B------:R-:W-:Y:S01]  /*2e20*/  FADD.FTZ R56, -R20, R29 ;  /* 0x0000001d14387221 */ /* 0x000fe20000010100 */
        /* <DEDUP_REMOVED lines=27> */
.L_x_367:
[----:B------:R-:W-:Y:S01]  /*2fe0*/  FFMA.FTZ R31, R61, R25, R24 ;  /* 0x000000193d1f7223 */ /* 0x000fe20000010018 */
        /* <DEDUP_REMOVED lines=33> */
.L_x_368:
        /* <DEDUP_REMOVED lines=36> */
.L_x_369:
        /* <DEDUP_REMOVED lines=34> */
.L_x_370:
[----:B------:R-:W-:Y:S01]  /*3660*/  FFMA.FTZ R31, R49, R25, R24 ;  /* 0x00000019311f7223 */ /* 0x000fe20000010018 */
[----:B------:R-:W-:Y:S01]  /*3670*/  FMUL.FTZ R27, R47, R82 ;  /* 0x000000522f1b7220 */ /* 0x000fe20000410000 */
[--C-:B------:R-:W-:Y:S01]  /*3680*/  FADD.FTZ R28, R25, R26.reuse ;  /* 0x0000001a191c7221 */ /* 0x100fe20000010000 */
[----:B------:R-:W-:Y:S02]  /*3690*/  PRMT R26, R90, 0x7632, R26 ;  /* 0x000076325a1a7816 */ /* 0x000fe4000000001a */
[----:B------:R-:W-:Y:S01]  /*36a0*/  FFMA.FTZ R24, R44, R27, R31 ;  /* 0x0000001b2c187223 */ /* 0x000fe2000001001f */
[----:B------:R-:W-:Y:S01]  /*36b0*/  FADD.FTZ R25, R28, R27 ;  /* 0x0000001b1c197221 */ /* 0x000fe20000010000 */
[----:B------:R-:W-:Y:S01]  /*36c0*/  SHF.L.U32 R29, R90, 0x10, RZ ;  /* 0x000000105a1d7819 */ /* 0x000fe200000006ff */
[----:B------:R-:W-:Y:S01]  /*36d0*/  FMUL.FTZ R28, R46, R21 ;  /* 0x000000152e1c7220 */ /* 0x000fe20000410000 */
[----:B------:R-:W-:Y:S02]  /*36e0*/  SHF.L.U32 R27, R26, 0x10, RZ ;  /* 0x000000101a1b7819 */ /* 0x000fe400000006ff */
[C---:B------:R-:W-:Y:S01]  /*36f0*/  PRMT R42, R87.reuse, 0x7632, R42 ;  /* 0x00007632572a7816 */ /* 0x040fe2000000002a */
[C---:B------:R-:W-:Y:S01]  /*3700*/  FADD.FTZ R40, -R20.reuse, R29 ;  /* 0x0000001d14287221 */ /* 0x040fe20000010100 */
[----:B------:R-:W-:Y:S01]  /*3710*/  SHF.L.U32 R43, R87, 0x10, RZ ;  /* 0x00000010572b7819 */ /* 0x000fe200000006ff */
[----:B------:R-:W-:Y:S01]  /*3720*/  FADD.FTZ R30, -R20, R27 ;  /* 0x0000001b141e7221 */ /* 0x000fe20000010100 */
[----:B------:R-:W-:Y:S01]  /*3730*/  PRMT R26, R85, 0x7632, R26 ;  /* 0x00007632551a7816 */ /* 0x000fe2000000001a */
        /* <DEDUP_REMOVED lines=22> */
.L_x_371:
[----:B------:R-:W-:Y:S01]  /*38a0*/  FFMA.FTZ R33, R45, R28, R24 ;  /* 0x0000001c2d217223 */ /* 0x000fe20000010018 */
[----:B------:R-:W-:Y:S01]  /*38b0*/  FMUL.FTZ R27, R43, R82 ;  /* 0x000000522b1b7220 */ /* 0x000fe20000410000 */
[----:B------:R-:W-:Y:S01]  /*38c0*/  FADD.FTZ R28, R28, R25 ;  /* 0x000000191c1c7221 */ /* 0x000fe20000010000 */
[----:B------:R-:W-:Y:S02]  /*38d0*/  SHF.L.U32 R29, R85, 0x10, RZ ;  /* 0x00000010551d7819 */ /* 0x000fe400000006ff */
[----:B------:R-:W-:Y:S01]  /*38e0*/  SHF.L.U32 R31, R26, 0x10, RZ ;  /* 0x000000101a1f7819 */ /* 0x000fe200000006ff */
[----:B------:R-:W-:Y:S01]  /*38f0*/  FADD.FTZ R25, R28, R27 ;  /* 0x0000001b1c197221 */ /* 0x000fe20000010000 */
[----:B------:R-:W-:Y:S01]  /*3900*/  PRMT R38, R84, 0x7632, R38 ;  /* 0x0000763254267816 */ /* 0x000fe20000000026 */
[----:B------:R-:W-:Y:S01]  /*3910*/  FADD.FTZ R36, -R20, R29 ;  /* 0x0000001d14247221 */ /* 0x000fe20000010100 */
[----:B------:R-:W-:Y:S01]  /*3920*/  FFMA.FTZ R24, R40, R27, R33 ;  /* 0x0000001b28187223 */ /* 0x000fe20000010021 */
[----:B------:R-:W-:Y:S01]  /*3930*/  FADD.FTZ R28, -R20, R31 ;  /* 0x0000001f141c7221 */ /* 0x000fe20000010100 */
        /* <DEDUP_REMOVED lines=24> */
.L_x_372:
[----:B------:R-:W-:Y:S01]  /*3ac0*/  FFMA.FTZ R31, R41, R26, R24 ;  /* 0x0000001a291f7223 */ /* 0x000fe20000010018 */
[----:B------:R-:W-:Y:S01]  /*3ad0*/  FMUL.FTZ R27, R39, R82 ;  /* 0x00000052271b7220 */ /* 0x000fe20000410000 */
[----:B------:R-:W-:Y:S01]  /*3ae0*/  FADD.FTZ R28, R26, R25 ;  /* 0x000000191a1c7221 */ /* 0x000fe20000010000 */
        /* <DEDUP_REMOVED lines=33> */
.L_x_373:
[----:B------:R-:W-:Y:S01]  /*3d00*/  FFMA.FTZ R31, R37, R28, R24 ;  /* 0x0000001c251f7223 */ /* 0x000fe20000010018 */
[----:B------:R-:W-:Y:S01]  /*3d10*/  FMUL.FTZ R27, R35, R82 ;  /* 0x00000052231b7220 */ /* 0x000fe20000410000 */
[----:B------:R-:W-:Y:S01]  /*3d20*/  FADD.FTZ R28, R28, R25 ;  /* 0x000000191c1c7221 */ /* 0x000fe20000010000 */
[----:B------:R-:W-:Y:S02]  /*3d30*/  SHF.L.U32 R29, R19, 0x10, RZ ;  /* 0x00000010131d7819 */ /* 0x000fe400000006ff */
[----:B------:R-:W-:Y:S01]  /*3d40*/  SHF.L.U32 R115, R26, 0x10, RZ ;  /* 0x000000101a737819 */ /* 0x000fe200000006ff */
[----:B------:R-:W-:Y:S01]  /*3d50*/  FADD.FTZ R25, R28, R27 ;  /* 0x0000001b1c197221 */ /* 0x000fe20000010000 */
[C---:B------:R-:W-:Y:S01]  /*3d60*/  PRMT R30, R13.reuse, 0x7632, R30 ;  /* 0x000076320d1e7816 */ /* 0x040fe2000000001e */
        /* <DEDUP_REMOVED lines=27> */
.L_x_374:
        /* <DEDUP_REMOVED lines=37> */
.L_x_375:
[----:B------:R-:W-:Y:S01]  /*4170*/  FMUL.FTZ R118, R27, R82 ;  /* 0x000000521b767220 */ /* 0x000fe20000410000 */
[----:B------:R-:W-:Y:S01]  /*4180*/  FFMA.FTZ R109, R114, R23, R109 ;  /* 0x00000017726d7223 */ /* 0x000fe2000001006d */
[--C-:B------:R-:W-:Y:S01]  /*4190*/  FADD.FTZ R116, R22, R23.reuse ;  /* 0x0000001716747221 */ /* 0x100fe20000010000 */
[----:B------:R-:W-:Y:S01]  /*41a0*/  PRMT R23, R15, 0x7632, R23 ;  /* 0x000076320f177816 */ /* 0x000fe20000000017 */
[----:B------:R-:W-:Y:S01]  /*41b0*/  FFMA.FTZ R22, R24, R118, R115 ;  /* 0x0000007618167223 */ /* 0x000fe20000010073 */
[----:B------:R-:W-:Y:S01]  /*41c0*/  FMUL.FTZ R114, R26, R21 ;  /* 0x000000151a727220 */ /* 0x000fe20000410000 */
[----:B------:R-:W-:Y:S01]  /*41d0*/  FADD.FTZ R117, R117, R118 ;  /* 0x0000007675757221 */ /* 0x000fe20000010000 */
[----:B------:R-:W-:Y:S02]  /*41e0*/  SHF.L.U32 R115, R15, 0x10, RZ ;  /* 0x000000100f737819 */ /* 0x000fe400000006ff */
[----:B------:R-:W-:Y:S01]  /*41f0*/  SHF.L.U32 R119, R23, 0x10, RZ ;  /* 0x0000001017777819 */ /* 0x000fe200000006ff */
[----:B------:R-:W-:Y:S01]  /*4200*/  FFMA.FTZ R23, R25, R114, R22 ;  /* 0x0000007219177223 */ /* 0x000fe20000010016 */
[----:B------:R-:W-:Y:S01]  /*4210*/  FADD.FTZ R22, R114, R117 ;  /* 0x0000007572167221 */ /* 0x000fe20000010000 */
        /* <DEDUP_REMOVED lines=26> */
.L_x_376:
[----:B------:R-:W-:-:S04]  /*43c0*/  FMUL.FTZ R115, R119, R82 ;  /* 0x0000005277737220 */ /* 0x000fc80000410000 */
[----:B------:R-:W-:Y:S01]  /*43d0*/  FFMA.FTZ R114, R120, R115, R23 ;  /* 0x0000007378727223 */ /* 0x000fe20000010017 */
[----:B------:R-:W-:Y:S01]  /*43e0*/  FADD.FTZ R115, R22, R115 ;  /* 0x0000007316737221 */ /* 0x000fe20000010000 */
[----:B------:R-:W-:-:S04]  /*43f0*/  FMUL.FTZ R22, R118, R21 ;  /* 0x0000001576167220 */ /* 0x000fc80000410000 */
[--C-:B------:R-:W-:Y:S01]  /*4400*/  FFMA.FTZ R23, R117, R22, R114.reuse ;  /* 0x0000001675177223 */ /* 0x100fe20000010072 */
[C---:B------:R-:W-:Y:S01]  /*4410*/  PRMT R114, R17.reuse, 0x7632, R114 ;  /* 0x0000763211727816 */ /* 0x040fe20000000072 */
[----:B------:R-:W-:Y:S01]  /*4420*/  FADD.FTZ R22, R22, R115 ;  /* 0x0000007316167221 */ /* 0x000fe20000010000 */
[----:B------:R-:W-:Y:S02]  /*4430*/  SHF.L.U32 R115, R17, 0x10, RZ ;  /* 0x0000001011737819 */ /* 0x000fe400000006ff */
[----:B------:R-:W-:Y:S02]  /*4440*/  SHF.L.U32 R121, R114, 0x10, RZ ;  /* 0x0000001072797819 */ /* 0x000fe400000006ff */
        /* <DEDUP_REMOVED lines=15> */
[----:B------:R-:W-:-:S04]  /*4540*/  FFMA.FTZ R123, R123, R124, 1 ;  /* 0x3f8000007b7b7423 */ /* 0x000fc8000001007c */
[----:B------:R-:W-:Y:S01]  /*4550*/  FMUL.FTZ R115, R115, R123 ;  /* 0x0000007b73737220 */ /* 0x000fe20000410000 */
        /* <DEDUP_REMOVED lines=9> */
.L_x_377:
[----:B------:R-:W-:Y:S01]  /*45f0*/  FMUL.FTZ R123, R115, R82 ;  /* 0x00000052737b7220 */ /* 0x000fe20000410000 */
[----:B------:R-:W-:Y:S01]  /*4600*/  ISETP.GT.AND P0, PT, R4, 0x1e, PT ;  /* 0x0000001e0400780c */ /* 0x000fe20003f04270 */
[----:B------:R-:W-:Y:S01]  /*4610*/  FFMA.FTZ R66, R65, R64, R66 ;  /* 0x0000004041427223 */ /* 0x000fe20000010042 */
[----:B------:R-:W-:Y:S01]  /*4620*/  FADD.FTZ R67, R67, R64 ;  /* 0x0000004043437221 */ /* 0x000fe20000010000 */
[----:B------:R-:W-:Y:S01]  /*4630*/  FFMA.FTZ R124, R122, R123, R23 ;  /* 0x0000007b7a7c7223 */ /* 0x000fe20000010017 */
[----:B------:R-:W-:Y:S01]  /*4640*/  FMUL.FTZ R23, R114, R21 ;  /* 0x0000001572177220 */ /* 0x000fe20000410000 */
[----:B------:R-:W-:Y:S01]  /*4650*/  FADD.FTZ R123, R22, R123 ;  /* 0x0000007b167b7221 */ /* 0x000fe20000010000 */
[----:B------:R-:W-:Y:S01]  /*4660*/  FFMA.FTZ R109, R60, R63, R109 ;  /* 0x0000003f3c6d7223 */ /* 0x000fe2000001006d */
[----:B------:R-:W-:Y:S01]  /*4670*/  FFMA.FTZ R66, R61, R62, R66 ;  /* 0x0000003e3d427223 */ /* 0x000fe20000010042 */
[----:B------:R-:W-:Y:S01]  /*4680*/  FFMA.FTZ R22, R121, R23, R124 ;  /* 0x0000001779167223 */ /* 0x000fe2000001007c */
[----:B------:R-:W-:Y:S01]  /*4690*/  FADD.FTZ R23, R23, R123 ;  /* 0x0000007b17177221 */ /* 0x000fe20000010000 */
[----:B------:R-:W-:Y:S01]  /*46a0*/  FADD.FTZ R116, R116, R63 ;  /* 0x0000003f74747221 */ /* 0x000fe20000010000 */
[----:B------:R-:W-:Y:S01]  /*46b0*/  FADD.FTZ R67, R67, R62 ;  /* 0x0000003e43437221 */ /* 0x000fe20000010000 */
[----:B------:R-:W-:Y:S01]  /*46c0*/  FFMA.FTZ R109, R56, R59, R109 ;  /* 0x0000003b386d7223 */ /* 0x000fe2000001006d */
[----:B------:R-:W0:Y:S01]  /*46d0*/  SHFL.DOWN PT, R123, R22, 0x1, 0x1f ;  /* 0x08201f00167b7f89 */ /* 0x000e2200000e0000 */
[----:B------:R-:W-:Y:S01]  /*46e0*/  FFMA.FTZ R66, R57, R58, R66 ;  /* 0x0000003a39427223 */ /* 0x000fe20000010042 */
[----:B------:R-:W-:Y:S01]  /*46f0*/  FADD.FTZ R116, R116, R59 ;  /* 0x0000003b74747221 */ /* 0x000fe20000010000 */
[----:B------:R-:W-:Y:S01]  /*4700*/  FADD.FTZ R67, R67, R58 ;  /* 0x0000003a43437221 */ /* 0x000fe20000010000 */
[----:B------:R-:W1:Y:S01]  /*4710*/  SHFL.DOWN PT, R124, R23, 0x1, 0x1f ;  /* 0x08201f00177c7f89 */ /* 0x000e6200000e0000 */
        /* <DEDUP_REMOVED lines=8> */
[----:B------:R-:W2:Y:S01]  /*47a0*/  S2UR UR11, SR_CgaCtaId ;  /* 0x00000000000b79c3 */ /* 0x000ea20000008800 */
        /* <DEDUP_REMOVED lines=10> */
[----:B0-----:R-:W-:Y:S01]  /*4850*/  @!P0 FADD.FTZ R22, R22, R123 ;  /* 0x0000007b16168221 */ /* 0x001fe20000010000 */
[----:B------:R-:W-:Y:S01]  /*4860*/  FADD.FTZ R116, R116, R39 ;  /* 0x0000002774747221 */ /* 0x000fe20000010000 */
[----:B------:R-:W-:Y:S01]  /*4870*/  FADD.FTZ R67, R67, R38 ;  /* 0x0000002643437221 */ /* 0x000fe20000010000 */
[----:B------:R-:W-:Y:S01]  /*4880*/  FFMA.FTZ R109, R32, R35, R109 ;  /* 0x00000023206d7223 */ /* 0x000fe2000001006d */
[----:B-1----:R-:W-:Y:S01]  /*4890*/  @!P0 FADD.FTZ R23, R23, R124 ;  /* 0x0000007c17178221 */ /* 0x002fe20000010000 */
[----:B------:R-:W0:Y:S01]  /*48a0*/  SHFL.DOWN PT, R123, R22, 0x2, 0x1f ;  /* 0x08401f00167b7f89 */ /* 0x000e2200000e0000 */
[----:B------:R-:W-:Y:S01]  /*48b0*/  ISETP.GT.AND P0, PT, R4, 0x1d, PT ;  /* 0x0000001d0400780c */ /* 0x000fe20003f04270 */
[----:B------:R-:W-:Y:S01]  /*48c0*/  FFMA.FTZ R66, R33, R34, R66 ;  /* 0x0000002221427223 */ /* 0x000fe20000010042 */
[----:B------:R-:W-:Y:S01]  /*48d0*/  FADD.FTZ R116, R116, R35 ;  /* 0x0000002374747221 */ /* 0x000fe20000010000 */
[----:B------:R-:W1:Y:S01]  /*48e0*/  SHFL.DOWN PT, R124, R23, 0x2, 0x1f ;  /* 0x08401f00177c7f89 */ /* 0x000e6200000e0000 */
[----:B------:R-:W-:Y:S01]  /*48f0*/  FADD.FTZ R67, R67, R34 ;  /* 0x0000002243437221 */ /* 0x000fe20000010000 */
[----:B------:R-:W-:Y:S01]  /*4900*/  FFMA.FTZ R109, R28, R31, R109 ;  /* 0x0000001f1c6d7223 */ /* 0x000fe2000001006d */
        /* <DEDUP_REMOVED lines=9> */
[----:B--2---:R-:W-:Y:S01]  /*49a0*/  ULEA UR5, UR11, UR5, 0x18 ;  /* 0x000000050b057291 */ /* 0x004fe2000f8ec03f */
[----:B------:R-:W-:Y:S01]  /*49b0*/  FFMA.FTZ R109, R120, R119, R109 ;  /* 0x00000077786d7223 */ /* 0x000fe2000001006d */
[----:B------:R-:W-:Y:S01]  /*49c0*/  FFMA.FTZ R66, R117, R118, R66 ;  /* 0x0000007675427223 */ /* 0x000fe20000010042 */
[----:B------:R-:W-:Y:S01]  /*49d0*/  FADD.FTZ R116, R116, R119 ;  /* 0x0000007774747221 */ /* 0x000fe20000010000 */
[----:B------:R-:W-:Y:S01]  /*49e0*/  FADD.FTZ R67, R67, R118 ;  /* 0x0000007643437221 */ /* 0x000fe20000010000 */
[----:B------:R-:W-:Y:S01]  /*49f0*/  FFMA.FTZ R64, R122, R115, R109 ;  /* 0x000000737a407223 */ /* 0x000fe2000001006d */
[----:B------:R-:W-:Y:S01]  /*4a00*/  FFMA.FTZ R65, R121, R114, R66 ;  /* 0x0000007279417223 */ /* 0x000fe20000010042 */
[----:B------:R-:W-:Y:S01]  /*4a10*/  FADD.FTZ R66, R116, R115 ;  /* 0x0000007374427221 */ /* 0x000fe20000010000 */
[----:B0-----:R-:W-:Y:S01]  /*4a20*/  @!P0 FADD.FTZ R22, R22, R123 ;  /* 0x0000007b16168221 */ /* 0x001fe20000010000 */
[----:B------:R-:W-:Y:S01]  /*4a30*/  FADD.FTZ R67, R67, R114 ;  /* 0x0000007243437221 */ /* 0x000fe20000010000 */
[----:B------:R-:W-:Y:S01]  /*4a40*/  LEA R109, R77, UR5, 0x4 ;  /* 0x000000054d6d7c11 */ /* 0x000fe2000f8e20ff */
[----:B------:R-:W0:Y:S01]  /*4a50*/  LDC.64 R114, c[0x0][0x268] ;  /* 0x00009a00ff727b82 */ /* 0x000e220000000a00 */
[----:B-1----:R-:W-:Y:S01]  /*4a60*/  @!P0 FADD.FTZ R23, R23, R124 ;  /* 0x0000007c17178221 */ /* 0x002fe20000010000 */
[----:B------:R-:W1:Y:S01]  /*4a70*/  SHFL.DOWN PT, R123, R22, 0x4, 0x1f ;  /* 0x08801f00167b7f89 */ /* 0x000e6200000e0000 */
[----:B------:R-:W-:Y:S01]  /*4a80*/  ISETP.GT.AND P0, PT, R4, 0x1b, PT ;  /* 0x0000001b0400780c */ /* 0x000fe20003f04270 */
[----:B------:R-:W-:Y:S01]  /*4a90*/  BSSY B0, `(.L_x_378) ;  /* 0x0000035000007945 */ /* 0x000fe20003800000 */
[----:B------:R-:W-:Y:S01]  /*4aa0*/  IMAD R108, R108, 0xd, R77 ;  /* 0x0000000d6c6c7824 */ /* 0x000fe200078e024d */
        /* <DEDUP_REMOVED lines=51> */
.L_x_379:
[----:B------:R-:W-:Y:S05]  /*4de0*/  BSYNC B0 ;  /* 0x0000000000007941 */ /* 0x000fea0003800000 */
.L_x_378:
        /* <DEDUP_REMOVED lines=161> */
.L_x_381:
[----:B------:R-:W-:Y:S05]  /*5800*/  BSYNC B0 ;  /* 0x0000000000007941 */ /* 0x000fea0003800000 */
.L_x_380:
        /* <DEDUP_REMOVED lines=16> */
.L_x_383:
[----:B------:R-:W-:Y:S05]  /*5910*/  BSYNC B0 ;  /* 0x0000000000007941 */ /* 0x000fea0003800000 */
.L_x_382:
        /* <DEDUP_REMOVED lines=25> */
[----:B-1----:R-:W-:Y:S02]  /*5ab0*/  PRMT R33, R68, 0x7632, R33 ;  /* 0x0000763244217816 */ /* 0x002fe40000000021 */
        /* <DEDUP_REMOVED lines=37> */
.L_x_386:
[----:B-1----:R-:W2:Y:S04]  /*5d10*/  LDG.E.STRONG.GPU R58, desc[UR8][R24.64] ;  /* 0x00000008183a7981 */ /* 0x002ea8000c1ef900 */
[----:B--2---:R-:W-:Y:S01]  /*5d20*/  CCTL.IVALL ;  /* 0x00000000ff00798f */ /* 0x004fe20002000000 */
[----:B------:R-:W-:Y:S05]  /*5d30*/  YIELD ;  /* 0x0000000000007946 */ /* 0x000fea0003800000 */
[----:B------:R-:W-:-:S13]  /*5d40*/  ISETP.NE.AND P6, PT, R58, R65, PT ;  /* 0x000000413a00720c */ /* 0x000fda0003fc5270 */
[----:B------:R-:W-:Y:S05]  /*5d50*/  @P6 BRA `(.L_x_386) ;  /* 0xfffffffc00ec6947 */ /* 0x000fea000383ffff */
.L_x_385:
        /* <DEDUP_REMOVED lines=22> */
.L_x_390:
        /* <DEDUP_REMOVED lines=115> */
.L_x_389:
        /* <DEDUP_REMOVED lines=63> */
.L_x_391:
[----:B------:R-:W-:-:S04]  /*69e0*/  LOP3.LUT P6, RZ, R79, 0x1, RZ, 0xc0, !PT ;  /* 0x000000014fff7812 */ /* 0x000fc800078cc0ff */
[----:B------:R-:W-:-:S13]  /*69f0*/  ISETP.NE.OR P6, PT, R58, RZ, P6 ;  /* 0x000000ff3a00720c */ /* 0x000fda00037c5670 */
[----:B------:R-:W-:Y:S05]  /*6a00*/  @!P6 BRA `(.L_x_387) ;  /* 0x00000000007ce947 */ /* 0x000fea0003800000 */
.L_x_388:
        /* <DEDUP_REMOVED lines=31> */
.L_x_387:
        /* <DEDUP_REMOVED lines=10> */
.L_x_393:
[----:B------:R-:W-:Y:S05]  /*6ca0*/  BSYNC B0 ;  /* 0x0000000000007941 */ /* 0x000fea0003800000 */
.L_x_392:
        /* <DEDUP_REMOVED lines=17> */
.L_x_384:
[----:B------:R-:W0:Y:S01]  /*6dc0*/  S2UR UR6, SR_CgaCtaId ;  /* 0x00000000000679c3 */ /* 0x000e220000008800 */
[----:B------:R-:W-:Y:S01]  /*6dd0*/  UMOV UR5, 0x400 ;  /* 0x0000040000057882 */ /* 0x000fe20000000000 */
[----:B------:R-:W-:Y:S01]  /*6de0*/  ISETP.NE.AND P6, PT, RZ, UR10, PT ;  /* 0x0000000aff007c0c */ /* 0x000fe2000bfc5270 */
[----:B-1----:R-:W-:Y:S01]  /*6df0*/  IMAD.WIDE.U32 R58, R77, 0x4ec4ec4f, RZ ;  /* 0x4ec4ec4f4d3a7825 */ /* 0x002fe200078e00ff */
[----:B------:R-:W-:Y:S02]  /*6e00*/  SHF.L.U32 R105, R105, 0x10, RZ ;  /* 0x0000001069697819 */ /* 0x000fe400000006ff */
[----:B------:R-:W-:Y:S02]  /*6e10*/  SHF.L.U32 R61, R27, 0x10, RZ ;  /* 0x000000101b3d7819 */ /* 0x000fe400000006ff */
[----:B------:R-:W1:Y:S01]  /*6e20*/  LDC R60, c[0x0][0x2ac] ;  /* 0x0000ab00ff3c7b82 */ /* 0x000e620000000800 */
[----:B------:R-:W-:Y:S01]  /*6e30*/  FADD.FTZ R62, -R20, R105 ;  /* 0x00000069143e7221 */ /* 0x000fe20000010100 */
[----:B------:R-:W-:-:S02]  /*6e40*/  SHF.R.U32.HI R59, RZ, 0x2, R59 ;  /* 0x00000002ff3b7819 */ /* 0x000fc4000001163b */
[----:B------:R-:W-:Y:S01]  /*6e50*/  SHF.L.U32 R63, R104, 0x10, RZ ;  /* 0x00000010683f7819 */ /* 0x000fe200000006ff */
[----:B------:R-:W-:Y:S01]  /*6e60*/  FMUL.FTZ R62, R62, R107 ;  /* 0x0000006b3e3e7220 */ /* 0x000fe20000410000 */
[----:B------:R-:W-:Y:S02]  /*6e70*/  SHF.L.U32 R26, R26, 0x10, RZ ;  /* 0x000000101a1a7819 */ /* 0x000fe400000006ff */
[----:B------:R-:W-:Y:S01]  /*6e80*/  SHF.L.U32 R57, R57, 0x10, RZ ;  /* 0x0000001039397819 */ /* 0x000fe200000006ff */
[----:B0-----:R-:W-:-:S09]  /*6e90*/  ULEA UR5, UR6, UR5, 0x18 ;  /* 0x0000000506057291 */ /* 0x001fd2000f8ec03f */
[----:B------:R0:W-:Y:S01]  /*6ea0*/  @!P0 STS.64 [UR5+0x80], R22 ;  /* 0x00008016ff008988 */ /* 0x0001e20008000a05 */
[----:B------:R-:W-:Y:S01]  /*6eb0*/  BAR.SYNC.DEFER_BLOCKING 0x0 ;  /* 0x0000000000007b1d */ /* 0x000fe20000010000 */
[----:B0-----:R-:W-:Y:S01]  /*6ec0*/  FADD.FTZ R22, -R20, R61 ;  /* 0x0000003d14167221 */ /* 0x001fe20000010100 */
[----:B------:R-:W-:-:S03]  /*6ed0*/  SHF.L.U32 R61, R106, 0x10, RZ ;  /* 0x000000106a3d7819 */ /* 0x000fc600000006ff */
[----:B------:R-:W-:Y:S01]  /*6ee0*/  FMUL.FTZ R65, R22, R107 ;  /* 0x0000006b16417220 */ /* 0x000fe20000410000 */
        /* <DEDUP_REMOVED lines=23> */
.L_x_394:
        /* <DEDUP_REMOVED lines=14> */
[----:B------:R-:W-:Y:S01]  /*7140*/  FMUL.FTZ R23, R62, R107 ;  /* 0x0000006b3e177220 */ /* 0x000fe20000410000 */
[----:B------:R-:W-:-:S04]  /*7150*/  LEA R24, P0, R22, UR12, 0x1 ;  /* 0x0000000c16187c11 */ /* 0x000fc8000f8008ff */
[----:B------:R-:W-:Y:S01]  /*7160*/  LEA.HI.X R25, R22, UR13, R25, 0x1, P0 ;  /* 0x0000000d16197c11 */ /* 0x000fe200080f0c19 */
[----:B------:R-:W-:-:S04]  /*7170*/  FFMA.FTZ R22, R26, R21, -R65 ;  /* 0x000000151a167223 */ /* 0x000fc80000010841 */
[----:B------:R-:W-:-:S05]  /*7180*/  FMUL.FTZ R22, R22, R107 ;  /* 0x0000006b16167220 */ /* 0x000fca0000410000 */
[----:B------:R-:W-:-:S05]  /*7190*/  F2FP.BF16.F32.PACK_AB R23, R22, R23 ;  /* 0x000000171617723e */ /* 0x000fca00000010ff */
[----:B------:R0:W-:Y:S02]  /*71a0*/  STG.E desc[UR8][R24.64], R23 ;  /* 0x0000001718007986 */ /* 0x0001e4000c101908 */
.L_x_396:
[----:B------:R-:W-:Y:S05]  /*71b0*/  BSYNC B0 ;  /* 0x0000000000007941 */ /* 0x000fea0003800000 */
.L_x_395:
        /* <DEDUP_REMOVED lines=28> */
.L_x_397:
        /* <DEDUP_REMOVED lines=20> */
.L_x_399:
[----:B------:R-:W-:Y:S05]  /*74c0*/  BSYNC B0 ;  /* 0x0000000000007941 */ /* 0x000fea0003800000 */
.L_x_398:
        /* <DEDUP_REMOVED lines=27> */
.L_x_400:
        /* <DEDUP_REMOVED lines=20> */
.L_x_402:
[----:B------:R-:W-:Y:S05]  /*77c0*/  BSYNC B0 ;  /* 0x0000000000007941 */ /* 0x000fea0003800000 */
.L_x_401:
        /* <DEDUP_REMOVED lines=27> */
.L_x_403:
        /* <DEDUP_REMOVED lines=23> */
.L_x_405:
[----:B------:R-:W-:Y:S05]  /*7af0*/  BSYNC B0 ;  /* 0x0000000000007941 */ /* 0x000fea0003800000 */
.L_x_404:
        /* <DEDUP_REMOVED lines=28> */
.L_x_406:
        /* <DEDUP_REMOVED lines=23> */
.L_x_408:
[----:B------:R-:W-:Y:S05]  /*7e30*/  BSYNC B0 ;  /* 0x0000000000007941 */ /* 0x000fea0003800000 */
.L_x_407:
        /* <DEDUP_REMOVED lines=28> */
.L_x_409:
        /* <DEDUP_REMOVED lines=23> */
.L_x_411:
[----:B------:R-:W-:Y:S05]  /*8170*/  BSYNC B0 ;  /* 0x0000000000007941 */ /* 0x000fea0003800000 */
.L_x_410:
        /* <DEDUP_REMOVED lines=28> */
.L_x_412:
        /* <DEDUP_REMOVED lines=23> */
.L_x_414:
[----:B------:R-:W-:Y:S05]  /*84b0*/  BSYNC B0 ;  /* 0x0000000000007941 */ /* 0x000fea0003800000 */
.L_x_413:
        /* <DEDUP_REMOVED lines=28> */
.L_x_415:
        /* <DEDUP_REMOVED lines=23> */
.L_x_417:
[----:B------:R-:W-:Y:S05]  /*87f0*/  BSYNC B0 ;  /* 0x0000000000007941 */ /* 0x000fea0003800000 */
.L_x_416:
        /* <DEDUP_REMOVED lines=28> */
.L_x_418:
        /* <DEDUP_REMOVED lines=23> */
.L_x_420:
[----:B------:R-:W-:Y:S05]  /*8b30*/  BSYNC B0 ;  /* 0x0000000000007941 */ /* 0x000fea0003800000 */
.L_x_419:
        /* <DEDUP_REMOVED lines=28> */
.L_x_421:
        /* <DEDUP_REMOVED lines=22> */
.L_x_423:
[----:B------:R-:W-:Y:S05]  /*8e60*/  BSYNC B0 ;  /* 0x0000000000007941 */ /* 0x000fea0003800000 */
.L_x_422:
        /* <DEDUP_REMOVED lines=27> */
.L_x_424:
        /* <DEDUP_REMOVED lines=22> */
.L_x_426:
[----:B------:R-:W-:Y:S05]  /*9180*/  BSYNC B0 ;  /* 0x0000000000007941 */ /* 0x000fea0003800000 */
.L_x_425:
        /* <DEDUP_REMOVED lines=27> */
.L_x_427:
        /* <DEDUP_REMOVED lines=22> */
.L_x_429:
[----:B------:R-:W-:Y:S05]  /*94a0*/  BSYNC B0 ;  /* 0x0000000000007941 */ /* 0x000fea0003800000 */
.L_x_428:
[----:B------:R-:W-:Y:S01]  /*94b0*/  SHF.L.U32 R35, R35, 0x10, RZ ;  /* 0x0000001023237819 */ /* 0x000fe200000006ff */
[C---:B------:R-:W-:Y:S01]  /*94c0*/  FADD.FTZ R24, -R20.reuse, R43 ;  /* 0x0000002b14187221 */ /* 0x040fe20000010100 */
[----:B------:R-:W-:Y:S01]  /*94d0*/  IADD3 R40, R59, 0x180, RZ ;  /* 0x000001803b287810 */ /* 0x000fe20007ffe0ff */
[----:B------:R-:W-:Y:S01]  /*94e0*/  ULDC.64 UR12, c[0x0][0x290] ;  /* 0x0000a400000c7ab9 */ /* 0x000fe20000000a00 */
[----:B------:R-:W-:Y:S01]  /*94f0*/  SHF.L.U32 R13, R13, 0x10, RZ ;  /* 0x000000100d0d7819 */ /* 0x000fe200000006ff */
[----:B0-----:R-:W-:Y:S01]  /*9500*/  FADD.FTZ R22, -R20, R35 ;  /* 0x0000002314167221 */ /* 0x001fe20000010100 */
        /* <DEDUP_REMOVED lines=23> */
.L_x_430:
        /* <DEDUP_REMOVED lines=27> */
.L_x_432:
[----:B------:R-:W-:Y:S05]  /*9830*/  BSYNC B0 ;  /* 0x0000000000007941 */ /* 0x000fea0003800000 */
.L_x_431:
        /* <DEDUP_REMOVED lines=27> */
.L_x_433:
        /* <DEDUP_REMOVED lines=27> */
.L_x_435:
[----:B------:R-:W-:Y:S05]  /*9ba0*/  BSYNC B0 ;  /* 0x0000000000007941 */ /* 0x000fea0003800000 */
.L_x_434:
        /* <DEDUP_REMOVED lines=27> */
.L_x_436:
        /* <DEDUP_REMOVED lines=29> */
.L_x_438:
[----:B------:R-:W-:Y:S05]  /*9f30*/  BSYNC B0 ;  /* 0x0000000000007941 */ /* 0x000fea0003800000 */
.L_x_437:
        /* <DEDUP_REMOVED lines=25> */
.L_x_439:
        /* <DEDUP_REMOVED lines=23> */
.L_x_441:
[----:B------:R-:W-:Y:S05]  /*a240*/  BSYNC B0 ;  /* 0x0000000000007941 */ /* 0x000fea0003800000 */
.L_x_440:
[----:B------:R-:W-:Y:S02]  /*a250*/  IADD3 R70, R9, R70, RZ ;  /* 0x0000004609467210 */ /* 0x000fe40007ffe0ff */
[----:B------:R-:W-:Y:S02]  /*a260*/  IADD3 R69, R69, 0x1, RZ ;  /* 0x0000000145457810 */ /* 0x000fe40007ffe0ff */
[----:B------:R-:W-:-:S13]  /*a270*/  ISETP.GE.AND P0, PT, R70, UR4, PT ;  /* 0x0000000446007c0c */ /* 0x000fda000bf06270 */
[----:B------:R-:W-:Y:S05]  /*a280*/  @!P0 BRA `(.L_x_442) ;  /* 0xffffff6400108947 */ /* 0x000fea000383ffff */
.L_x_359:
        /* <DEDUP_REMOVED lines=23> */
.L_x_444:
[----:B------:R-:W-:Y:S05]  /*a400*/  BSYNC B0 ;  /* 0x0000000000007941 */ /* 0x000fea0003800000 */
.L_x_443:
[----:B------:R-:W-:Y:S05]  /*a410*/  @P0 EXIT ;  /* 0x000000000000094d */ /* 0x000fea0003800000 */
[----:B------:R-:W-:Y:S05]  /*a420*/  @P2 BRA `(.L_x_445) ;  /* 0x0000000000202947 */ /* 0x000fea0003800000 */
[----:B------:R-:W-:-:S05]  /*a430*/  IMAD R0, R6, R7, RZ ;  /* 0x0000000706007224 */ /* 0x000fca00078e02ff */
[----:B------:R-:W-:-:S13]  /*a440*/  ISETP.NE.AND P0, PT, R0, -0x1, PT ;  /* 0xffffffff0000780c */ /* 0x000fda0003f05270 */
[----:B------:R-:W-:Y:S05]  /*a450*/  @!P0 BRA `(.L_x_445) ;  /* 0x0000000000148947 */ /* 0x000fea0003800000 */
.L_x_446:
[----:B-1----:R-:W2:Y:S04]  /*a460*/  LDG.E.STRONG.GPU R5, desc[UR8][R2.64] ;  /* 0x0000000802057981 */ /* 0x002ea8000c1ef900 */
[----:B--2---:R-:W-:Y:S01]  /*a470*/  CCTL.IVALL ;  /* 0x00000000ff00798f */ /* 0x004fe20002000000 */
[----:B------:R-:W-:Y:S05]  /*a480*/  YIELD ;  /* 0x0000000000007946 */ /* 0x000fea0003800000 */
[----:B------:R-:W-:-:S13]  /*a490*/  ISETP.NE.AND P0, PT, R5, R0, PT ;  /* 0x000000000500720c */ /* 0x000fda0003f05270 */
[----:B------:R-:W-:Y:S05]  /*a4a0*/  @P0 BRA `(.L_x_446) ;  /* 0xfffffffc00ec0947 */ /* 0x000fea000383ffff */
.L_x_445:
        /* <DEDUP_REMOVED lines=24> */
.L_x_447:
        /* <DEDUP_REMOVED lines=25> */
.L_x_448:
        /* <DEDUP_REMOVED lines=12> */
.L_x_3231:


//--------------------- .text._Z35group_norm_nhwc_bwd_one_pass_kernelI11Bf16IOFp16WLi64ELi26ELi416EEv26Group_norm_nhwc_bwd_params --------------------------
	.section	.text._Z35group_norm_nhwc_bwd_one_pass_kernelI11Bf16IOFp16WLi64ELi26ELi416EEv26Group_norm_nhwc_bwd_params,"ax",@progbits
	.align	128
        .global         _Z35group_norm_nhwc_bwd_one_pass_kernelI11Bf16IOFp16WLi64ELi26ELi416EEv26Group_norm_nhwc_bwd_params
        .type           _Z35group_norm_nhwc_bwd_one_pass_kernelI11Bf16IOFp16WLi64ELi26ELi416EEv26Group_norm_nhwc_bwd_params,@function
        .size           _Z35group_norm_nhwc_bwd_one_pass_kernelI11Bf16IOFp16WLi64ELi26ELi416EEv26Group_norm_nhwc_bwd_params,(.L_x_3232 - _Z35group_norm_nhwc_bwd_one_pass_kernelI11Bf16IOFp16WLi64ELi26ELi416EEv26Group_norm_nhwc_bwd_params)
        .other          _Z35group_norm_nhwc_bwd_one_pass_kernelI11Bf16IOFp16WLi64ELi26ELi416EEv26Group_norm_nhwc_bwd_params,@"STO_CUDA_ENTRY STV_DEFAULT"
_Z35group_norm_nhwc_bwd_one_pass_kernelI11Bf16IOFp16WLi64ELi26ELi416EEv26Group_norm_nhwc_bwd_params:
.text._Z35group_norm_nhwc_bwd_one_pass_kernelI11Bf16IOFp16WLi64ELi26ELi416EEv26Group_norm_nhwc_bwd_params:
        /* <DEDUP_REMOVED lines=48> */
.L_x_476:
        /* <DEDUP_REMOVED lines=116> */
[----:B--2---:R-:W-:-:S02]  /*0a40*/  HADD2.F32 R24, -RZ, R24.H0_H0 ;  /* 0x20000018ff187230 */ /* 0x004fc40000004100 */
[----:B---3--:R-:W-:Y:S02]  /*0a50*/  HADD2.F32 R6, -RZ, R6.H0_H0 ;  /* 0x20000006ff067230 */ /* 0x008fe40000004100 */
[----:B----4-:R-:W-:Y:S02]  /*0a60*/  @P0 HADD2.F32 R7, -RZ, R13.H0_H0 ;  /* 0x2000000dff070230 */ /* 0x010fe40000004100 */
[----:B------:R-:W-:-:S07]  /*0a70*/  @P0 HADD2.F32 R5, -RZ, R12.H0_H0 ;  /* 0x2000000cff050230 */ /* 0x000fce0000004100 */
.L_x_451:
[----:B------:R-:W-:Y:S05]  /*0a80*/  BSYNC B0 ;  /* 0x0000000000007941 */ /* 0x000fea0003800000 */
.L_x_450:
        /* <DEDUP_REMOVED lines=37> */
.L_x_452:
        /* <DEDUP_REMOVED lines=26> */
.L_x_453:
        /* <DEDUP_REMOVED lines=88> */
.L_x_455:
[----:B------:R-:W-:Y:S05]  /*1400*/  BSYNC B0 ;  /* 0x0000000000007941 */ /* 0x000fea0003800000 */
.L_x_454:
        /* <DEDUP_REMOVED lines=158> */
.L_x_457:
[----:B------:R-:W-:Y:S05]  /*1df0*/  BSYNC B0 ;  /* 0x0000000000007941 */ /* 0x000fea0003800000 */
.L_x_456:
        /* <DEDUP_REMOVED lines=20> */
.L_x_459:
[----:B------:R-:W-:Y:S05]  /*1f40*/  BSYNC B0 ;  /* 0x0000000000007941 */ /* 0x000fea0003800000 */
.L_x_458:
        /* <DEDUP_REMOVED lines=34> */
.L_x_462:
[----:B------:R-:W2:Y:S04]  /*2170*/  LDG.E.STRONG.GPU R12, desc[UR14][R10.64] ;  /* 0x0000000e0a0c7981 */ /* 0x000ea8000c1ef900 */
[----:B--2---:R-:W-:Y:S01]  /*2180*/  CCTL.IVALL ;  /* 0x00000000ff00798f */ /* 0x004fe20002000000 */
[----:B------:R-:W-:Y:S05]  /*2190*/  YIELD ;  /* 0x0000000000007946 */ /* 0x000fea0003800000 */
[----:B------:R-:W-:-:S13]  /*21a0*/  ISETP.NE.AND P0, PT, R12, R15, PT ;  /* 0x0000000f0c00720c */ /* 0x000fda0003f05270 */
[----:B------:R-:W-:Y:S05]  /*21b0*/  @P0 BRA `(.L_x_462) ;  /* 0xfffffffc00ec0947 */ /* 0x000fea000383ffff */
.L_x_461:
        /* <DEDUP_REMOVED lines=17> */
.L_x_466:
        /* <DEDUP_REMOVED lines=115> */
.L_x_465:
        /* <DEDUP_REMOVED lines=61> */
.L_x_467:
[----:B------:R-:W-:-:S13]  /*2dd0*/  ISETP.NE.OR P0, PT, R18, RZ, P0 ;  /* 0x000000ff1200720c */ /* 0x000fda0000705670 */
[----:B------:R-:W-:Y:S05]  /*2de0*/  @!P0 BRA `(.L_x_463) ;  /* 0x00000000007c8947 */ /* 0x000fea0003800000 */
.L_x_464:
        /* <DEDUP_REMOVED lines=31> */
.L_x_463:
        /* <DEDUP_REMOVED lines=11> */
.L_x_469:
[----:B------:R-:W-:Y:S05]  /*3090*/  BSYNC B0 ;  /* 0x0000000000007941 */ /* 0x000fea0003800000 */
.L_x_468:
        /* <DEDUP_REMOVED lines=16> */
.L_x_460:
        /* <DEDUP_REMOVED lines=41> */
.L_x_470:
        /* <DEDUP_REMOVED lines=20> */
.L_x_472:
[----:B------:R-:W-:Y:S05]  /*3570*/  BSYNC B0 ;  /* 0x0000000000007941 */ /* 0x000fea0003800000 */
.L_x_471:
        /* <DEDUP_REMOVED lines=26> */
.L_x_473:
        /* <DEDUP_REMOVED lines=24> */
.L_x_475:
[----:B------:R-:W-:Y:S05]  /*38a0*/  BSYNC B0 ;  /* 0x0000000000007941 */ /* 0x000fea0003800000 */
.L_x_474:
[----:B------:R-:W-:Y:S01]  /*38b0*/  ULDC UR8, c[0x0][0x10] ;  /* 0x0000040000087ab9 */ /* 0x000fe20000000800 */
[----:B------:R-:W-:Y:S02]  /*38c0*/  UIADD3 UR4, UR4, 0x1, URZ ;  /* 0x0000000104047890 */ /* 0x000fe4000fffe03f */
[----:B------:R-:W-:-:S04]  /*38d0*/  UIADD3 UR7, UR8, UR7, URZ ;  /* 0x0000000708077290 */ /* 0x000fc8000fffe03f */
[----:B------:R-:W-:-:S06]  /*38e0*/  UISETP.GE.AND UP0, UPT, UR7, UR5, UPT ;  /* 0x000000050700728c */ /* 0x000fcc000bf06270 */
[----:B------:R-:W-:-:S13]  /*38f0*/  PLOP3.LUT P0, PT, PT, PT, UP0, 0x80, 0x0 ;  /* 0x000000000000781c */ /* 0x000fda0003f0f008 */
[----:B------:R-:W-:Y:S05]  /*3900*/  @!P0 BRA `(.L_x_476) ;  /* 0xffffffc8007c8947 */ /* 0x000fea000383ffff */
.L_x_449:
        /* <DEDUP_REMOVED lines=19> */
.L_x_478:
[----:B------:R-:W-:Y:S05]  /*3a40*/  BSYNC B0 ;  /* 0x0000000000007941 */ /* 0x000fea0003800000 */
.L_x_477:
        /* <DEDUP_REMOVED lines=11> */
.L_x_480:
[----:B------:R-:W2:Y:S04]  /*3b00*/  LDG.E.STRONG.GPU R5, desc[UR14][R2.64] ;  /* 0x0000000e02057981 */ /* 0x000ea8000c1ef900 */
[----:B--2---:R-:W-:Y:S01]  /*3b10*/  CCTL.IVALL ;  /* 0x00000000ff00798f */ /* 0x004fe20002000000 */
[----:B------:R-:W-:Y:S05]  /*3b20*/  YIELD ;  /* 0x0000000000007946 */ /* 0x000fea0003800000 */
[----:B------:R-:W-:-:S13]  /*3b30*/  ISETP.NE.AND P0, PT, R5, R0, PT ;  /* 0x000000000500720c */ /* 0x000fda0003f05270 */
[----:B------:R-:W-:Y:S05]  /*3b40*/  @P0 BRA `(.L_x_480) ;  /* 0xfffffffc00ec0947 */ /* 0x000fea000383ffff */
.L_x_479:
        /* <DEDUP_REMOVED lines=24> */
.L_x_481:
        /* <DEDUP_REMOVED lines=17> */
[----:B--2---:R-:W-:Y:S02]  /*3de0*/  F2FP.F16.F32.PACK_AB R3, R15, R0 ;  /* 0x000000000f03723e */ /* 0x004fe400000000ff */
[----:B------:R-:W-:Y:S02]  /*3df0*/  SHF.R.S32.HI R0, RZ, 0x1f, R31 ;  /* 0x0000001fff007819 */ /* 0x000fe4000001141f */
[----:B---3--:R-:W-:Y:S01]  /*3e00*/  F2FP.F16.F32.PACK_AB R21, R19, R16 ;  /* 0x000000101315723e */ /* 0x008fe200000000ff */
[----:B------:R2:W-:Y:S04]  /*3e10*/  STG.E desc[UR14][R8.64], R3 ;  /* 0x0000000308007986 */ /* 0x0005e8000c10190e */
[----:B------:R2:W-:Y:S01]  /*3e20*/  STG.E desc[UR14][R10.64], R21 ;  /* 0x000000150a007986 */ /* 0x0005e2000c10190e */
[----:B------:R-:W-:-:S13]  /*3e30*/  ISETP.GT.AND.EX P0, PT, R25, R0, PT, P0 ;  /* 0x000000001900720c */ /* 0x000fda0003f04300 */
[----:B--2---:R-:W-:Y:S05]  /*3e40*/  @P0 BRA `(.L_x_481) ;  /* 0xfffffffc00a00947 */ /* 0x004fea000383ffff */
[----:B------:R-:W-:Y:S05]  /*3e50*/  EXIT ;  /* 0x000000000000794d */ /* 0x000fea0003800000 */
.L_x_482:
        /* <DEDUP_REMOVED lines=10> */
.L_x_3232:


//--------------------- .text._Z35group_norm_nhwc_bwd_one_pass_kernelI11Bf16IOFp16WLi128ELi26ELi416EEv26Group_norm_nhwc_bwd_params --------------------------
	.section	.text._Z35group_norm_nhwc_bwd_one_pass_kernelI11Bf16IOFp16WLi128ELi26ELi416EEv26Group_norm_nhwc_bwd_params,"ax",@progbits
	.align	128
        .global         _Z35group_norm_nhwc_bwd_one_pass_kernelI11Bf16IOFp16WLi128ELi26ELi416EEv26Group_norm_nhwc_bwd_params
        .type           _Z35group_norm_nhwc_bwd_one_pass_kernelI11Bf16IOFp16WLi128ELi26ELi416EEv26Group_norm_nhwc_bwd_params,@function
        .size           _Z35group_norm_nhwc_bwd_one_pass_kernelI11Bf16IOFp16WLi128ELi26ELi416EEv26Group_norm_nhwc_bwd_params,(.L_x_3233 - _Z35group_norm_nhwc_bwd_one_pass_kernelI11Bf16IOFp16WLi128ELi26ELi416EEv26Group_norm_nhwc_bwd_params)
        .other          _Z35group_norm_nhwc_bwd_one_pass_kernelI11Bf16IOFp16WLi128ELi26ELi416EEv26Group_norm_nhwc_bwd_params,@"STO_CUDA_ENTRY STV_DEFAULT"
_Z35group_norm_nhwc_bwd_one_pass_kernelI11Bf16IOFp16WLi128ELi26ELi416EEv26Group_norm_nhwc_bwd_params:
.text._Z35group_norm_nhwc_bwd_one_pass_kernelI11Bf16IOFp16WLi128ELi26ELi416EEv26Group_norm_nhwc_bwd_params:
        /* <DEDUP_REMOVED lines=61> */
.L_x_518:
        /* <DEDUP_REMOVED lines=165> */
.L_x_485:
[----:B------:R-:W-:Y:S05]  /*0e20*/  BSYNC B0 ;  /* 0x0000000000007941 */ /* 0x000fea0003800000 */
.L_x_484:
        /* <DEDUP_REMOVED lines=38> */
.L_x_486:
        /* <DEDUP_REMOVED lines=26> */
.L_x_487:
        /* <DEDUP_REMOVED lines=34> */
.L_x_488:
        /* <DEDUP_REMOVED lines=37> */
.L_x_489:
        /* <DEDUP_REMOVED lines=91> */
.L_x_491:
[----:B------:R-:W-:Y:S05]  /*1c50*/  BSYNC B0 ;  /* 0x0000000000007941 */ /* 0x000fea0003800000 */
.L_x_490:
        /* <DEDUP_REMOVED lines=158> */
.L_x_493:
[----:B------:R-:W-:Y:S05]  /*2640*/  BSYNC B0 ;  /* 0x0000000000007941 */ /* 0x000fea0003800000 */
.L_x_492:
        /* <DEDUP_REMOVED lines=20> */
.L_x_495:
[----:B------:R-:W-:Y:S05]  /*2790*/  BSYNC B0 ;  /* 0x0000000000007941 */ /* 0x000fea0003800000 */
.L_x_494:
        /* <DEDUP_REMOVED lines=38> */
.L_x_498:
[----:B--2---:R-:W2:Y:S04]  /*2a00*/  LDG.E.STRONG.GPU R16, desc[UR14][R14.64] ;  /* 0x0000000e0e107981 */ /* 0x004ea8000c1ef900 */
[----:B--2---:R-:W-:Y:S01]  /*2a10*/  CCTL.IVALL ;  /* 0x00000000ff00798f */ /* 0x004fe20002000000 */
[----:B------:R-:W-:Y:S05]  /*2a20*/  YIELD ;  /* 0x0000000000007946 */ /* 0x000fea0003800000 */
[----:B------:R-:W-:-:S13]  /*2a30*/  ISETP.NE.AND P0, PT, R16, R29, PT ;  /* 0x0000001d1000720c */ /* 0x000fda0003f05270 */
[----:B------:R-:W-:Y:S05]  /*2a40*/  @P0 BRA `(.L_x_498) ;  /* 0xfffffffc00ec0947 */ /* 0x000fea000383ffff */
.L_x_497:
        /* <DEDUP_REMOVED lines=16> */
.L_x_502:
        /* <DEDUP_REMOVED lines=115> */
.L_x_501:
        /* <DEDUP_REMOVED lines=61> */
.L_x_503:
[----:B------:R-:W-:-:S13]  /*3650*/  ISETP.NE.OR P0, PT, R28, RZ, P0 ;  /* 0x000000ff1c00720c */ /* 0x000fda0000705670 */
[----:B------:R-:W-:Y:S05]  /*3660*/  @!P0 BRA `(.L_x_499) ;  /* 0x00000000007c8947 */ /* 0x000fea0003800000 */
.L_x_500:
        /* <DEDUP_REMOVED lines=31> */
.L_x_499:
        /* <DEDUP_REMOVED lines=11> */
.L_x_505:
[----:B------:R-:W-:Y:S05]  /*3910*/  BSYNC B0 ;  /* 0x0000000000007941 */ /* 0x000fea0003800000 */
.L_x_504:
        /* <DEDUP_REMOVED lines=16> */
.L_x_496:
        /* <DEDUP_REMOVED lines=51> */
.L_x_506:
        /* <DEDUP_REMOVED lines=20> */
.L_x_508:
[----:B------:R-:W-:Y:S05]  /*3e90*/  BSYNC B0 ;  /* 0x0000000000007941 */ /* 0x000fea0003800000 */
.L_x_507:
        /* <DEDUP_REMOVED lines=25> */
.L_x_509:
        /* <DEDUP_REMOVED lines=20> */
.L_x_511:
[----:B------:R-:W-:Y:S05]  /*4170*/  BSYNC B0 ;  /* 0x0000000000007941 */ /* 0x000fea0003800000 */
.L_x_510:
        /* <DEDUP_REMOVED lines=31> */
.L_x_512:
        /* <DEDUP_REMOVED lines=20> */
.L_x_514:
[----:B------:R-:W-:Y:S05]  /*44b0*/  BSYNC B0 ;  /* 0x0000000000007941 */ /* 0x000fea0003800000 */
.L_x_513:
        /* <DEDUP_REMOVED lines=25> */
.L_x_515:
        /* <DEDUP_REMOVED lines=19> */
.L_x_517:
[----:B------:R-:W-:Y:S05]  /*4780*/  BSYNC B0 ;  /* 0x0000000000007941 */ /* 0x000fea0003800000 */
.L_x_516:
[----:B------:R-:W-:Y:S02]  /*4790*/  IADD3 R44, R3, R44, RZ ;  /* 0x0000002c032c7210 */ /* 0x000fe40007ffe0ff */
[----:B------:R-:W-:Y:S02]  /*47a0*/  IADD3 R43, R43, 0x1, RZ ;  /* 0x000000012b2b7810 */ /* 0x000fe40007ffe0ff */
[----:B------:R-:W-:-:S13]  /*47b0*/  ISETP.GE.AND P0, PT, R44, UR4, PT ;  /* 0x000000042c007c0c */ /* 0x000fda000bf06270 */
[----:B------:R-:W-:Y:S05]  /*47c0*/  @!P0 BRA `(.L_x_518) ;  /* 0xffffffbc00008947 */ /* 0x000fea000383ffff */
.L_x_483:
        /* <DEDUP_REMOVED lines=23> */
.L_x_520:
[----:B------:R-:W-:Y:S05]  /*4940*/  BSYNC B0 ;  /* 0x0000000000007941 */ /* 0x000fea0003800000 */
.L_x_519:
[----:B------:R-:W-:Y:S05]  /*4950*/  @P0 EXIT ;  /* 0x000000000000094d */ /* 0x000fea0003800000 */
[----:B------:R-:W-:Y:S05]  /*4960*/  @P2 BRA `(.L_x_521) ;  /* 0x0000000000202947 */ /* 0x000fea0003800000 */
[----:B------:R-:W-:-:S05]  /*4970*/  IMAD R0, R6, R7, RZ ;  /* 0x0000000706007224 */ /* 0x000fca00078e02ff */
[----:B------:R-:W-:-:S13]  /*4980*/  ISETP.NE.AND P0, PT, R0, -0x1, PT ;  /* 0xffffffff0000780c */ /* 0x000fda0003f05270 */
[----:B------:R-:W-:Y:S05]  /*4990*/  @!P0 BRA `(.L_x_521) ;  /* 0x0000000000148947 */ /* 0x000fea0003800000 */
.L_x_522:
[----:B0-----:R-:W4:Y:S04]  /*49a0*/  LDG.E.STRONG.GPU R5, desc[UR14][R2.64] ;  /* 0x0000000e02057981 */ /* 0x001f28000c1ef900 */
[----:B----4-:R-:W-:Y:S01]  /*49b0*/  CCTL.IVALL ;  /* 0x00000000ff00798f */ /* 0x010fe20002000000 */
[----:B------:R-:W-:Y:S05]  /*49c0*/  YIELD ;  /* 0x0000000000007946 */ /* 0x000fea0003800000 */
[----:B------:R-:W-:-:S13]  /*49d0*/  ISETP.NE.AND P0, PT, R5, R0, PT ;  /* 0x000000000500720c */ /* 0x000fda0003f05270 */
[----:B------:R-:W-:Y:S05]  /*49e0*/  @P0 BRA `(.L_x_522) ;  /* 0xfffffffc00ec0947 */ /* 0x000fea000383ffff */
.L_x_521:
        /* <DEDUP_REMOVED lines=24> */
.L_x_523:
        /* <DEDUP_REMOVED lines=25> */
.L_x_524:
        /* <DEDUP_REMOVED lines=16> */
.L_x_3233:


//--------------------- .text._Z35group_norm_nhwc_bwd_one_pass_kernelI11Bf16IOFp16WLi256ELi26ELi416EEv26Group_norm_nhwc_bwd_params --------------------------
	.section	.text._Z35group_norm_nhwc_bwd_one_pass_kernelI11Bf16IOFp16WLi256ELi26ELi416EEv26Group_norm_nhwc_bwd_params,"ax",@progbits
	.align	128
        .global         _Z35group_norm_nhwc_bwd_one_pass_kernelI11Bf16IOFp16WLi256ELi26ELi416EEv26Group_norm_nhwc_bwd_params
        .type           _Z35group_norm_nhwc_bwd_one_pass_kernelI11Bf16IOFp16WLi256ELi26ELi416EEv26Group_norm_nhwc_bwd_params,@function
        .size           _Z35group_norm_nhwc_bwd_one_pass_kernelI11Bf16IOFp16WLi256ELi26ELi416EEv26Group_norm_nhwc_bwd_params,(.L_x_3234 - _Z35group_norm_nhwc_bwd_one_pass_kernelI11Bf16IOFp16WLi256ELi26ELi416EEv26Group_norm_nhwc_bwd_params)
        .other          _Z35group_norm_nhwc_bwd_one_pass_kernelI11Bf16IOFp16WLi256ELi26ELi416EEv26Group_norm_nhwc_bwd_params,@"STO_CUDA_ENTRY STV_DEFAULT"
_Z35group_norm_nhwc_bwd_one_pass_kernelI11Bf16IOFp16WLi256ELi26ELi416EEv26Group_norm_nhwc_bwd_params:
.text._Z35group_norm_nhwc_bwd_one_pass_kernelI11Bf16IOFp16WLi256ELi26ELi416EEv26Group_norm_nhwc_bwd_params:
        /* <DEDUP_REMOVED lines=67> */
.L_x_576:
        /* <DEDUP_REMOVED lines=251> */
[----:B--2---:R-:W-:Y:S02]  /*13e0*/  @P0 HADD2.F32 R8, -RZ, R15.H0_H0 ;  /* 0x2000000fff080230 */ /* 0x004fe40000004100 */
[----:B---3--:R-:W-:Y:S02]  /*13f0*/  @P0 HADD2.F32 R6, -RZ, R14.H0_H0 ;  /* 0x2000000eff060230 */ /* 0x008fe40000004100 */
[----:B----4-:R-:W-:Y:S02]  /*1400*/  HADD2.F32 R41, -RZ, R41.H0_H0 ;  /* 0x20000029ff297230 */ /* 0x010fe40000004100 */
[----:B------:R-:W-:-:S07]  /*1410*/  HADD2.F32 R9, -RZ, R9.H0_H0 ;  /* 0x20000009ff097230 */ /* 0x000fce0000004100 */
.L_x_527:
[----:B------:R-:W-:Y:S05]  /*1420*/  BSYNC B0 ;  /* 0x0000000000007941 */ /* 0x000fea0003800000 */
.L_x_526:
        /* <DEDUP_REMOVED lines=40> */
.L_x_528:
        /* <DEDUP_REMOVED lines=26> */
.L_x_529:
        /* <DEDUP_REMOVED lines=44> */
.L_x_530:
        /* <DEDUP_REMOVED lines=33> */
.L_x_531:
        /* <DEDUP_REMOVED lines=36> */
.L_x_532:
        /* <DEDUP_REMOVED lines=34> */
.L_x_533:
        /* <DEDUP_REMOVED lines=37> */
.L_x_534:
        /* <DEDUP_REMOVED lines=36> */
.L_x_535:
        /* <DEDUP_REMOVED lines=100> */
.L_x_537:
[----:B------:R-:W-:Y:S05]  /*2c50*/  BSYNC B0 ;  /* 0x0000000000007941 */ /* 0x000fea0003800000 */
.L_x_536:
        /* <DEDUP_REMOVED lines=161> */
.L_x_539:
[----:B------:R-:W-:Y:S05]  /*3670*/  BSYNC B0 ;  /* 0x0000000000007941 */ /* 0x000fea0003800000 */
.L_x_538:
        /* <DEDUP_REMOVED lines=20> */
.L_x_541:
[----:B------:R-:W-:Y:S05]  /*37c0*/  BSYNC B0 ;  /* 0x0000000000007941 */ /* 0x000fea0003800000 */
.L_x_540:
        /* <DEDUP_REMOVED lines=41> */
.L_x_544:
[----:B------:R-:W2:Y:S04]  /*3a60*/  LDG.E.STRONG.GPU R21, desc[UR12][R12.64] ;  /* 0x0000000c0c157981 */ /* 0x000ea8000c1ef900 */
[----:B--2---:R-:W-:Y:S01]  /*3a70*/  CCTL.IVALL ;  /* 0x00000000ff00798f */ /* 0x004fe20002000000 */
[----:B------:R-:W-:Y:S05]  /*3a80*/  YIELD ;  /* 0x0000000000007946 */ /* 0x000fea0003800000 */
[----:B------:R-:W-:-:S13]  /*3a90*/  ISETP.NE.AND P6, PT, R21, R26, PT ;  /* 0x0000001a1500720c */ /* 0x000fda0003fc5270 */
[----:B------:R-:W-:Y:S05]  /*3aa0*/  @P6 BRA `(.L_x_544) ;  /* 0xfffffffc00ec6947 */ /* 0x000fea000383ffff */
.L_x_543:
        /* <DEDUP_REMOVED lines=23> */
.L_x_548:
        /* <DEDUP_REMOVED lines=115> */
.L_x_547:
        /* <DEDUP_REMOVED lines=63> */
.L_x_549:
[----:B------:R-:W-:-:S04]  /*4740*/  LOP3.LUT P6, RZ, R61, 0x1, RZ, 0xc0, !PT ;  /* 0x000000013dff7812 */ /* 0x000fc800078cc0ff */
[----:B------:R-:W-:-:S13]  /*4750*/  ISETP.NE.OR P6, PT, R21, RZ, P6 ;  /* 0x000000ff1500720c */ /* 0x000fda00037c5670 */
[----:B------:R-:W-:Y:S05]  /*4760*/  @!P6 BRA `(.L_x_545) ;  /* 0x00000000007ce947 */ /* 0x000fea0003800000 */
.L_x_546:
        /* <DEDUP_REMOVED lines=31> */
.L_x_545:
        /* <DEDUP_REMOVED lines=10> */
.L_x_551:
[----:B------:R-:W-:Y:S05]  /*4a00*/  BSYNC B0 ;  /* 0x0000000000007941 */ /* 0x000fea0003800000 */
.L_x_550:
        /* <DEDUP_REMOVED lines=17> */
.L_x_542:
        /* <DEDUP_REMOVED lines=42> */
.L_x_552:
        /* <DEDUP_REMOVED lines=21> */
.L_x_554:
[----:B------:R-:W-:Y:S05]  /*4f10*/  BSYNC B0 ;  /* 0x0000000000007941 */ /* 0x000fea0003800000 */
.L_x_553:
        /* <DEDUP_REMOVED lines=28> */
.L_x_555:
        /* <DEDUP_REMOVED lines=20> */
.L_x_557:
[----:B------:R-:W-:Y:S05]  /*5220*/  BSYNC B0 ;  /* 0x0000000000007941 */ /* 0x000fea0003800000 */
.L_x_556:
        /* <DEDUP_REMOVED lines=26> */
.L_x_558:
        /* <DEDUP_REMOVED lines=20> */
.L_x_560:
[----:B------:R-:W-:Y:S05]  /*5510*/  BSYNC B0 ;  /* 0x0000000000007941 */ /* 0x000fea0003800000 */
.L_x_559:
        /* <DEDUP_REMOVED lines=31> */
.L_x_561:
        /* <DEDUP_REMOVED lines=22> */
.L_x_563:
[----:B------:R-:W-:Y:S05]  /*5870*/  BSYNC B0 ;  /* 0x0000000000007941 */ /* 0x000fea0003800000 */
.L_x_562:
        /* <DEDUP_REMOVED lines=27> */
.L_x_564:
        /* <DEDUP_REMOVED lines=22> */
.L_x_566:
[----:B------:R-:W-:Y:S05]  /*5b90*/  BSYNC B0 ;  /* 0x0000000000007941 */ /* 0x000fea0003800000 */
.L_x_565:
        /* <DEDUP_REMOVED lines=30> */
.L_x_567:
        /* <DEDUP_REMOVED lines=22> */
.L_x_569:
[----:B------:R-:W-:Y:S05]  /*5ee0*/  BSYNC B0 ;  /* 0x0000000000007941 */ /* 0x000fea0003800000 */
.L_x_568:
        /* <DEDUP_REMOVED lines=31> */
.L_x_570:
        /* <DEDUP_REMOVED lines=28> */
.L_x_572:
[----:B------:R-:W-:Y:S05]  /*62a0*/  BSYNC B0 ;  /* 0x0000000000007941 */ /* 0x000fea0003800000 */
.L_x_571:
        /* <DEDUP_REMOVED lines=31> */
.L_x_573:
        /* <DEDUP_REMOVED lines=19> */
.L_x_575:
[----:B------:R-:W-:Y:S05]  /*65d0*/  BSYNC B0 ;  /* 0x0000000000007941 */ /* 0x000fea0003800000 */
.L_x_574:
        /* <DEDUP_REMOVED lines=8> */
.L_x_525:
        /* <DEDUP_REMOVED lines=23> */
.L_x_578:
[----:B------:R-:W-:Y:S05]  /*67d0*/  BSYNC B0 ;  /* 0x0000000000007941 */ /* 0x000fea0003800000 */
.L_x_577:
[----:B------:R-:W-:Y:S05]  /*67e0*/  @P0 EXIT ;  /* 0x000000000000094d */ /* 0x000fea0003800000 */
[----:B------:R-:W-:Y:S05]  /*67f0*/  @P2 BRA `(.L_x_579) ;  /* 0x0000000000202947 */ /* 0x000fea0003800000 */
[----:B------:R-:W-:-:S05]  /*6800*/  IMAD R0, R6, R7, RZ ;  /* 0x0000000706007224 */ /* 0x000fca00078e02ff */
[----:B------:R-:W-:-:S13]  /*6810*/  ISETP.NE.AND P0, PT, R0, -0x1, PT ;  /* 0xffffffff0000780c */ /* 0x000fda0003f05270 */
[----:B------:R-:W-:Y:S05]  /*6820*/  @!P0 BRA `(.L_x_579) ;  /* 0x0000000000148947 */ /* 0x000fea0003800000 */
.L_x_580:
[----:B-1----:R-:W2:Y:S04]  /*6830*/  LDG.E.STRONG.GPU R5, desc[UR12][R2.64] ;  /* 0x0000000c02057981 */ /* 0x002ea8000c1ef900 */
[----:B--2---:R-:W-:Y:S01]  /*6840*/  CCTL.IVALL ;  /* 0x00000000ff00798f */ /* 0x004fe20002000000 */
[----:B------:R-:W-:Y:S05]  /*6850*/  YIELD ;  /* 0x0000000000007946 */ /* 0x000fea0003800000 */
[----:B------:R-:W-:-:S13]  /*6860*/  ISETP.NE.AND P0, PT, R5, R0, PT ;  /* 0x000000000500720c */ /* 0x000fda0003f05270 */
[----:B------:R-:W-:Y:S05]  /*6870*/  @P0 BRA `(.L_x_580) ;  /* 0xfffffffc00ec0947 */ /* 0x000fea000383ffff */
.L_x_579:
        /* <DEDUP_REMOVED lines=24> */
.L_x_581:
        /* <DEDUP_REMOVED lines=17> */
[----:B---3--:R-:W-:Y:S02]  /*6b10*/  F2FP.F16.F32.PACK_AB R19, R9, R0 ;  /* 0x000000000913723e */ /* 0x008fe400000000ff */
[----:B------:R-:W-:Y:S02]  /*6b20*/  SHF.R.S32.HI R0, RZ, 0x1f, R60 ;  /* 0x0000001fff007819 */ /* 0x000fe4000001143c */
[----:B----4-:R-:W-:Y:S01]  /*6b30*/  F2FP.F16.F32.PACK_AB R21, R13, R10 ;  /* 0x0000000a0d15723e */ /* 0x010fe200000000ff */
[----:B------:R3:W-:Y:S04]  /*6b40*/  STG.E desc[UR12][R2.64], R19 ;  /* 0x0000001302007986 */ /* 0x0007e8000c10190c */
[----:B------:R3:W-:Y:S01]  /*6b50*/  STG.E desc[UR12][R4.64], R21 ;  /* 0x0000001504007986 */ /* 0x0007e2000c10190c */
[----:B------:R-:W-:-:S13]  /*6b60*/  ISETP.GT.AND.EX P0, PT, R27, R0, PT, P0 ;  /* 0x000000001b00720c */ /* 0x000fda0003f04300 */
[----:B---3--:R-:W-:Y:S05]  /*6b70*/  @P0 BRA `(.L_x_581) ;  /* 0xfffffffc00a00947 */ /* 0x008fea000383ffff */
[----:B------:R-:W-:Y:S05]  /*6b80*/  EXIT ;  /* 0x000000000000794d */ /* 0x000fea0003800000 */
.L_x_582:
        /* <DEDUP_REMOVED lines=15> */
.L_x_3234:


//--------------------- .text._Z35group_norm_nhwc_bwd_one_pass_kernelI11Bf16IOFp16WLi512ELi26ELi416EEv26Group_norm_nhwc_bwd_params --------------------------
	.section	.text._Z35group_norm_nhwc_bwd_one_pass_kernelI11Bf16IOFp16WLi512ELi26ELi416EEv26Group_norm_nhwc_bwd_params,"ax",@progbits
	.align	128
        .global         _Z35group_norm_nhwc_bwd_one_pass_kernelI11Bf16IOFp16WLi512ELi26ELi416EEv26Group_norm_nhwc_bwd_params
        .type           _Z35group_norm_nhwc_bwd_one_pass_kernelI11Bf16IOFp16WLi512ELi26ELi416EEv26Group_norm_nhwc_bwd_params,@function
        .size           _Z35group_norm_nhwc_bwd_one_pass_kernelI11Bf16IOFp16WLi512ELi26ELi416EEv26Group_norm_nhwc_bwd_params,(.L_x_3235 - _Z35group_norm_nhwc_bwd_one_pass_kernelI11Bf16IOFp16WLi512ELi26ELi416EEv26Group_norm_nhwc_bwd_params)
        .other          _Z35group_norm_nhwc_bwd_one_pass_kernelI11Bf16IOFp16WLi512ELi26ELi416EEv26Group_norm_nhwc_bwd_params,@"STO_CUDA_ENTRY STV_DEFAULT"
_Z35group_norm_nhwc_bwd_one_pass_kernelI11Bf16IOFp16WLi512ELi26ELi416EEv26Group_norm_nhwc_bwd_params:
.text._Z35group_norm_nhwc_bwd_one_pass_kernelI11Bf16IOFp16WLi512ELi26ELi416EEv26Group_norm_nhwc_bwd_params:
        /* <DEDUP_REMOVED lines=109> */
.L_x_666:
        /* <DEDUP_REMOVED lines=430> */
[----:B--2---:R-:W-:Y:S02]  /*21b0*/  @P0 HADD2.F32 R81, -RZ, R24.H0_H0 ;  /* 0x20000018ff510230 */ /* 0x004fe40000004100 */
[----:B------:R-:W0:Y:S01]  /*21c0*/  LDC.64 R24, c[0x0][0x238] ;  /* 0x00008e00ff187b82 */ /* 0x000e220000000a00 */
[----:B---3--:R-:W-:Y:S02]  /*21d0*/  @P0 HADD2.F32 R80, -RZ, R21.H0_H0 ;  /* 0x20000015ff500230 */ /* 0x008fe40000004100 */
[----:B0-----:R-:W-:-:S05]  /*21e0*/  IMAD.WIDE R24, R109, 0x2, R24 ;  /* 0x000000026d187825 */ /* 0x001fca00078e0218 */
[----:B------:R-:W2:Y:S04]  /*21f0*/  LDG.E.U16 R82, desc[UR8][R24.64] ;  /* 0x0000000818527981 */ /* 0x000ea8000c1e1500 */
[----:B------:R-:W3:Y:S01]  /*2200*/  LDG.E.U16 R21, desc[UR8][R24.64+0x2] ;  /* 0x0000020818157981 */ /* 0x000ee2000c1e1500 */
[----:B--2---:R-:W-:Y:S02]  /*2210*/  HADD2.F32 R82, -RZ, R82.H0_H0 ;  /* 0x20000052ff527230 */ /* 0x004fe40000004100 */
[----:B---3--:R-:W-:-:S07]  /*2220*/  HADD2.F32 R21, -RZ, R21.H0_H0 ;  /* 0x20000015ff157230 */ /* 0x008fce0000004100 */
.L_x_585:
[----:B------:R-:W-:Y:S05]  /*2230*/  BSYNC B0 ;  /* 0x0000000000007941 */ /* 0x000fea0003800000 */
.L_x_584:
        /* <DEDUP_REMOVED lines=40> */
.L_x_586:
        /* <DEDUP_REMOVED lines=26> */
.L_x_587:
        /* <DEDUP_REMOVED lines=43> */
.L_x_588:
        /* <DEDUP_REMOVED lines=40> */
.L_x_589:
        /* <DEDUP_REMOVED lines=33> */
.L_x_590:
        /* <DEDUP_REMOVED lines=36> */
.L_x_591:
        /* <DEDUP_REMOVED lines=34> */
.L_x_592:
        /* <DEDUP_REMOVED lines=36> */
.L_x_593:
        /* <DEDUP_REMOVED lines=34> */
.L_x_594:
        /* <DEDUP_REMOVED lines=36> */
.L_x_595:
        /* <DEDUP_REMOVED lines=34> */
.L_x_596:
        /* <DEDUP_REMOVED lines=36> */
.L_x_597:
        /* <DEDUP_REMOVED lines=34> */
.L_x_598:
        /* <DEDUP_REMOVED lines=37> */
.L_x_599:
        /* <DEDUP_REMOVED lines=37> */
.L_x_600:
        /* <DEDUP_REMOVED lines=35> */
.L_x_601:
        /* <DEDUP_REMOVED lines=127> */
.L_x_603:
[----:B------:R-:W-:Y:S05]  /*4de0*/  BSYNC B0 ;  /* 0x0000000000007941 */ /* 0x000fea0003800000 */
.L_x_602:
        /* <DEDUP_REMOVED lines=161> */
.L_x_605:
[----:B------:R-:W-:Y:S05]  /*5800*/  BSYNC B0 ;  /* 0x0000000000007941 */ /* 0x000fea0003800000 */
.L_x_604:
        /* <DEDUP_REMOVED lines=16> */
.L_x_607:
[----:B------:R-:W-:Y:S05]  /*5910*/  BSYNC B0 ;  /* 0x0000000000007941 */ /* 0x000fea0003800000 */
.L_x_606:
        /* <DEDUP_REMOVED lines=63> */
.L_x_610:
[----:B-1----:R-:W2:Y:S04]  /*5d10*/  LDG.E.STRONG.GPU R58, desc[UR8][R24.64] ;  /* 0x00000008183a7981 */ /* 0x002ea8000c1ef900 */
[----:B--2---:R-:W-:Y:S01]  /*5d20*/  CCTL.IVALL ;  /* 0x00000000ff00798f */ /* 0x004fe20002000000 */
[----:B------:R-:W-:Y:S05]  /*5d30*/  YIELD ;  /* 0x0000000000007946 */ /* 0x000fea0003800000 */
[----:B------:R-:W-:-:S13]  /*5d40*/  ISETP.NE.AND P6, PT, R58, R65, PT ;  /* 0x000000413a00720c */ /* 0x000fda0003fc5270 */
[----:B------:R-:W-:Y:S05]  /*5d50*/  @P6 BRA `(.L_x_610) ;  /* 0xfffffffc00ec6947 */ /* 0x000fea000383ffff */
.L_x_609:
        /* <DEDUP_REMOVED lines=22> */
.L_x_614:
        /* <DEDUP_REMOVED lines=115> */
.L_x_613:
        /* <DEDUP_REMOVED lines=63> */
.L_x_615:
[----:B------:R-:W-:-:S04]  /*69e0*/  LOP3.LUT P6, RZ, R79, 0x1, RZ, 0xc0, !PT ;  /* 0x000000014fff7812 */ /* 0x000fc800078cc0ff */
[----:B------:R-:W-:-:S13]  /*69f0*/  ISETP.NE.OR P6, PT, R58, RZ, P6 ;  /* 0x000000ff3a00720c */ /* 0x000fda00037c5670 */
[----:B------:R-:W-:Y:S05]  /*6a00*/  @!P6 BRA `(.L_x_611) ;  /* 0x00000000007ce947 */ /* 0x000fea0003800000 */
.L_x_612:
        /* <DEDUP_REMOVED lines=31> */
.L_x_611:
        /* <DEDUP_REMOVED lines=10> */
.L_x_617:
[----:B------:R-:W-:Y:S05]  /*6ca0*/  BSYNC B0 ;  /* 0x0000000000007941 */ /* 0x000fea0003800000 */
.L_x_616:
        /* <DEDUP_REMOVED lines=17> */
.L_x_608:
        /* <DEDUP_REMOVED lines=42> */
.L_x_618:
        /* <DEDUP_REMOVED lines=21> */
.L_x_620:
[----:B------:R-:W-:Y:S05]  /*71b0*/  BSYNC B0 ;  /* 0x0000000000007941 */ /* 0x000fea0003800000 */
.L_x_619:
        /* <DEDUP_REMOVED lines=28> */
.L_x_621:
        /* <DEDUP_REMOVED lines=20> */
.L_x_623:
[----:B------:R-:W-:Y:S05]  /*74c0*/  BSYNC B0 ;  /* 0x0000000000007941 */ /* 0x000fea0003800000 */
.L_x_622:
        /* <DEDUP_REMOVED lines=27> */
.L_x_624:
        /* <DEDUP_REMOVED lines=20> */
.L_x_626:
[----:B------:R-:W-:Y:S05]  /*77c0*/  BSYNC B0 ;  /* 0x0000000000007941 */ /* 0x000fea0003800000 */
.L_x_625:
        /* <DEDUP_REMOVED lines=27> */
.L_x_627:
        /* <DEDUP_REMOVED lines=23> */
.L_x_629:
[----:B------:R-:W-:Y:S05]  /*7af0*/  BSYNC B0 ;  /* 0x0000000000007941 */ /* 0x000fea0003800000 */
.L_x_628:
        /* <DEDUP_REMOVED lines=28> */
.L_x_630:
        /* <DEDUP_REMOVED lines=23> */
.L_x_632:
[----:B------:R-:W-:Y:S05]  /*7e30*/  BSYNC B0 ;  /* 0x0000000000007941 */ /* 0x000fea0003800000 */
.L_x_631:
        /* <DEDUP_REMOVED lines=28> */
.L_x_633:
        /* <DEDUP_REMOVED lines=23> */
.L_x_635:
[----:B------:R-:W-:Y:S05]  /*8170*/  BSYNC B0 ;  /* 0x0000000000007941 */ /* 0x000fea0003800000 */
.L_x_634:
        /* <DEDUP_REMOVED lines=28> */
.L_x_636:
        /* <DEDUP_REMOVED lines=23> */
.L_x_638:
[----:B------:R-:W-:Y:S05]  /*84b0*/  BSYNC B0 ;  /* 0x0000000000007941 */ /* 0x000fea0003800000 */
.L_x_637:
        /* <DEDUP_REMOVED lines=28> */
.L_x_639:
        /* <DEDUP_REMOVED lines=23> */
.L_x_641:
[----:B------:R-:W-:Y:S05]  /*87f0*/  BSYNC B0 ;  /* 0x0000000000007941 */ /* 0x000fea0003800000 */
.L_x_640:
        /* <DEDUP_REMOVED lines=28> */
.L_x_642:
        /* <DEDUP_REMOVED lines=23> */
.L_x_644:
[----:B------:R-:W-:Y:S05]  /*8b30*/  BSYNC B0 ;  /* 0x0000000000007941 */ /* 0x000fea0003800000 */
.L_x_643:
        /* <DEDUP_REMOVED lines=28> */
.L_x_645:
        /* <DEDUP_REMOVED lines=22> */
.L_x_647:
[----:B------:R-:W-:Y:S05]  /*8e60*/  BSYNC B0 ;  /* 0x0000000000007941 */ /* 0x000fea0003800000 */
.L_x_646:
        /* <DEDUP_REMOVED lines=27> */
.L_x_648:
        /* <DEDUP_REMOVED lines=22> */
.L_x_650:
[----:B------:R-:W-:Y:S05]  /*9180*/  BSYNC B0 ;  /* 0x0000000000007941 */ /* 0x000fea0003800000 */
.L_x_649:
        /* <DEDUP_REMOVED lines=27> */
.L_x_651:
        /* <DEDUP_REMOVED lines=22> */
.L_x_653:
[----:B------:R-:W-:Y:S05]  /*94a0*/  BSYNC B0 ;  /* 0x0000000000007941 */ /* 0x000fea0003800000 */
.L_x_652:
        /* <DEDUP_REMOVED lines=29> */
.L_x_654:
        /* <DEDUP_REMOVED lines=27> */
.L_x_656:
[----:B------:R-:W-:Y:S05]  /*9830*/  BSYNC B0 ;  /* 0x0000000000007941 */ /* 0x000fea0003800000 */
.L_x_655:
        /* <DEDUP_REMOVED lines=27> */
.L_x_657:
        /* <DEDUP_REMOVED lines=27> */
.L_x_659:
[----:B------:R-:W-:Y:S05]  /*9ba0*/  BSYNC B0 ;  /* 0x0000000000007941 */ /* 0x000fea0003800000 */
.L_x_658:
        /* <DEDUP_REMOVED lines=27> */
.L_x_660:
        /* <DEDUP_REMOVED lines=29> */
.L_x_662:
[----:B------:R-:W-:Y:S05]  /*9f30*/  BSYNC B0 ;  /* 0x0000000000007941 */ /* 0x000fea0003800000 */
.L_x_661:
        /* <DEDUP_REMOVED lines=25> */
.L_x_663:
        /* <DEDUP_REMOVED lines=23> */
.L_x_665:
[----:B------:R-:W-:Y:S05]  /*a240*/  BSYNC B0 ;  /* 0x0000000000007941 */ /* 0x000fea0003800000 */
.L_x_664:
[----:B------:R-:W-:Y:S02]  /*a250*/  IADD3 R70, R9, R70, RZ ;  /* 0x0000004609467210 */ /* 0x000fe40007ffe0ff */
[----:B------:R-:W-:Y:S02]  /*a260*/  IADD3 R69, R69, 0x1, RZ ;  /* 0x0000000145457810 */ /* 0x000fe40007ffe0ff */
[----:B------:R-:W-:-:S13]  /*a270*/  ISETP.GE.AND P0, PT, R70, UR4, PT ;  /* 0x0000000446007c0c */ /* 0x000fda000bf06270 */
[----:B------:R-:W-:Y:S05]  /*a280*/  @!P0 BRA `(.L_x_666) ;  /* 0xffffff6400108947 */ /* 0x000fea000383ffff */
.L_x_583:
        /* <DEDUP_REMOVED lines=23> */
.L_x_668:
[----:B------:R-:W-:Y:S05]  /*a400*/  BSYNC B0 ;  /* 0x0000000000007941 */ /* 0x000fea0003800000 */
.L_x_667:
[----:B------:R-:W-:Y:S05]  /*a410*/  @P0 EXIT ;  /* 0x000000000000094d */ /* 0x000fea0003800000 */
[----:B------:R-:W-:Y:S05]  /*a420*/  @P2 BRA `(.L_x_669) ;  /* 0x0000000000202947 */ /* 0x000fea0003800000 */
[----:B------:R-:W-:-:S05]  /*a430*/  IMAD R0, R6, R7, RZ ;  /* 0x0000000706007224 */ /* 0x000fca00078e02ff */
[----:B------:R-:W-:-:S13]  /*a440*/  ISETP.NE.AND P0, PT, R0, -0x1, PT ;  /* 0xffffffff0000780c */ /* 0x000fda0003f05270 */
[----:B------:R-:W-:Y:S05]  /*a450*/  @!P0 BRA `(.L_x_669) ;  /* 0x0000000000148947 */ /* 0x000fea0003800000 */
.L_x_670:
[----:B-1----:R-:W2:Y:S04]  /*a460*/  LDG.E.STRONG.GPU R5, desc[UR8][R2.64] ;  /* 0x0000000802057981 */ /* 0x002ea8000c1ef900 */
[----:B--2---:R-:W-:Y:S01]  /*a470*/  CCTL.IVALL ;  /* 0x00000000ff00798f */ /* 0x004fe20002000000 */
[----:B------:R-:W-:Y:S05]  /*a480*/  YIELD ;  /* 0x0000000000007946 */ /* 0x000fea0003800000 */
[----:B------:R-:W-:-:S13]  /*a490*/  ISETP.NE.AND P0, PT, R5, R0, PT ;  /* 0x000000000500720c */ /* 0x000fda0003f05270 */
[----:B------:R-:W-:Y:S05]  /*a4a0*/  @P0 BRA `(.L_x_670) ;  /* 0xfffffffc00ec0947 */ /* 0x000fea000383ffff */
.L_x_669:
        /* <DEDUP_REMOVED lines=24> */
.L_x_671:
        /* <DEDUP_REMOVED lines=25> */
.L_x_672:
        /* <DEDUP_REMOVED lines=12> */
.L_x_3235:


//--------------------- .text._Z35group_norm_nhwc_bwd_one_pass_kernelI11Fp16IOFp32WLi64ELi26ELi416EEv26Group_norm_nhwc_bwd_params --------------------------
	.section	.text._Z35group_norm_nhwc_bwd_one_pass_kernelI11Fp16IOFp32WLi64ELi26ELi416EEv26Group_norm_nhwc_bwd_params,"ax",@progbits
	.align	128
        .global         _Z35group_norm_nhwc_bwd_one_pass_kernelI11Fp16IOFp32WLi64ELi26ELi416EEv26Group_norm_nhwc_bwd_params
        .type           _Z35group_norm_nhwc_bwd_one_pass_kernelI11Fp16IOFp32WLi64ELi26ELi416EEv26Group_norm_nhwc_bwd_params,@function
        .size           _Z35group_norm_nhwc_bwd_one_pass_kernelI11Fp16IOFp32WLi64ELi26ELi416EEv26Group_norm_nhwc_bwd_params,(.L_x_3236 - _Z35group_norm_nhwc_bwd_one_pass_kernelI11Fp16IOFp32WLi64ELi26ELi416EEv26Group_norm_nhwc_bwd_params)
        .other          _Z35group_norm_nhwc_bwd_one_pass_kernelI11Fp16IOFp32WLi64ELi26ELi416EEv26Group_norm_nhwc_bwd_params,@"STO_CUDA_ENTRY STV_DEFAULT"
_Z35group_norm_nhwc_bwd_one_pass_kernelI11Fp16IOFp32WLi64ELi26ELi416EEv26Group_norm_nhwc_bwd_params:
.text._Z35group_norm_nhwc_bwd_one_pass_kernelI11Fp16IOFp32WLi64ELi26ELi416EEv26Group_norm_nhwc_bwd_params:
        /* <DEDUP_REMOVED lines=48> */
.L_x_700:
        /* <DEDUP_REMOVED lines=114> */
.L_x_675:
[----:B------:R-:W-:Y:S05]  /*0a20*/  BSYNC B0 ;  /* 0x0000000000007941 */ /* 0x000fea0003800000 */
.L_x_674:
[----:B------:R-:W-:Y:S01]  /*0a30*/  ISETP.NE.AND P2, PT, RZ, UR18, PT ;  /* 0x00000012ff007c0c */ /* 0x000fe2000bf45270 */
[--C-:B0----5:R-:W-:Y:S02]  /*0a40*/  HADD2.F32 R10, -RZ, R25.reuse.H0_H0 ;  /* 0x20000019ff0a7230 */ /* 0x121fe40000004100 */
[----:B------:R-:W-:Y:S02]  /*0a50*/  HADD2.F32 R11, -RZ, R25.H1_H1 ;  /* 0x30000019ff0b7230 */ /* 0x000fe40000004100 */
[----:B------:R-:W-:Y:S02]  /*0a60*/  HADD2.F32 R17, -RZ, R26.H0_H0 ;  /* 0x2000001aff117230 */ /* 0x000fe40000004100 */
[----:B------:R-:W-:Y:S01]  /*0a70*/  FADD.FTZ R10, R10, -UR19 ;  /* 0x800000130a0a7e21 */ /* 0x000fe20008010000 */
[--C-:B------:R-:W-:Y:S02]  /*0a80*/  HADD2.F32 R12, -RZ, R24.reuse.H0_H0 ;  /* 0x20000018ff0c7230 */ /* 0x100fe40000004100 */
[----:B------:R-:W-:Y:S01]  /*0a90*/  FADD.FTZ R18, R11, -UR19 ;  /* 0x800000130b127e21 */ /* 0x000fe20008010000 */
[----:B------:R-:W-:-:S02]  /*0aa0*/  HADD2.F32 R15, -RZ, R24.H1_H1 ;  /* 0x30000018ff0f7230 */ /* 0x000fc40000004100 */
[----:B------:R-:W-:Y:S01]  /*0ab0*/  FMUL.FTZ R11, R10, UR13 ;  /* 0x0000000d0a0b7c20 */ /* 0x000fe20008410000 */
[----:B------:R-:W-:Y:S02]  /*0ac0*/  HADD2.F32 R16, -RZ, R26.H1_H1 ;  /* 0x3000001aff107230 */ /* 0x000fe40000004100 */
[----:B------:R-:W-:Y:S01]  /*0ad0*/  FADD.FTZ R17, R17, -UR19 ;  /* 0x8000001311117e21 */ /* 0x000fe20008010000 */
[--C-:B------:R-:W-:Y:S02]  /*0ae0*/  HADD2.F32 R13, -RZ, R5.reuse.H0_H0 ;  /* 0x20000005ff0d7230 */ /* 0x100fe40000004100 */
[----:B------:R-:W-:Y:S01]  /*0af0*/  FMUL.FTZ R10, R18, UR13 ;  /* 0x0000000d120a7c20 */ /* 0x000fe20008410000 */
[----:B------:R-:W-:Y:S01]  /*0b00*/  HADD2.F32 R14, -RZ, R5.H1_H1 ;  /* 0x30000005ff0e7230 */ /* 0x000fe20000004100 */
        /* <DEDUP_REMOVED lines=19> */
.L_x_676:
        /* <DEDUP_REMOVED lines=26> */
.L_x_677:
        /* <DEDUP_REMOVED lines=88> */
.L_x_679:
[----:B------:R-:W-:Y:S05]  /*1360*/  BSYNC B0 ;  /* 0x0000000000007941 */ /* 0x000fea0003800000 */
.L_x_678:
        /* <DEDUP_REMOVED lines=158> */
.L_x_681:
[----:B------:R-:W-:Y:S05]  /*1d50*/  BSYNC B0 ;  /* 0x0000000000007941 */ /* 0x000fea0003800000 */
.L_x_680:
        /* <DEDUP_REMOVED lines=20> */
.L_x_683:
[----:B------:R-:W-:Y:S05]  /*1ea0*/  BSYNC B0 ;  /* 0x0000000000007941 */ /* 0x000fea0003800000 */
.L_x_682:
        /* <DEDUP_REMOVED lines=34> */
.L_x_686:
[----:B------:R-:W2:Y:S04]  /*20d0*/  LDG.E.STRONG.GPU R16, desc[UR14][R14.64] ;  /* 0x0000000e0e107981 */ /* 0x000ea8000c1ef900 */
[----:B--2---:R-:W-:Y:S01]  /*20e0*/  CCTL.IVALL ;  /* 0x00000000ff00798f */ /* 0x004fe20002000000 */
[----:B------:R-:W-:Y:S05]  /*20f0*/  YIELD ;  /* 0x0000000000007946 */ /* 0x000fea0003800000 */
[----:B------:R-:W-:-:S13]  /*2100*/  ISETP.NE.AND P0, PT, R16, R19, PT ;  /* 0x000000131000720c */ /* 0x000fda0003f05270 */
[----:B------:R-:W-:Y:S05]  /*2110*/  @P0 BRA `(.L_x_686) ;  /* 0xfffffffc00ec0947 */ /* 0x000fea000383ffff */
.L_x_685:
        /* <DEDUP_REMOVED lines=17> */
.L_x_690:
        /* <DEDUP_REMOVED lines=115> */
.L_x_689:
        /* <DEDUP_REMOVED lines=61> */
.L_x_691:
[----:B------:R-:W-:-:S13]  /*2d30*/  ISETP.NE.OR P0, PT, R22, RZ, P0 ;  /* 0x000000ff1600720c */ /* 0x000fda0000705670 */
[----:B------:R-:W-:Y:S05]  /*2d40*/  @!P0 BRA `(.L_x_687) ;  /* 0x00000000007c8947 */ /* 0x000fea0003800000 */
.L_x_688:
        /* <DEDUP_REMOVED lines=31> */
.L_x_687:
        /* <DEDUP_REMOVED lines=11> */
.L_x_693:
[----:B------:R-:W-:Y:S05]  /*2ff0*/  BSYNC B0 ;  /* 0x0000000000007941 */ /* 0x000fea0003800000 */
.L_x_692:
        /* <DEDUP_REMOVED lines=16> */
.L_x_684:
[----:B------:R-:W1:Y:S01]  /*3100*/  S2UR UR9, SR_CgaCtaId ;  /* 0x00000000000979c3 */ /* 0x000e620000008800 */
[----:B------:R-:W-:Y:S01]  /*3110*/  UMOV UR8, 0x400 ;  /* 0x0000040000087882 */ /* 0x000fe20000000000 */
[--C-:B--2---:R-:W-:Y:S02]  /*3120*/  HADD2.F32 R14, -RZ, R25.reuse.H0_H0 ;  /* 0x20000019ff0e7230 */ /* 0x104fe40000004100 */
[----:B------:R-:W-:Y:S02]  /*3130*/  HADD2.F32 R25, -RZ, R25.H1_H1 ;  /* 0x30000019ff197230 */ /* 0x000fe40000004100 */
[--C-:B------:R-:W-:Y:S02]  /*3140*/  HADD2.F32 R15, -RZ, R24.reuse.H0_H0 ;  /* 0x20000018ff0f7230 */ /* 0x100fe40000004100 */
[----:B------:R-:W-:Y:S01]  /*3150*/  FADD.FTZ R14, R14, -UR19 ;  /* 0x800000130e0e7e21 */ /* 0x000fe20008010000 */
[----:B------:R-:W-:Y:S02]  /*3160*/  HADD2.F32 R24, -RZ, R24.H1_H1 ;  /* 0x30000018ff187230 */ /* 0x000fe40000004100 */
[----:B------:R-:W-:Y:S01]  /*3170*/  FADD.FTZ R25, R25, -UR19 ;  /* 0x8000001319197e21 */ /* 0x000fe20008010000 */
[----:B0-----:R-:W-:-:S03]  /*3180*/  FMUL.FTZ R31, R14, UR13 ;  /* 0x0000000d0e1f7c20 */ /* 0x001fc60008410000 */
[----:B------:R-:W-:Y:S01]  /*3190*/  FMUL.FTZ R22, R25, UR13 ;  /* 0x0000000d19167c20 */ /* 0x000fe20008410000 */
[----:B-1----:R-:W-:-:S09]  /*31a0*/  ULEA UR8, UR9, UR8, 0x18 ;  /* 0x0000000809087291 */ /* 0x002fd2000f8ec03f */
[----:B------:R-:W-:Y:S01]  /*31b0*/  @!P3 STS.64 [UR8+0x80], R10 ;  /* 0x0000800aff00b988 */ /* 0x000fe20008000a08 */
[----:B------:R-:W-:Y:S06]  /*31c0*/  BAR.SYNC.DEFER_BLOCKING 0x0 ;  /* 0x0000000000007b1d */ /* 0x000fec0000010000 */
[----:B------:R-:W0:Y:S01]  /*31d0*/  LDS.64 R12, [UR8+0x80] ;  /* 0x00008008ff0c7984 */ /* 0x000e220008000a00 */
[----:B------:R-:W-:Y:S02]  /*31e0*/  ULDC UR8, c[0x0][0x2bc] ;  /* 0x0000af0000087ab9 */ /* 0x000fe40000000800 */
[----:B0-----:R-:W-:Y:S01]  /*31f0*/  FMUL.FTZ R4, R12, UR8 ;  /* 0x000000080c047c20 */ /* 0x001fe20008410000 */
[----:B------:R-:W-:-:S02]  /*3200*/  HADD2.F32 R12, -RZ, R26.H0_H0 ;  /* 0x2000001aff0c7230 */ /* 0x000fc40000004100 */
[----:B------:R-:W-:Y:S01]  /*3210*/  FMUL.FTZ R13, R13, UR8 ;  /* 0x000000080d0d7c20 */ /* 0x000fe20008410000 */
[----:B------:R-:W-:Y:S02]  /*3220*/  HADD2.F32 R26, -RZ, R26.H1_H1 ;  /* 0x3000001aff1a7230 */ /* 0x000fe40000004100 */
[----:B------:R-:W-:-:S03]  /*3230*/  FADD.FTZ R10, R12, -UR19 ;  /* 0x800000130c0a7e21 */ /* 0x000fc60008010000 */
[----:B------:R-:W-:Y:S01]  /*3240*/  FADD.FTZ R11, R26, -UR19 ;  /* 0x800000131a0b7e21 */ /* 0x000fe20008010000 */
        /* <DEDUP_REMOVED lines=19> */
.L_x_694:
[----:B------:R-:W-:Y:S04]  /*3380*/  BSSY B0, `(.L_x_695) ;  /* 0x0000014000007945 */ /* 0x000fe80003800000 */
[----:B------:R-:W-:Y:S05]  /*3390*/  @!P1 BRA `(.L_x_696) ;  /* 0x0000000000489947 */ /* 0x000fea0003800000 */
[C-C-:B------:R-:W-:Y:S01]  /*33a0*/  FFMA.FTZ R12, R4.reuse, R31, R13.reuse ;  /* 0x0000001f040c7223 */ /* 0x140fe2000001000d */
[----:B------:R-:W-:Y:S01]  /*33b0*/  ULDC.64 UR8, c[0x0][0x288] ;  /* 0x0000a20000087ab9 */ /* 0x000fe20000000a00 */
[----:B------:R-:W-:Y:S01]  /*33c0*/  MOV R14, R32 ;  /* 0x00000020000e7202 */ /* 0x000fe20000000f00 */
[----:B------:R-:W-:Y:S01]  /*33d0*/  FFMA.FTZ R17, R4, R22, R13 ;  /* 0x0000001604117223 */ /* 0x000fe2000001000d */
[----:B------:R-:W-:Y:S01]  /*33e0*/  FFMA.FTZ R12, R15, R6, -R12 ;  /* 0x000000060f0c7223 */ /* 0x000fe2000001080c */
[----:B------:R-:W-:Y:S01]  /*33f0*/  MOV R15, R35 ;  /* 0x00000023000f7202 */ /* 0x000fe20000000f00 */
[----:B------:R-:W-:Y:S02]  /*3400*/  IMAD R19, R3, UR8, RZ ;  /* 0x0000000803137c24 */ /* 0x000fe4000f8e02ff */
[----:B------:R-:W-:Y:S01]  /*3410*/  FFMA.FTZ R17, R24, R7, -R17 ;  /* 0x0000000718117223 */ /* 0x000fe20000010811 */
[----:B------:R-:W-:-:S04]  /*3420*/  IMAD.WIDE.U32 R14, R28, UR8, R14 ;  /* 0x000000081c0e7c25 */ /* 0x000fc8000f8e000e */
[----:B------:R-:W-:Y:S01]  /*3430*/  IMAD R21, R28, UR9, R19 ;  /* 0x000000091c157c24 */ /* 0x000fe2000f8e0213 */
[----:B------:R-:W-:Y:S01]  /*3440*/  ULDC.64 UR8, c[0x0][0x210] ;  /* 0x0000840000087ab9 */ /* 0x000fe20000000a00 */
[----:B------:R-:W-:Y:S01]  /*3450*/  FMUL.FTZ R19, R12, UR13 ;  /* 0x0000000d0c137c20 */ /* 0x000fe20008410000 */
[----:B------:R-:W-:Y:S01]  /*3460*/  FMUL.FTZ R12, R17, UR13 ;  /* 0x0000000d110c7c20 */ /* 0x000fe20008410000 */
[----:B------:R-:W-:Y:S02]  /*3470*/  LEA R16, P0, R14, UR8, 0x1 ;  /* 0x000000080e107c11 */ /* 0x000fe4000f8008ff */
[----:B------:R-:W-:Y:S02]  /*3480*/  IADD3 R21, R15, R21, RZ ;  /* 0x000000150f157210 */ /* 0x000fe40007ffe0ff */
[----:B------:R-:W-:Y:S02]  /*3490*/  F2FP.F16.F32.PACK_AB R15, R12, R19 ;  /* 0x000000130c0f723e */ /* 0x000fe400000000ff */
[----:B------:R-:W-:-:S05]  /*34a0*/  LEA.HI.X R17, R14, UR9, R21, 0x1, P0 ;  /* 0x000000090e117c11 */ /* 0x000fca00080f0c15 */
[----:B------:R0:W-:Y:S02]  /*34b0*/  STG.E desc[UR14][R16.64], R15 ;  /* 0x0000000f10007986 */ /* 0x0001e4000c10190e */
.L_x_696:
[----:B------:R-:W-:Y:S05]  /*34c0*/  BSYNC B0 ;  /* 0x0000000000007941 */ /* 0x000fea0003800000 */
.L_x_695:
[--C-:B0-----:R-:W-:Y:S02]  /*34d0*/  HADD2.F32 R15, -RZ, R5.reuse.H0_H0 ;  /* 0x20000005ff0f7230 */ /* 0x101fe40000004100 */
[----:B------:R-:W-:Y:S01]  /*34e0*/  FMUL.FTZ R21, R10, UR13 ;  /* 0x0000000d0a157c20 */ /* 0x000fe20008410000 */
[----:B------:R-:W-:Y:S02]  /*34f0*/  HADD2.F32 R12, -RZ, R5.H1_H1 ;  /* 0x30000005ff0c7230 */ /* 0x000fe40000004100 */
        /* <DEDUP_REMOVED lines=20> */
.L_x_697:
        /* <DEDUP_REMOVED lines=21> */
[----:B------:R-:W-:Y:S02]  /*3790*/  F2FP.F16.F32.PACK_AB R7, R6, R7 ;  /* 0x000000070607723e */ /* 0x000fe400000000ff */
[----:B------:R-:W-:-:S05]  /*37a0*/  LEA.HI.X R5, R32, UR9, R5, 0x1, P0 ;  /* 0x0000000920057c11 */ /* 0x000fca00080f0c05 */
[----:B------:R0:W-:Y:S02]  /*37b0*/  STG.E desc[UR14][R4.64], R7 ;  /* 0x0000000704007986 */ /* 0x0001e4000c10190e */
.L_x_699:
[----:B------:R-:W-:Y:S05]  /*37c0*/  BSYNC B0 ;  /* 0x0000000000007941 */ /* 0x000fea0003800000 */
.L_x_698:
[----:B------:R-:W-:Y:S01]  /*37d0*/  ULDC UR8, c[0x0][0x10] ;  /* 0x0000040000087ab9 */ /* 0x000fe20000000800 */
[----:B------:R-:W-:Y:S02]  /*37e0*/  UIADD3 UR4, UR4, 0x1, URZ ;  /* 0x0000000104047890 */ /* 0x000fe4000fffe03f */
[----:B------:R-:W-:-:S04]  /*37f0*/  UIADD3 UR7, UR8, UR7, URZ ;  /* 0x0000000708077290 */ /* 0x000fc8000fffe03f */
[----:B------:R-:W-:-:S06]  /*3800*/  UISETP.GE.AND UP0, UPT, UR7, UR5, UPT ;  /* 0x000000050700728c */ /* 0x000fcc000bf06270 */
[----:B------:R-:W-:-:S13]  /*3810*/  PLOP3.LUT P0, PT, PT, PT, UP0, 0x80, 0x0 ;  /* 0x000000000000781c */ /* 0x000fda0003f0f008 */
[----:B------:R-:W-:Y:S05]  /*3820*/  @!P0 BRA `(.L_x_700) ;  /* 0xffffffc800b48947 */ /* 0x000fea000383ffff */
.L_x_673:
        /* <DEDUP_REMOVED lines=19> */
.L_x_702:
[----:B------:R-:W-:Y:S05]  /*3960*/  BSYNC B0 ;  /* 0x0000000000007941 */ /* 0x000fea0003800000 */
.L_x_701:
        /* <DEDUP_REMOVED lines=11> */
.L_x_704:
[----:B------:R-:W2:Y:S04]  /*3a20*/  LDG.E.STRONG.GPU R5, desc[UR14][R2.64] ;  /* 0x0000000e02057981 */ /* 0x000ea8000c1ef900 */
[----:B--2---:R-:W-:Y:S01]  /*3a30*/  CCTL.IVALL ;  /* 0x00000000ff00798f */ /* 0x004fe20002000000 */
[----:B------:R-:W-:Y:S05]  /*3a40*/  YIELD ;  /* 0x0000000000007946 */ /* 0x000fea0003800000 */
[----:B------:R-:W-:-:S13]  /*3a50*/  ISETP.NE.AND P0, PT, R5, R0, PT ;  /* 0x000000000500720c */ /* 0x000fda0003f05270 */
[----:B------:R-:W-:Y:S05]  /*3a60*/  @P0 BRA `(.L_x_704) ;  /* 0xfffffffc00ec0947 */ /* 0x000fea000383ffff */
.L_x_703:
        /* <DEDUP_REMOVED lines=24> */
.L_x_705:
        /* <DEDUP_REMOVED lines=23> */
.L_x_706:
        /* <DEDUP_REMOVED lines=10> */
.L_x_3236:


//--------------------- .text._Z35group_norm_nhwc_bwd_one_pass_kernelI11Fp16IOFp32WLi128ELi26ELi416EEv26Group_norm_nhwc_bwd_params --------------------------
	.section	.text._Z35group_norm_nhwc_bwd_one_pass_kernelI11Fp16IOFp32WLi128ELi26ELi416EEv26Group_norm_nhwc_bwd_params,"ax",@progbits
	.align	128
        .global         _Z35group_norm_nhwc_bwd_one_pass_kernelI11Fp16IOFp32WLi128ELi26ELi416EEv26Group_norm_nhwc_bwd_params
        .type           _Z35group_norm_nhwc_bwd_one_pass_kernelI11Fp16IOFp32WLi128ELi26ELi416EEv26Group_norm_nhwc_bwd_params,@function
        .size           _Z35group_norm_nhwc_bwd_one_pass_kernelI11Fp16IOFp32WLi128ELi26ELi416EEv26Group_norm_nhwc_bwd_params,(.L_x_3237 - _Z35group_norm_nhwc_bwd_one_pass_kernelI11Fp16IOFp32WLi128ELi26ELi416EEv26Group_norm_nhwc_bwd_params)
        .other          _Z35group_norm_nhwc_bwd_one_pass_kernelI11Fp16IOFp32WLi128ELi26ELi416EEv26Group_norm_nhwc_bwd_params,@"STO_CUDA_ENTRY STV_DEFAULT"
_Z35group_norm_nhwc_bwd_one_pass_kernelI11Fp16IOFp32WLi128ELi26ELi416EEv26Group_norm_nhwc_bwd_params:
.text._Z35group_norm_nhwc_bwd_one_pass_kernelI11Fp16IOFp32WLi128ELi26ELi416EEv26Group_norm_nhwc_bwd_params:
        /* <DEDUP_REMOVED lines=12> */
[----:B------:R-:W1:Y:S01]  /*00c0*/  S2R R34, SR_LANEID ;  /* 0x0000000000227919 */ /* 0x000e620000000000 */
[----:B------:R-:W-:Y:S01]  /*00d0*/  UMOV UR5, 0x400 ;  /* 0x0000040000057882 */ /* 0x000fe20000000000 */
[----:B------:R-:W-:Y:S01]  /*00e0*/  ULDC.64 UR12, c[0x0][0x290] ;  /* 0x0000a400000c7ab9 */ /* 0x000fe20000000a00 */
[----:B------:R-:W-:Y:S01]  /*00f0*/  UIADD3 UR6, UR5, 0x90, URZ ;  /* 0x0000009005067890 */ /* 0x000fe2000fffe03f */
[----:B------:R-:W-:Y:S01]  /*0100*/  SHF.R.U32.HI R3, RZ, 0x2, R3 ;  /* 0x00000002ff037819 */ /* 0x000fe20000011603 */
[----:B------:R-:W-:Y:S01]  /*0110*/  HFMA2.MMA R47, -RZ, RZ, 0, 0 ;  /* 0x00000000ff2f7435 */ /* 0x000fe200000001ff */
[----:B------:R-:W2:Y:S01]  /*0120*/  LDC.64 R4, c[0x0][0x288] ;  /* 0x0000a200ff047b82 */ /* 0x000ea20000000a00 */
[----:B------:R-:W-:Y:S02]  /*0130*/  ISETP.GE.U32.AND P2, PT, R56, 0x1a0, PT ;  /* 0x000001a03800780c */ /* 0x000fe40003f46070 */
[----:B------:R-:W-:Y:S01]  /*0140*/  IMAD R57, R3, -0xd, R56 ;  /* 0xfffffff303397824 */ /* 0x000fe200078e0238 */
[----:B------:R-:W-:-:S04]  /*0150*/  MOV R48, R38 ;  /* 0x0000002600307202 */ /* 0x000fc80000000f00 */
[----:B------:R-:W3:Y:S01]  /*0160*/  S2UR UR7, SR_CgaCtaId ;  /* 0x00000000000779c3 */ /* 0x000ee20000008800 */
[----:B------:R-:W-:-:S07]  /*0170*/  SHF.L.U32 R57, R57, 0x1, RZ ;  /* 0x0000000139397819 */ /* 0x000fce00000006ff */
[----:B------:R-:W4:Y:S01]  /*0180*/  LDC R37, c[0x0][0x10] ;  /* 0x00000400ff257b82 */ /* 0x000f220000000800 */
[----:B0-----:R-:W-:-:S05]  /*0190*/  IMAD R55, R0, UR10, R3 ;  /* 0x0000000a00377c24 */ /* 0x001fca000f8e0203 */
[----:B------:R-:W-:Y:S02]  /*01a0*/  IADD3 R53, R55, 0x20, RZ ;  /* 0x0000002037357810 */ /* 0x000fe40007ffe0ff */
[----:B------:R-:W0:Y:S01]  /*01b0*/  LDC R36, c[0x0][0xc] ;  /* 0x00000300ff247b82 */ /* 0x000e220000000800 */
[----:B--2---:R-:W-:Y:S01]  /*01c0*/  IMAD.WIDE.U32 R2, R4, 0x3, RZ ;  /* 0x0000000304027825 */ /* 0x004fe200078e00ff */
[C---:B------:R-:W-:Y:S02]  /*01d0*/  LEA R7, R5.reuse, R5, 0x1 ;  /* 0x0000000505077211 */ /* 0x040fe400078e08ff */
[----:B------:R-:W-:Y:S02]  /*01e0*/  LEA.HI R4, P3, R5, R4, RZ, 0x1 ;  /* 0x0000000405047211 */ /* 0x000fe400078708ff */
[----:B------:R-:W-:Y:S02]  /*01f0*/  IADD3 R7, R3, R7, RZ ;  /* 0x0000000703077210 */ /* 0x000fe40007ffe0ff */
[----:B------:R-:W-:Y:S01]  /*0200*/  IADD3.X R9, RZ, R5, RZ, P3, !PT ;  /* 0x00000005ff097210 */ /* 0x000fe20001ffe4ff */
[----:B---3--:R-:W-:Y:S01]  /*0210*/  ULEA UR5, UR7, UR5, 0x18 ;  /* 0x0000000507057291 */ /* 0x008fe2000f8ec03f */
[----:B------:R-:W-:Y:S01]  /*0220*/  SHF.R.S32.HI R5, RZ, 0x1f, R56 ;  /* 0x0000001fff057819 */ /* 0x000fe20000011438 */
[----:B------:R-:W-:Y:S01]  /*0230*/  ULEA UR6, UR7, UR6, 0x18 ;  /* 0x0000000607067291 */ /* 0x000fe2000f8ec03f */
[----:B------:R-:W-:-:S02]  /*0240*/  LEA.HI R6, P4, R7, R2, RZ, 0x1 ;  /* 0x0000000207067211 */ /* 0x000fc400078908ff */
[----:B------:R-:W-:Y:S01]  /*0250*/  LEA.HI R5, R5, R56, RZ, 0x5 ;  /* 0x0000003805057211 */ /* 0x000fe200078f28ff */
[----:B------:R-:W-:Y:S01]  /*0260*/  ULDC.U8 UR7, c[0x0][0x2a4] ;  /* 0x0000a90000077ab9 */ /* 0x000fe20000000000 */
[----:B------:R-:W-:Y:S01]  /*0270*/  IADD3.X R7, RZ, R7, RZ, P4, !PT ;  /* 0x00000007ff077210 */ /* 0x000fe200027fe4ff */
[----:B----4-:R-:W-:Y:S01]  /*0280*/  IMAD R54, R37, UR10, R38 ;  /* 0x0000000a25367c24 */ /* 0x010fe2000f8e0226 */
[----:B------:R-:W-:Y:S02]  /*0290*/  SHF.R.S64 R4, R4, 0x1, R9 ;  /* 0x0000000104047819 */ /* 0x000fe40000001009 */
[----:B------:R-:W-:Y:S02]  /*02a0*/  ISETP.LT.U32.AND P1, PT, R55, UR12, PT ;  /* 0x0000000c37007c0c */ /* 0x000fe4000bf21070 */
[----:B------:R-:W-:Y:S02]  /*02b0*/  SHF.R.S32.HI R35, RZ, 0x1f, R55 ;  /* 0x0000001fff237819 */ /* 0x000fe40000011437 */
[----:B------:R-:W-:-:S02]  /*02c0*/  SHF.R.S32.HI R0, RZ, 0x5, R5 ;  /* 0x00000005ff007819 */ /* 0x000fc40000011405 */
[----:B------:R-:W-:Y:S02]  /*02d0*/  SHF.R.S32.HI R9, RZ, 0x1, R9 ;  /* 0x00000001ff097819 */ /* 0x000fe40000011409 */
[----:B------:R-:W-:Y:S02]  /*02e0*/  ISETP.LT.U32.AND P0, PT, R53, UR12, PT ;  /* 0x0000000c35007c0c */ /* 0x000fe4000bf01070 */
[----:B------:R-:W-:Y:S02]  /*02f0*/  SHF.R.S32.HI R3, RZ, 0x1f, R53 ;  /* 0x0000001fff037819 */ /* 0x000fe40000011435 */
[----:B0-----:R-:W-:Y:S02]  /*0300*/  LOP3.LUT R51, R36, 0x3, RZ, 0xc0, !PT ;  /* 0x0000000324337812 */ /* 0x001fe400078ec0ff */
[C---:B------:R-:W-:Y:S02]  /*0310*/  IADD3 R52, R55.reuse, 0x40, RZ ;  /* 0x0000004037347810 */ /* 0x040fe40007ffe0ff */
[----:B------:R-:W-:-:S02]  /*0320*/  IADD3 R50, R55, 0x60, RZ ;  /* 0x0000006037327810 */ /* 0x000fc40007ffe0ff */
[--C-:B------:R-:W-:Y:S02]  /*0330*/  SHF.R.S64 R5, R6, 0x1, R7.reuse ;  /* 0x0000000106057819 */ /* 0x100fe40000001007 */
[----:B------:R-:W-:Y:S02]  /*0340*/  SHF.R.S32.HI R8, RZ, 0x1, R7 ;  /* 0x00000001ff087819 */ /* 0x000fe40000011407 */
[----:B------:R-:W-:Y:S02]  /*0350*/  ISETP.LT.AND.EX P1, PT, R35, UR13, !P2, P1 ;  /* 0x0000000d23007c0c */ /* 0x000fe4000d721310 */
[----:B------:R-:W-:Y:S02]  /*0360*/  SHF.L.U64.HI R6, R4, 0x2, R9 ;  /* 0x0000000204067819 */ /* 0x000fe40000010209 */
[----:B------:R-:W-:Y:S02]  /*0370*/  ISETP.LT.AND.EX P2, PT, R3, UR13, !P2, P0 ;  /* 0x0000000d03007c0c */ /* 0x000fe4000d741300 */
[----:B------:R-:W-:-:S02]  /*0380*/  LEA R0, R0, UR5, 0x3 ;  /* 0x0000000500007c11 */ /* 0x000fc4000f8e18ff */
[----:B------:R-:W-:Y:S02]  /*0390*/  LEA R2, R56, UR6, 0x4 ;  /* 0x0000000638027c11 */ /* 0x000fe4000f8e20ff */
[----:B------:R-:W-:Y:S02]  /*03a0*/  IADD3 R49, -R51, R36, RZ ;  /* 0x0000002433317210 */ /* 0x000fe40007ffe1ff */
[----:B------:R-:W-:Y:S02]  /*03b0*/  SHF.R.S32.HI R7, RZ, 0x1f, R52 ;  /* 0x0000001fff077819 */ /* 0x000fe40000011434 */
[----:B------:R-:W-:Y:S02]  /*03c0*/  SHF.R.S32.HI R9, RZ, 0x1f, R50 ;  /* 0x0000001fff097819 */ /* 0x000fe40000011432 */
[----:B-1----:R-:W-:-:S07]  /*03d0*/  SHF.L.U64.HI R8, R5, 0x2, R8 ;  /* 0x0000000205087819 */ /* 0x002fce0000010208 */
.L_x_742:
[----:B0-----:R-:W0:Y:S01]  /*03e0*/  LDC R15, c[0x0][0x2a0] ;  /* 0x0000a800ff0f7b82 */ /* 0x001e220000000800 */
[----:B------:R-:W-:Y:S01]  /*03f0*/  IABS R14, R48 ;  /* 0x00000030000e7213 */ /* 0x000fe20000000000 */
[----:B------:R-:W-:Y:S01]  /*0400*/  ULDC.64 UR12, c[0x0][0x298] ;  /* 0x0000a600000c7ab9 */ /* 0x000fe20000000a00 */
[----:B------:R-:W-:Y:S01]  /*0410*/  ISETP.GE.AND P3, PT, R48, RZ, PT ;  /* 0x000000ff3000720c */ /* 0x000fe20003f66270 */
[----:B------:R-:W-:Y:S01]  /*0420*/  ULDC.64 UR14, c[0x0][0x290] ;  /* 0x0000a400000e7ab9 */ /* 0x000fe20000000a00 */
[----:B------:R-:W-:-:S03]  /*0430*/  CS2R R44, SRZ ;  /* 0x00000000002c7805 */ /* 0x000fc6000001ff00 */
[----:B-1----:R-:W1:Y:S08]  /*0440*/  LDC R17, c[0x0][0x2ac] ;  /* 0x0000ab00ff117b82 */ /* 0x002e700000000800 */
[----:B--2---:R-:W2:Y:S01]  /*0450*/  @P1 LDC.64 R26, c[0x0][0x230] ;  /* 0x00008c00ff1a1b82 */ /* 0x004ea20000000a00 */
[----:B0-----:R-:W-:-:S07]  /*0460*/  IABS R16, R15 ;  /* 0x0000000f00107213 */ /* 0x001fce0000000000 */
[----:B------:R-:W0:Y:S01]  /*0470*/  @P1 LDC.64 R18, c[0x0][0x228] ;  /* 0x00008a00ff121b82 */ /* 0x000e220000000a00 */
[----:B---3--:R-:W3:Y:S07]  /*0480*/  I2F.RP R12, R16 ;  /* 0x00000010000c7306 */ /* 0x008eee0000209400 */
[----:B------:R-:W4:Y:S01]  /*0490*/  @P2 LDC.64 R22, c[0x0][0x228] ;  /* 0x00008a00ff162b82 */ /* 0x000f220000000a00 */
[----:B---3--:R-:W3:Y:S02]  /*04a0*/  MUFU.RCP R12, R12 ;  /* 0x0000000c000c7308 */ /* 0x008ee40000001000 */
[----:B---3--:R-:W-:-:S02]  /*04b0*/  IADD3 R10, R12, 0xffffffe, RZ ;  /* 0x0ffffffe0c0a7810 */ /* 0x008fc40007ffe0ff */
[----:B------:R-:W-:-:S04]  /*04c0*/  LOP3.LUT R12, R48, R15, RZ, 0x3c, !PT ;  /* 0x0000000f300c7212 */ /* 0x000fc800078e3cff */
[----:B------:R3:W1:Y:S01]  /*04d0*/  F2I.FTZ.U32.TRUNC.NTZ R11, R10 ;  /* 0x0000000a000b7305 */ /* 0x000662000021f000 */
[----:B------:R-:W-:Y:S02]  /*04e0*/  ISETP.GE.AND P4, PT, R12, RZ, PT ;  /* 0x000000ff0c00720c */ /* 0x000fe40003f86270 */
[----:B---3--:R-:W-:Y:S02]  /*04f0*/  MOV R10, RZ ;  /* 0x000000ff000a7202 */ /* 0x008fe40000000f00 */
[----:B-1----:R-:W-:-:S05]  /*0500*/  IADD3 R13, RZ, -R11, RZ ;  /* 0x8000000bff0d7210 */ /* 0x002fca0007ffe0ff */
[----:B------:R-:W-:-:S04]  /*0510*/  IMAD R13, R13, R16, RZ ;  /* 0x000000100d0d7224 */ /* 0x000fc800078e02ff */
[----:B------:R-:W-:Y:S01]  /*0520*/  IMAD.HI.U32 R11, R11, R13, R10 ;  /* 0x0000000d0b0b7227 */ /* 0x000fe200078e000a */
[----:B------:R-:W-:-:S05]  /*0530*/  MOV R13, R14 ;  /* 0x0000000e000d7202 */ /* 0x000fca0000000f00 */
[----:B------:R-:W-:-:S05]  /*0540*/  IMAD.HI.U32 R14, R11, R13, RZ ;  /* 0x0000000d0b0e7227 */ /* 0x000fca00078e00ff */
[----:B------:R-:W-:-:S05]  /*0550*/  IADD3 R11, -R14, RZ, RZ ;  /* 0x000000ff0e0b7210 */ /* 0x000fca0007ffe1ff */
[C---:B------:R-:W-:Y:S02]  /*0560*/  IMAD R11, R16.reuse, R11, R13 ;  /* 0x0000000b100b7224 */ /* 0x040fe400078e020d */
[----:B------:R-:W1:Y:S03]  /*0570*/  @P1 LDC.64 R12, c[0x0][0x288] ;  /* 0x0000a200ff0c1b82 */ /* 0x000e660000000a00 */
[----:B------:R-:W-:-:S13]  /*0580*/  ISETP.GT.U32.AND P5, PT, R16, R11, PT ;  /* 0x0000000b1000720c */ /* 0x000fda0003fa4070 */
[-C--:B------:R-:W-:Y:S02]  /*0590*/  @!P5 IADD3 R11, R11, -R16.reuse, RZ ;  /* 0x800000100b0bd210 */ /* 0x080fe40007ffe0ff */
[----:B------:R-:W-:Y:S02]  /*05a0*/  @!P5 IADD3 R14, R14, 0x1, RZ ;  /* 0x000000010e0ed810 */ /* 0x000fe40007ffe0ff */
[CC--:B------:R-:W-:Y:S02]  /*05b0*/  ISETP.GE.U32.AND P0, PT, R11.reuse, R16.reuse, PT ;  /* 0x000000100b00720c */ /* 0x0c0fe40003f06070 */
[----:B------:R-:W-:Y:S02]  /*05c0*/  ISETP.GT.U32.AND P6, PT, R16, R11, PT ;  /* 0x0000000b1000720c */ /* 0x000fe40003fc4070 */
[----:B------:R-:W-:Y:S02]  /*05d0*/  IADD3 R10, R11, -R16, RZ ;  /* 0x800000100b0a7210 */ /* 0x000fe40007ffe0ff */
[----:B------:R-:W-:-:S02]  /*05e0*/  ISETP.NE.AND P5, PT, R15, RZ, PT ;  /* 0x000000ff0f00720c */ /* 0x000fc40003fa5270 */
[----:B------:R-:W-:Y:S01]  /*05f0*/  SEL R59, R10, R11, !P6 ;  /* 0x0000000b0a3b7207 */ /* 0x000fe20007000000 */
[----:B------:R-:W-:Y:S01]  /*0600*/  IMAD.WIDE.U32 R10, R56, 0x4ec4ec4f, RZ ;  /* 0x4ec4ec4f380a7825 */ /* 0x000fe200078e00ff */
[----:B------:R-:W-:Y:S02]  /*0610*/  LOP3.LUT R16, RZ, R15, RZ, 0x33, !PT ;  /* 0x0000000fff107212 */ /* 0x000fe400078e33ff */
[----:B------:R-:W-:Y:S02]  /*0620*/  @!P3 IADD3 R59, -R59, RZ, RZ ;  /* 0x000000ff3b3bb210 */ /* 0x000fe40007ffe1ff */
[----:B------:R-:W-:Y:S02]  /*0630*/  @P0 IADD3 R14, R14, 0x1, RZ ;  /* 0x000000010e0e0810 */ /* 0x000fe40007ffe0ff */
[----:B------:R-:W-:Y:S02]  /*0640*/  SEL R59, R16, R59, !P5 ;  /* 0x0000003b103b7207 */ /* 0x000fe40006800000 */
[----:B------:R-:W-:-:S02]  /*0650*/  @!P4 IADD3 R14, -R14, RZ, RZ ;  /* 0x000000ff0e0ec210 */ /* 0x000fc40007ffe1ff */
[----:B------:R-:W-:Y:S01]  /*0660*/  SHF.R.U32.HI R10, RZ, 0x2, R11 ;  /* 0x00000002ff0a7819 */ /* 0x000fe2000001160b */
[----:B------:R-:W-:Y:S01]  /*0670*/  IMAD R24, R59, 0x1a, RZ ;  /* 0x0000001a3b187824 */ /* 0x000fe200078e02ff */
[----:B------:R-:W-:-:S03]  /*0680*/  SEL R11, R16, R14, !P5 ;  /* 0x0000000e100b7207 */ /* 0x000fc60006800000 */
[----:B------:R-:W-:Y:S01]  /*0690*/  IMAD R14, R17, UR10, R10 ;  /* 0x0000000a110e7c24 */ /* 0x000fe2000f8e020a */
[----:B------:R-:W-:Y:S02]  /*06a0*/  SHF.R.S32.HI R16, RZ, 0x1f, R24 ;  /* 0x0000001fff107819 */ /* 0x000fe40000011418 */
[C---:B------:R-:W-:Y:S02]  /*06b0*/  IADD3 R60, P0, R57.reuse, R24, RZ ;  /* 0x00000018393c7210 */ /* 0x040fe40007f1e0ff */
[----:B------:R-:W-:Y:S02]  /*06c0*/  SHF.R.S32.HI R15, RZ, 0x1f, R11 ;  /* 0x0000001fff0f7819 */ /* 0x000fe4000001140b */
[----:B------:R-:W-:Y:S02]  /*06d0*/  IADD3 R10, R14, 0x40, RZ ;  /* 0x000000400e0a7810 */ /* 0x000fe40007ffe0ff */
[----:B------:R-:W-:Y:S01]  /*06e0*/  LEA.HI.X.SX32 R61, R57, R16, 0x1, P0 ;  /* 0x00000010393d7211 */ /* 0x000fe200000f0eff */
[----:B------:R-:W-:Y:S01]  /*06f0*/  IMAD R16, R15, UR12, RZ ;  /* 0x0000000c0f107c24 */ /* 0x000fe2000f8e02ff */
[----:B------:R-:W-:-:S02]  /*0700*/  ISETP.GE.U32.AND P0, PT, R10, UR14, PT ;  /* 0x0000000e0a007c0c */ /* 0x000fc4000bf06070 */
[----:B------:R-:W-:Y:S01]  /*0710*/  SHF.R.S32.HI R15, RZ, 0x1f, R10 ;  /* 0x0000001fff0f7819 */ /* 0x000fe2000001140a */
[C---:B------:R-:W-:Y:S01]  /*0720*/  IMAD R63, R11.reuse, UR13, R16 ;  /* 0x0000000d0b3f7c24 */ /* 0x040fe2000f8e0210 */
[----:B------:R-:W-:Y:S01]  /*0730*/  IADD3 R14, R14, 0x60, RZ ;  /* 0x000000600e0e7810 */ /* 0x000fe20007ffe0ff */
[----:B------:R-:W-:Y:S01]  /*0740*/  IMAD.WIDE.U32 R60, R11, UR12, R60 ;  /* 0x0000000c0b3c7c25 */ /* 0x000fe2000f8e003c */
[----:B------:R-:W-:Y:S01]  /*0750*/  ISETP.GE.AND.EX P0, PT, R15, UR15, PT, P0 ;  /* 0x0000000f0f007c0c */ /* 0x000fe2000bf06300 */
[----:B------:R-:W3:Y:S01]  /*0760*/  LDC.64 R10, c[0x0][0x248] ;  /* 0x00009200ff0a7b82 */ /* 0x000ee20000000a00 */
[----:B------:R-:W-:Y:S01]  /*0770*/  ISETP.GE.U32.AND P3, PT, R14, UR14, PT ;  /* 0x0000000e0e007c0c */ /* 0x000fe2000bf66070 */
[----:B-1----:R-:W-:Y:S01]  /*0780*/  @P1 IMAD R16, R35, R12, RZ ;  /* 0x0000000c23101224 */ /* 0x002fe200078e02ff */
[----:B------:R-:W-:Y:S02]  /*0790*/  ISETP.LT.U32.AND P0, PT, R56, 0x1a0, !P0 ;  /* 0x000001a03800780c */ /* 0x000fe40004701070 */
[----:B------:R-:W-:Y:S01]  /*07a0*/  IADD3 R63, R61, R63, RZ ;  /* 0x0000003f3d3f7210 */ /* 0x000fe20007ffe0ff */
[----:B------:R-:W-:Y:S01]  /*07b0*/  @P1 IMAD R15, R55, R13, R16 ;  /* 0x0000000d370f1224 */ /* 0x000fe200078e0210 */
[----:B------:R-:W-:Y:S01]  /*07c0*/  @P1 MOV R62, R60 ;  /* 0x0000003c003e1202 */ /* 0x000fe20000000f00 */
[----:B------:R-:W1:Y:S01]  /*07d0*/  @P2 LDC.64 R16, c[0x0][0x288] ;  /* 0x0000a200ff102b82 */ /* 0x000e620000000a00 */
[----:B------:R-:W-:-:S03]  /*07e0*/  SHF.R.S32.HI R14, RZ, 0x1f, R14 ;  /* 0x0000001fff0e7819 */ /* 0x000fc6000001140e */
[----:B------:R-:W-:Y:S01]  /*07f0*/  @P1 IMAD.WIDE.U32 R12, R55, R12, R62 ;  /* 0x0000000c370c1225 */ /* 0x000fe200078e003e */
[----:B------:R-:W-:-:S04]  /*0800*/  ISETP.GE.AND.EX P3, PT, R14, UR15, PT, P3 ;  /* 0x0000000f0e007c0c */ /* 0x000fc8000bf66330 */
[----:B------:R-:W-:Y:S02]  /*0810*/  @P1 IADD3 R13, R13, R15, RZ ;  /* 0x0000000f0d0d1210 */ /* 0x000fe40007ffe0ff */
[C---:B------:R-:W-:Y:S01]  /*0820*/  @P1 SHF.L.U32 R31, R12.reuse, 0x1, RZ ;  /* 0x000000010c1f1819 */ /* 0x040fe200000006ff */
[----:B------:R-:W4:Y:S01]  /*0830*/  @P0 LDC.64 R14, c[0x0][0x288] ;  /* 0x0000a200ff0e0b82 */ /* 0x000f220000000a00 */
[----:B------:R-:W-:Y:S02]  /*0840*/  @P1 SHF.L.U64.HI R28, R12, 0x1, R13 ;  /* 0x000000010c1c1819 */ /* 0x000fe4000001020d */
[----:B------:R-:W-:Y:S01]  /*0850*/  ISETP.LT.U32.AND P3, PT, R56, 0x1a0, !P3 ;  /* 0x000001a03800780c */ /* 0x000fe20005f61070 */
[----:B---3--:R-:W-:Y:S01]  /*0860*/  IMAD.WIDE R10, R48, 0x8, R10 ;  /* 0x00000008300a7825 */ /* 0x008fe200078e020a */
[----:B--2---:R-:W-:-:S03]  /*0870*/  @P1 IADD3 R26, P4, R31, R26, RZ ;  /* 0x0000001a1f1a1210 */ /* 0x004fc60007f9e0ff */
[----:B------:R-:W2:Y:S01]  /*0880*/  @P2 LDC.64 R12, c[0x0][0x230] ;  /* 0x00008c00ff0c2b82 */ /* 0x000ea20000000a00 */
[----:B------:R-:W-:Y:S01]  /*0890*/  @P1 IADD3.X R27, R28, R27, RZ, P4, !PT ;  /* 0x0000001b1c1b1210 */ /* 0x000fe200027fe4ff */
[----:B------:R-:W3:Y:S01]  /*08a0*/  LDG.E.64 R10, desc[UR8][R10.64] ;  /* 0x000000080a0a7981 */ /* 0x000ee2000c1e1b00 */
[----:B-1----:R-:W-:-:S03]  /*08b0*/  @P2 IMAD R32, R3, R16, RZ ;  /* 0x0000001003202224 */ /* 0x002fc600078e02ff */
[----:B------:R1:W3:Y:S01]  /*08c0*/  @P1 LDG.E R45, desc[UR8][R26.64] ;  /* 0x000000081a2d1981 */ /* 0x0002e2000c1e1900 */
[----:B0-----:R-:W-:Y:S01]  /*08d0*/  @P1 IADD3 R30, P4, R31, R18, RZ ;  /* 0x000000121f1e1210 */ /* 0x001fe20007f9e0ff */
[----:B------:R-:W0:Y:S01]  /*08e0*/  @P3 LDC.64 R20, c[0x0][0x288] ;  /* 0x0000a200ff143b82 */ /* 0x000e220000000a00 */
[----:B------:R-:W-:Y:S02]  /*08f0*/  @P2 IMAD R25, R53, R17, R32 ;  /* 0x0000001135192224 */ /* 0x000fe400078e0220 */
[----:B------:R-:W-:Y:S02]  /*0900*/  @P1 IADD3.X R31, R28, R19, RZ, P4, !PT ;  /* 0x000000131c1f1210 */ /* 0x000fe400027fe4ff */
[----:B-1----:R-:W-:Y:S01]  /*0910*/  @P2 MOV R26, R60 ;  /* 0x0000003c001a2202 */ /* 0x002fe20000000f00 */
[----:B----4-:R-:W-:Y:S01]  /*0920*/  @P0 IMAD R28, R7, R14, RZ ;  /* 0x0000000e071c0224 */ /* 0x010fe200078e02ff */
[-C--:B------:R-:W-:Y:S01]  /*0930*/  @P2 MOV R27, R63.reuse ;  /* 0x0000003f001b2202 */ /* 0x080fe20000000f00 */
[----:B------:R-:W1:Y:S01]  /*0940*/  @P0 LDC.64 R18, c[0x0][0x230] ;  /* 0x00008c00ff120b82 */ /* 0x000e620000000a00 */
[----:B------:R-:W-:Y:S01]  /*0950*/  @P0 MOV R29, R63 ;  /* 0x0000003f001d0202 */ /* 0x000fe20000000f00 */
[----:B------:R4:W5:Y:S01]  /*0960*/  @P1 LDG.E R44, desc[UR8][R30.64] ;  /* 0x000000081e2c1981 */ /* 0x000962000c1e1900 */
[----:B------:R-:W-:-:S05]  /*0970*/  @P2 IMAD.WIDE.U32 R16, R53, R16, R26 ;  /* 0x0000001035102225 */ /* 0x000fca00078e001a */
[----:B------:R-:W-:Y:S02]  /*0980*/  @P2 IADD3 R25, R17, R25, RZ ;  /* 0x0000001911192210 */ /* 0x000fe40007ffe0ff */
[C---:B------:R-:W-:Y:S02]  /*0990*/  @P2 SHF.L.U32 R17, R16.reuse, 0x1, RZ ;  /* 0x0000000110112819 */ /* 0x040fe400000006ff */
[----:B------:R-:W-:Y:S01]  /*09a0*/  @P2 SHF.L.U64.HI R32, R16, 0x1, R25 ;  /* 0x0000000110202819 */ /* 0x000fe20000010219 */
[C---:B------:R-:W-:Y:S01]  /*09b0*/  @P0 IMAD R25, R52.reuse, R15, R28 ;  /* 0x0000000f34190224 */ /* 0x040fe200078e021c */
[----:B------:R-:W-:Y:S02]  /*09c0*/  @P0 MOV R28, R60 ;  /* 0x0000003c001c0202 */ /* 0x000fe40000000f00 */
[C---:B--2---:R-:W-:Y:S02]  /*09d0*/  @P2 IADD3 R26, P4, R17.reuse, R12, RZ ;  /* 0x0000000c111a2210 */ /* 0x044fe40007f9e0ff */
[----:B------:R-:W-:Y:S01]  /*09e0*/  @P2 IADD3 R22, P5, R17, R22, RZ ;  /* 0x0000001611162210 */ /* 0x000fe20007fbe0ff */
[----:B------:R-:W-:Y:S01]  /*09f0*/  @P0 IMAD.WIDE.U32 R28, R52, R14, R28 ;  /* 0x0000000e341c0225 */ /* 0x000fe200078e001c */
[----:B------:R-:W2:Y:S01]  /*0a00*/  @P3 LDC.64 R16, c[0x0][0x230] ;  /* 0x00008c00ff103b82 */ /* 0x000ea20000000a00 */
[----:B------:R-:W-:-:S03]  /*0a10*/  @P2 IADD3.X R27, R32, R13, RZ, P4, !PT ;  /* 0x0000000d201b2210 */ /* 0x000fc600027fe4ff */
[----:B------:R-:W-:-:S04]  /*0a20*/  @P0 IADD3 R25, R29, R25, RZ ;  /* 0x000000191d190210 */ /* 0x000fc80007ffe0ff */
[----:B------:R-:W2:Y:S01]  /*0a30*/  @P0 LDC.64 R14, c[0x0][0x228] ;  /* 0x00008a00ff0e0b82 */ /* 0x000ea20000000a00 */
[----:B0-----:R-:W-:Y:S01]  /*0a40*/  @P3 IMAD R29, R9, R20, RZ ;  /* 0x00000014091d3224 */ /* 0x001fe200078e02ff */
[----:B----4-:R-:W-:-:S06]  /*0a50*/  @P0 SHF.L.U64.HI R30, R28, 0x1, R25 ;  /* 0x000000011c1e0819 */ /* 0x010fcc0000010219 */
[----:B------:R-:W0:Y:S01]  /*0a60*/  @P3 LDC.64 R12, c[0x0][0x228] ;  /* 0x00008a00ff0c3b82 */ /* 0x000e220000000a00 */
[----:B------:R-:W-:Y:S01]  /*0a70*/  @P0 SHF.L.U32 R31, R28, 0x1, RZ ;  /* 0x000000011c1f0819 */ /* 0x000fe200000006ff */
[----:B------:R-:W-:Y:S01]  /*0a80*/  @P3 IMAD R25, R50, R21, R29 ;  /* 0x0000001532193224 */ /* 0x000fe200078e021d */
[----:B------:R-:W-:Y:S02]  /*0a90*/  @P3 MOV R28, R60 ;  /* 0x0000003c001c3202 */ /* 0x000fe40000000f00 */
[----:B------:R-:W-:-:S03]  /*0aa0*/  @P3 MOV R29, R63 ;  /* 0x0000003f001d3202 */ /* 0x000fc60000000f00 */
[----:B------:R-:W-:Y:S01]  /*0ab0*/  @P3 IMAD.WIDE.U32 R28, R50, R20, R28 ;  /* 0x00000014321c3225 */ /* 0x000fe200078e001c */
[----:B-1----:R-:W-:-:S04]  /*0ac0*/  @P0 IADD3 R20, P4, R31, R18, RZ ;  /* 0x000000121f140210 */ /* 0x002fc80007f9e0ff */
[----:B------:R-:W-:Y:S02]  /*0ad0*/  @P0 IADD3.X R21, R30, R19, RZ, P4, !PT ;  /* 0x000000131e150210 */ /* 0x000fe400027fe4ff */
[----:B------:R-:W-:Y:S02]  /*0ae0*/  @P3 IADD3 R25, R29, R25, RZ ;  /* 0x000000191d193210 */ /* 0x000fe40007ffe0ff */
[----:B------:R-:W-:Y:S02]  /*0af0*/  @P3 SHF.L.U32 R19, R28, 0x1, RZ ;  /* 0x000000011c133819 */ /* 0x000fe400000006ff */
[----:B------:R-:W-:Y:S02]  /*0b00*/  @P2 IADD3.X R23, R32, R23, RZ, P5, !PT ;  /* 0x0000001720172210 */ /* 0x000fe40002ffe4ff */
[----:B--2---:R-:W-:Y:S02]  /*0b10*/  @P0 IADD3 R18, P4, R31, R14, RZ ;  /* 0x0000000e1f120210 */ /* 0x004fe40007f9e0ff */
[----:B------:R-:W-:-:S02]  /*0b20*/  @P3 SHF.L.U64.HI R28, R28, 0x1, R25 ;  /* 0x000000011c1c3819 */ /* 0x000fc40000010219 */
[C---:B------:R-:W-:Y:S02]  /*0b30*/  @P3 IADD3 R14, P5, R19.reuse, R16, RZ ;  /* 0x00000010130e3210 */ /* 0x040fe40007fbe0ff */
[----:B0-----:R-:W-:Y:S02]  /*0b40*/  @P3 IADD3 R16, P6, R19, R12, RZ ;  /* 0x0000000c13103210 */ /* 0x001fe40007fde0ff */
[----:B------:R-:W-:Y:S02]  /*0b50*/  @P0 IADD3.X R19, R30, R15, RZ, P4, !PT ;  /* 0x0000000f1e130210 */ /* 0x000fe400027fe4ff */
[----:B------:R-:W-:Y:S02]  /*0b60*/  MOV R46, RZ ;  /* 0x000000ff002e7202 */ /* 0x000fe40000000f00 */
[----:B------:R-:W-:Y:S02]  /*0b70*/  @P3 IADD3.X R15, R28, R17, RZ, P5, !PT ;  /* 0x000000111c0f3210 */ /* 0x000fe40002ffe4ff */
[----:B------:R-:W-:-:S02]  /*0b80*/  MOV R39, RZ ;  /* 0x000000ff00277202 */ /* 0x000fc40000000f00 */
[----:B------:R-:W-:Y:S01]  /*0b90*/  @P3 IADD3.X R17, R28, R13, RZ, P6, !PT ;  /* 0x0000000d1c113210 */ /* 0x000fe200037fe4ff */
[----:B------:R-:W5:Y:S04]  /*0ba0*/  @P2 LDG.E R46, desc[UR8][R26.64] ;  /* 0x000000081a2e2981 */ /* 0x000f68000c1e1900 */
[----:B------:R-:W5:Y:S01]  /*0bb0*/  @P3 LDG.E R39, desc[UR8][R16.64] ;  /* 0x0000000810273981 */ /* 0x000f62000c1e1900 */
[----:B------:R-:W-:-:S06]  /*0bc0*/  CS2R R40, SRZ ;  /* 0x0000000000287805 */ /* 0x000fcc000001ff00 */
[----:B------:R-:W5:Y:S04]  /*0bd0*/  @P0 LDG.E R41, desc[UR8][R20.64] ;  /* 0x0000000814290981 */ /* 0x000f68000c1e1900 */
[----:B------:R-:W5:Y:S01]  /*0be0*/  @P0 LDG.E R40, desc[UR8][R18.64] ;  /* 0x0000000812280981 */ /* 0x000f62000c1e1900 */
[----:B------:R-:W-:Y:S01]  /*0bf0*/  CS2R R42, SRZ ;  /* 0x00000000002a7805 */ /* 0x000fe2000001ff00 */
[----:B------:R-:W-:Y:S01]  /*0c00*/  BSSY B0, `(.L_x_708) ;  /* 0x000001a000007945 */ /* 0x000fe20003800000 */
[----:B------:R-:W-:Y:S02]  /*0c10*/  ISETP.NE.AND P4, PT, RZ, UR7, PT ;  /* 0x00000007ff007c0c */ /* 0x000fe4000bf85270 */
[----:B------:R-:W-:Y:S02]  /*0c20*/  CS2R R12, SRZ ;  /* 0x00000000000c7805 */ /* 0x000fe4000001ff00 */
[----:B------:R-:W5:Y:S04]  /*0c30*/  @P2 LDG.E R43, desc[UR8][R22.64] ;  /* 0x00000008162b2981 */ /* 0x000f68000c1e1900 */
[----:B------:R0:W5:Y:S02]  /*0c40*/  @P3 LDG.E R42, desc[UR8][R14.64] ;  /* 0x000000080e2a3981 */ /* 0x000164000c1e1900 */
[----:B0-----:R-:W-:Y:S01]  /*0c50*/  CS2R R14, SRZ ;  /* 0x00000000000e7805 */ /* 0x001fe2000001ff00 */
[----:B---3--:R-:W-:-:S05]  /*0c60*/  FFMA.FTZ R11, -R10, R10, R11 ;  /* 0x0000000a0a0b7223 */ /* 0x008fca000001010b */
[----:B------:R-:W-:-:S13]  /*0c70*/  FSETP.GTU.FTZ.AND P0, PT, R11, RZ, PT ;  /* 0x000000ff0b00720b */ /* 0x000fda0003f1c000 */
[----:B------:R-:W0:Y:S01]  /*0c80*/  @P0 LDC R20, c[0x0][0x250] ;  /* 0x00009400ff140b82 */ /* 0x000e220000000800 */
[----:B------:R-:W-:Y:S02]  /*0c90*/  HADD2.F32 R21, -RZ, R45.H0_H0 ;  /* 0x2000002dff157230 */ /* 0x000fe40000004100 */
[----:B0-----:R-:W-:Y:S01]  /*0ca0*/  @P0 FADD.FTZ R20, R11, R20 ;  /* 0x000000140b140221 */ /* 0x001fe20000010000 */
[----:B------:R-:W-:-:S06]  /*0cb0*/  MOV R11, 0x3f800000 ;  /* 0x3f800000000b7802 */ /* 0x000fcc0000000f00 */
[----:B------:R0:W1:Y:S01]  /*0cc0*/  @P0 MUFU.RSQ R11, R20 ;  /* 0x00000014000b0308 */ /* 0x0000620000001400 */
[----:B------:R-:W-:Y:S01]  /*0cd0*/  ISETP.GT.U32.AND P0, PT, R56, 0x19f, PT ;  /* 0x0000019f3800780c */ /* 0x000fe20003f04070 */
[----:B------:R-:W-:-:S12]  /*0ce0*/  HADD2.F32 R23, -RZ, R45.H1_H1 ;  /* 0x3000002dff177230 */ /* 0x000fd80000004100 */
[----:B0-----:R-:W-:Y:S05]  /*0cf0*/  @P0 BRA `(.L_x_709) ;  /* 0x0000000000280947 */ /* 0x001fea0003800000 */
[----:B------:R-:W-:Y:S01]  /*0d00*/  ISETP.NE.AND P0, PT, RZ, UR7, PT ;  /* 0x00000007ff007c0c */ /* 0x000fe2000bf05270 */
[----:B------:R-:W0:Y:S01]  /*0d10*/  LDC.64 R16, c[0x0][0x238] ;  /* 0x00008e00ff107b82 */ /* 0x000e220000000a00 */
[----:B------:R-:W-:-:S04]  /*0d20*/  IADD3 R19, R57, R24, RZ ;  /* 0x0000001839137210 */ /* 0x000fc80007ffe0ff */
[----:B------:R-:W-:-:S07]  /*0d30*/  SHF.R.S32.HI R20, RZ, 0x1f, R19 ;  /* 0x0000001fff147819 */ /* 0x000fce0000011413 */
[----:B------:R-:W2:Y:S01]  /*0d40*/  @P0 LDC.64 R12, c[0x0][0x240] ;  /* 0x00009000ff0c0b82 */ /* 0x000ea20000000a00 */
[C---:B0-----:R-:W-:Y:S01]  /*0d50*/  IMAD.WIDE R16, R19.reuse, 0x4, R16 ;  /* 0x0000000413107825 */ /* 0x041fe200078e0210 */
[----:B--2---:R-:W-:-:S04]  /*0d60*/  @P0 LEA R18, P3, R19, R12, 0x2 ;  /* 0x0000000c13120211 */ /* 0x004fc800078610ff */
[----:B------:R-:W-:Y:S02]  /*0d70*/  @P0 LEA.HI.X R19, R19, R13, R20, 0x2, P3 ;  /* 0x0000000d13130211 */ /* 0x000fe400018f1414 */
[----:B------:R0:W5:Y:S04]  /*0d80*/  LDG.E.64 R12, desc[UR8][R16.64] ;  /* 0x00000008100c7981 */ /* 0x000168000c1e1b00 */
[----:B------:R0:W5:Y:S03]  /*0d90*/  @P0 LDG.E.64 R14, desc[UR8][R18.64] ;  /* 0x00000008120e0981 */ /* 0x000166000c1e1b00 */
.L_x_709:
[----:B------:R-:W-:Y:S05]  /*0da0*/  BSYNC B0 ;  /* 0x0000000000007941 */ /* 0x000fea0003800000 */
.L_x_708:
[C---:B0-----:R-:W-:Y:S01]  /*0db0*/  FADD.FTZ R16, -R10.reuse, R21 ;  /* 0x000000150a107221 */ /* 0x041fe20000010100 */
[----:B------:R-:W-:Y:S01]  /*0dc0*/  FADD.FTZ R20, -R10, R23 ;  /* 0x000000170a147221 */ /* 0x000fe20000010100 */
[--C-:B-----5:R-:W-:Y:S02]  /*0dd0*/  HADD2.F32 R19, -RZ, R44.reuse.H0_H0 ;  /* 0x2000002cff137230 */ /* 0x120fe40000004100 */
[-C--:B-1----:R-:W-:Y:S01]  /*0de0*/  FMUL.FTZ R17, R16, R11.reuse ;  /* 0x0000000b10117220 */ /* 0x082fe20000410000 */
[----:B------:R-:W-:Y:S02]  /*0df0*/  HADD2.F32 R18, -RZ, R44.H1_H1 ;  /* 0x3000002cff127230 */ /* 0x000fe40000004100 */
        /* <DEDUP_REMOVED lines=20> */
.L_x_710:
[----:B------:R-:W-:Y:S01]  /*0f40*/  FMUL.FTZ R20, R19, R12 ;  /* 0x0000000c13147220 */ /* 0x000fe20000410000 */
[--C-:B------:R-:W-:Y:S02]  /*0f50*/  HADD2.F32 R25, -RZ, R46.reuse.H0_H0 ;  /* 0x2000002eff197230 */ /* 0x100fe40000004100 */
[----:B------:R-:W-:Y:S01]  /*0f60*/  FMUL.FTZ R22, R18, R13 ;  /* 0x0000000d12167220 */ /* 0x000fe20000410000 */
[----:B------:R-:W-:Y:S02]  /*0f70*/  HADD2.F32 R27, -RZ, R46.H1_H1 ;  /* 0x3000002eff1b7230 */ /* 0x000fe40000004100 */
[----:B------:R-:W-:Y:S01]  /*0f80*/  FFMA.FTZ R21, R17, R20, RZ ;  /* 0x0000001411157223 */ /* 0x000fe200000100ff */
[----:B------:R-:W-:Y:S01]  /*0f90*/  FADD.FTZ R23, RZ, R20 ;  /* 0x00000014ff177221 */ /* 0x000fe20000010000 */
[C---:B------:R-:W-:Y:S01]  /*0fa0*/  FADD.FTZ R24, -R10.reuse, R25 ;  /* 0x000000190a187221 */ /* 0x040fe20000010100 */
[--C-:B------:R-:W-:Y:S02]  /*0fb0*/  HADD2.F32 R25, -RZ, R43.reuse.H0_H0 ;  /* 0x2000002bff197230 */ /* 0x100fe40000004100 */
[----:B------:R-:W-:Y:S01]  /*0fc0*/  FADD.FTZ R28, -R10, R27 ;  /* 0x0000001b0a1c7221 */ /* 0x000fe20000010100 */
[----:B------:R-:W-:Y:S01]  /*0fd0*/  FFMA.FTZ R21, R16, R22, R21 ;  /* 0x0000001610157223 */ /* 0x000fe20000010015 */
[----:B------:R-:W-:Y:S01]  /*0fe0*/  FADD.FTZ R22, R22, R23 ;  /* 0x0000001716167221 */ /* 0x000fe20000010000 */
[----:B------:R-:W-:Y:S01]  /*0ff0*/  FMUL.FTZ R23, R24, R11 ;  /* 0x0000000b18177220 */ /* 0x000fe20000410000 */
[----:B------:R-:W-:-:S02]  /*1000*/  HADD2.F32 R20, -RZ, R43.H1_H1 ;  /* 0x3000002bff147230 */ /* 0x000fc40000004100 */
[----:B------:R-:W-:Y:S01]  /*1010*/  FFMA.FTZ R26, R17, R19, RZ ;  /* 0x00000013111a7223 */ /* 0x000fe200000100ff */
        /* <DEDUP_REMOVED lines=20> */
.L_x_711:
[----:B------:R-:W-:Y:S01]  /*1160*/  FADD.FTZ R28, RZ, R19 ;  /* 0x00000013ff1c7221 */ /* 0x000fe20000010000 */
[----:B------:R-:W-:Y:S01]  /*1170*/  FMUL.FTZ R30, R25, R12 ;  /* 0x0000000c191e7220 */ /* 0x000fe20000410000 */
[C---:B------:R-:W-:Y:S01]  /*1180*/  FFMA.FTZ R26, R23.reuse, R25, R26 ;  /* 0x00000019171a7223 */ /* 0x040fe2000001001a */
[----:B------:R-:W-:Y:S01]  /*1190*/  FFMA.FTZ R27, R16, R18, RZ ;  /* 0x00000012101b7223 */ /* 0x000fe200000100ff */
[----:B------:R-:W-:Y:S01]  /*11a0*/  FADD.FTZ R17, R28, R25 ;  /* 0x000000191c117221 */ /* 0x000fe20000010000 */
[----:B------:R-:W-:Y:S01]  /*11b0*/  FFMA.FTZ R21, R23, R30, R21 ;  /* 0x0000001e17157223 */ /* 0x000fe20000010015 */
[--C-:B------:R-:W-:Y:S02]  /*11c0*/  HADD2.F32 R23, -RZ, R41.reuse.H0_H0 ;  /* 0x20000029ff177230 */ /* 0x100fe40000004100 */
[----:B------:R-:W-:Y:S01]  /*11d0*/  FADD.FTZ R19, R22, R30 ;  /* 0x0000001e16137221 */ /* 0x000fe20000010000 */
[----:B------:R-:W-:Y:S02]  /*11e0*/  HADD2.F32 R25, -RZ, R41.H1_H1 ;  /* 0x30000029ff197230 */ /* 0x000fe40000004100 */
[----:B------:R-:W-:Y:S01]  /*11f0*/  FMUL.FTZ R22, R20, R13 ;  /* 0x0000000d14167220 */ /* 0x000fe20000410000 */
[----:B------:R-:W-:Y:S01]  /*1200*/  FFMA.FTZ R16, R24, R20, R27 ;  /* 0x0000001418107223 */ /* 0x000fe2000001001b */
[C---:B------:R-:W-:Y:S01]  /*1210*/  FADD.FTZ R28, -R10.reuse, R23 ;  /* 0x000000170a1c7221 */ /* 0x040fe20000010100 */
[----:B------:R-:W-:Y:S01]  /*1220*/  FADD.FTZ R30, -R10, R25 ;  /* 0x000000190a1e7221 */ /* 0x000fe20000010100 */
[----:B------:R-:W-:Y:S01]  /*1230*/  FFMA.FTZ R24, R24, R22, R21 ;  /* 0x0000001618187223 */ /* 0x000fe20000010015 */
[----:B------:R-:W-:Y:S01]  /*1240*/  FADD.FTZ R22, R22, R19 ;  /* 0x0000001316167221 */ /* 0x000fe20000010000 */
[----:B------:R-:W-:Y:S01]  /*1250*/  FADD.FTZ R25, RZ, R18 ;  /* 0x00000012ff197221 */ /* 0x000fe20000010000 */
[----:B------:R-:W-:-:S02]  /*1260*/  HADD2.F32 R19, -RZ, R40.H0_H0 ;  /* 0x20000028ff137230 */ /* 0x000fc40000004100 */
[-C--:B------:R-:W-:Y:S01]  /*1270*/  FMUL.FTZ R23, R28, R11.reuse ;  /* 0x0000000b1c177220 */ /* 0x080fe20000410000 */
        /* <DEDUP_REMOVED lines=21> */
.L_x_712:
[----:B------:R-:W-:Y:S01]  /*13d0*/  FMUL.FTZ R27, R19, R12 ;  /* 0x0000000c131b7220 */ /* 0x000fe20000410000 */
[----:B------:R-:W-:Y:S01]  /*13e0*/  FADD.FTZ R20, R25, R20 ;  /* 0x0000001419147221 */ /* 0x000fe20000010000 */
[--C-:B------:R-:W-:Y:S02]  /*13f0*/  HADD2.F32 R25, -RZ, R42.reuse.H0_H0 ;  /* 0x2000002aff197230 */ /* 0x100fe40000004100 */
[C---:B------:R-:W-:Y:S01]  /*1400*/  FFMA.FTZ R26, R23.reuse, R19, R26 ;  /* 0x00000013171a7223 */ /* 0x040fe2000001001a */
[----:B------:R-:W-:Y:S02]  /*1410*/  HADD2.F32 R29, -RZ, R42.H1_H1 ;  /* 0x3000002aff1d7230 */ /* 0x000fe40000004100 */
[----:B------:R-:W-:Y:S01]  /*1420*/  FFMA.FTZ R23, R23, R27, R24 ;  /* 0x0000001b17177223 */ /* 0x000fe20000010018 */
[----:B------:R-:W-:Y:S01]  /*1430*/  FMUL.FTZ R28, R21, R13 ;  /* 0x0000000d151c7220 */ /* 0x000fe20000410000 */
[----:B------:R-:W-:Y:S01]  /*1440*/  FADD.FTZ R27, R22, R27 ;  /* 0x0000001b161b7221 */ /* 0x000fe20000010000 */
[C---:B------:R-:W-:Y:S01]  /*1450*/  FADD.FTZ R22, -R10.reuse, R25 ;  /* 0x000000190a167221 */ /* 0x040fe20000010100 */
[----:B------:R-:W-:Y:S01]  /*1460*/  FADD.FTZ R24, -R10, R29 ;  /* 0x0000001d0a187221 */ /* 0x000fe20000010100 */
[----:B------:R-:W-:Y:S01]  /*1470*/  FFMA.FTZ R23, R18, R28, R23 ;  /* 0x0000001c12177223 */ /* 0x000fe20000010017 */
[----:B------:R-:W-:Y:S01]  /*1480*/  FADD.FTZ R28, R28, R27 ;  /* 0x0000001b1c1c7221 */ /* 0x000fe20000010000 */
[-C--:B------:R-:W-:Y:S01]  /*1490*/  FMUL.FTZ R27, R22, R11.reuse ;  /* 0x0000000b161b7220 */ /* 0x080fe20000410000 */
[----:B------:R-:W-:Y:S01]  /*14a0*/  FMUL.FTZ R24, R24, R11 ;  /* 0x0000000b18187220 */ /* 0x000fe20000410000 */
[----:B------:R-:W-:-:S02]  /*14b0*/  HADD2.F32 R25, -RZ, R39.H0_H0 ;  /* 0x20000027ff197230 */ /* 0x000fc40000004100 */
[----:B------:R-:W-:Y:S01]  /*14c0*/  HADD2.F32 R22, -RZ, R39.H1_H1 ;  /* 0x30000027ff167230 */ /* 0x000fe20000004100 */
        /* <DEDUP_REMOVED lines=19> */
.L_x_713:
[----:B------:R-:W-:Y:S01]  /*1600*/  FMUL.FTZ R30, R25, R12 ;  /* 0x0000000c191e7220 */ /* 0x000fe20000410000 */
[----:B------:R-:W-:Y:S01]  /*1610*/  FMUL.FTZ R33, R22, R13 ;  /* 0x0000000d16217220 */ /* 0x000fe20000410000 */
[----:B------:R-:W-:Y:S01]  /*1620*/  ISETP.GT.AND P0, PT, R34, 0x1e, PT ;  /* 0x0000001e2200780c */ /* 0x000fe20003f04270 */
[----:B------:R-:W-:Y:S01]  /*1630*/  BSSY B0, `(.L_x_714) ;  /* 0x000004d000007945 */ /* 0x000fe20003800000 */
[----:B------:R-:W-:Y:S01]  /*1640*/  FFMA.FTZ R23, R27, R30, R23 ;  /* 0x0000001e1b177223 */ /* 0x000fe20000010017 */
[----:B------:R-:W-:Y:S01]  /*1650*/  FADD.FTZ R28, R28, R30 ;  /* 0x0000001e1c1c7221 */ /* 0x000fe20000010000 */
[----:B------:R-:W-:Y:S01]  /*1660*/  FADD.FTZ R30, R17, R19 ;  /* 0x00000013111e7221 */ /* 0x000fe20000010000 */
[----:B------:R-:W-:Y:S01]  /*1670*/  ISETP.NE.AND P3, PT, R56, RZ, PT ;  /* 0x000000ff3800720c */ /* 0x000fe20003f65270 */
[----:B------:R-:W-:Y:S01]  /*1680*/  FFMA.FTZ R32, R24, R33, R23 ;  /* 0x0000002118207223 */ /* 0x000fe20000010017 */
[----:B------:R-:W-:Y:S01]  /*1690*/  FADD.FTZ R33, R33, R28 ;  /* 0x0000001c21217221 */ /* 0x000fe20000010000 */
[----:B------:R-:W-:Y:S01]  /*16a0*/  FFMA.FTZ R17, R18, R21, R16 ;  /* 0x0000001512117223 */ /* 0x000fe20000010010 */
[----:B------:R-:W-:Y:S01]  /*16b0*/  FADD.FTZ R19, R20, R21 ;  /* 0x0000001514137221 */ /* 0x000fe20000010000 */
[----:B------:R-:W-:Y:S01]  /*16c0*/  FFMA.FTZ R16, R27, R25, R26 ;  /* 0x000000191b107223 */ /* 0x000fe2000001001a */
[----:B------:R-:W0:Y:S01]  /*16d0*/  SHFL.DOWN PT, R23, R32, 0x1, 0x1f ;  /* 0x08201f0020177f89 */ /* 0x000e2200000e0000 */
[----:B------:R-:W-:Y:S01]  /*16e0*/  FFMA.FTZ R17, R24, R22, R17 ;  /* 0x0000001618117223 */ /* 0x000fe20000010011 */
[----:B------:R-:W-:Y:S01]  /*16f0*/  FADD.FTZ R18, R30, R25 ;  /* 0x000000191e127221 */ /* 0x000fe20000010000 */
[----:B------:R-:W-:Y:S01]  /*1700*/  FADD.FTZ R19, R19, R22 ;  /* 0x0000001613137221 */ /* 0x000fe20000010000 */
[----:B------:R-:W1:Y:S01]  /*1710*/  SHFL.DOWN PT, R28, R33, 0x1, 0x1f ;  /* 0x08201f00211c7f89 */ /* 0x000e6200000e0000 */
        /* <DEDUP_REMOVED lines=24> */
[----:B------:R-:W-:-:S13]  /*18a0*/  ISETP.NE.AND P0, PT, R34, RZ, PT ;  /* 0x000000ff2200720c */ /* 0x000fda0003f05270 */
        /* <DEDUP_REMOVED lines=8> */
[----:B------:R-:W3:Y:S01]  /*1930*/  LDS.128 R20, [UR5+0x30] ;  /* 0x00003005ff147984 */ /* 0x000ee20008000c00 */
[----:B-1----:R-:W-:Y:S01]  /*1940*/  FADD.FTZ R31, R32, R28 ;  /* 0x0000001c201f7221 */ /* 0x002fe20000010000 */
[----:B------:R-:W-:-:S02]  /*1950*/  FADD.FTZ R28, R33, R29 ;  /* 0x0000001d211c7221 */ /* 0x000fc40000010000 */
[----:B0-----:R-:W-:Y:S01]  /*1960*/  LDS.64 R32, [UR5+0x70] ;  /* 0x00007005ff207984 */ /* 0x001fe20008000a00 */
[----:B--2---:R-:W-:Y:S01]  /*1970*/  FADD.FTZ R31, R31, R24 ;  /* 0x000000181f1f7221 */ /* 0x004fe20000010000 */
[----:B------:R-:W-:-:S03]  /*1980*/  FADD.FTZ R28, R28, R25 ;  /* 0x000000191c1c7221 */ /* 0x000fc60000010000 */
[----:B------:R-:W-:Y:S01]  /*1990*/  FADD.FTZ R31, R31, R26 ;  /* 0x0000001a1f1f7221 */ /* 0x000fe20000010000 */
[----:B------:R-:W-:Y:S02]  /*19a0*/  FADD.FTZ R28, R28, R27 ;  /* 0x0000001b1c1c7221 */ /* 0x000fe40000010000 */
[----:B------:R-:W0:Y:S01]  /*19b0*/  LDS.128 R24, [UR5+0x40] ;  /* 0x00004005ff187984 */ /* 0x000e220008000c00 */
[----:B---3--:R-:W-:Y:S01]  /*19c0*/  FADD.FTZ R31, R31, R20 ;  /* 0x000000141f1f7221 */ /* 0x008fe20000010000 */
[----:B------:R-:W-:-:S03]  /*19d0*/  FADD.FTZ R20, R28, R21 ;  /* 0x000000151c147221 */ /* 0x000fc60000010000 */
[----:B------:R-:W-:Y:S01]  /*19e0*/  FADD.FTZ R21, R31, R22 ;  /* 0x000000161f157221 */ /* 0x000fe20000010000 */
[----:B------:R-:W-:Y:S01]  /*19f0*/  FADD.FTZ R20, R20, R23 ;  /* 0x0000001714147221 */ /* 0x000fe20000010000 */
[----:B------:R-:W1:Y:S02]  /*1a00*/  LDS.128 R28, [UR5+0x50] ;  /* 0x00005005ff1c7984 */ /* 0x000e640008000c00 */
        /* <DEDUP_REMOVED lines=8> */
[----:B------:R-:W-:-:S03]  /*1a90*/  FADD.FTZ R24, R24, R31 ;  /* 0x0000001f18187221 */ /* 0x000fc60000010000 */
[----:B0-----:R-:W-:Y:S01]  /*1aa0*/  FADD.FTZ R25, R25, R20 ;  /* 0x0000001419197221 */ /* 0x001fe20000010000 */
[----:B------:R-:W-:-:S03]  /*1ab0*/  FADD.FTZ R24, R24, R21 ;  /* 0x0000001518187221 */ /* 0x000fc60000010000 */
[----:B------:R-:W-:Y:S01]  /*1ac0*/  FADD.FTZ R25, R25, R22 ;  /* 0x0000001619197221 */ /* 0x000fe20000010000 */
[----:B------:R-:W-:-:S03]  /*1ad0*/  FADD.FTZ R24, R24, R23 ;  /* 0x0000001718187221 */ /* 0x000fc60000010000 */
[----:B------:R-:W-:Y:S01]  /*1ae0*/  FADD.FTZ R32, R25, R32 ;  /* 0x0000002019207221 */ /* 0x000fe20000010000 */
[----:B------:R-:W-:-:S07]  /*1af0*/  FADD.FTZ R33, R24, R33 ;  /* 0x0000002118217221 */ /* 0x000fce0000010000 */
.L_x_715:
[----:B------:R-:W-:Y:S05]  /*1b00*/  BSYNC B0 ;  /* 0x0000000000007941 */ /* 0x000fea0003800000 */
.L_x_714:
        /* <DEDUP_REMOVED lines=11> */
[----:B------:R-:W-:Y:S01]  /*1bc0*/  FADD.FTZ R16, R16, R25 ;  /* 0x0000001910107221 */ /* 0x000fe20000010000 */
[----:B------:R-:W-:Y:S01]  /*1bd0*/  FADD.FTZ R17, R17, R26 ;  /* 0x0000001a11117221 */ /* 0x000fe20000010000 */
[----:B------:R-:W1:Y:S01]  /*1be0*/  LDS.128 R20, [R2+0x340] ;  /* 0x0003400002147984 */ /* 0x000e620000000c00 */
[----:B------:R-:W-:Y:S01]  /*1bf0*/  FADD.FTZ R24, R18, R27 ;  /* 0x0000001b12187221 */ /* 0x000fe20000010000 */
[----:B---3--:R-:W-:Y:S01]  /*1c00*/  FADD.FTZ R26, R16, R29 ;  /* 0x0000001d101a7221 */ /* 0x008fe20000010000 */
[----:B------:R-:W-:Y:S01]  /*1c10*/  FADD.FTZ R25, R17, R30 ;  /* 0x0000001e11197221 */ /* 0x000fe20000010000 */
[----:B------:R-:W-:Y:S01]  /*1c20*/  FADD.FTZ R65, R65, R28 ;  /* 0x0000001c41417221 */ /* 0x000fe20000010000 */
[----:B------:R-:W2:Y:S01]  /*1c30*/  LDS.128 R16, [R2+0x410] ;  /* 0x0004100002107984 */ /* 0x000ea20000000c00 */
[----:B------:R-:W-:-:S02]  /*1c40*/  FADD.FTZ R24, R24, R31 ;  /* 0x0000001f18187221 */ /* 0x000fc40000010000 */
        /* <DEDUP_REMOVED lines=8> */
[----:B------:R-:W-:-:S03]  /*1cd0*/  FADD.FTZ R28, R28, R19 ;  /* 0x000000131c1c7221 */ /* 0x000fc60000010000 */
[----:B------:R-:W2:Y:S01]  /*1ce0*/  LDS.128 R20, [R2+0x5b0] ;  /* 0x0005b00002147984 */ /* 0x000ea20000000c00 */
        /* <DEDUP_REMOVED lines=127> */
[----:B------:R-:W-:-:S07]  /*24e0*/  FADD.FTZ R19, R28, R27 ;  /* 0x0000001b1c137221 */ /* 0x000fce0000010000 */
.L_x_717:
[----:B------:R-:W-:Y:S05]  /*24f0*/  BSYNC B0 ;  /* 0x0000000000007941 */ /* 0x000fea0003800000 */
.L_x_716:
[----:B------:R-:W1:Y:S01]  /*2500*/  LDC.64 R22, c[0x0][0x268] ;  /* 0x00009a00ff167b82 */ /* 0x000e620000000a00 */
[----:B------:R-:W-:Y:S01]  /*2510*/  IMAD R59, R59, 0xd, R56 ;  /* 0x0000000d3b3b7824 */ /* 0x000fe200078e0238 */
[----:B------:R-:W-:Y:S01]  /*2520*/  BSSY B0, `(.L_x_718) ;  /* 0x000000f000007945 */ /* 0x000fe20003800000 */
[----:B------:R-:W-:Y:S02]  /*2530*/  ISETP.GE.U32.AND P0, PT, R36, 0x2, PT ;  /* 0x000000022400780c */ /* 0x000fe40003f06070 */
[----:B-1----:R-:W-:Y:S01]  /*2540*/  IMAD.WIDE R22, R59, 0x4, R22 ;  /* 0x000000043b167825 */ /* 0x002fe200078e0216 */
[----:B------:R-:W-:Y:S10]  /*2550*/  @P5 BRA `(.L_x_719) ;  /* 0x00000000002c5947 */ /* 0x000ff40003800000 */
[----:B------:R-:W1:Y:S01]  /*2560*/  LDC.64 R20, c[0x0][0x288] ;  /* 0x0000a200ff147b82 */ /* 0x000e620000000a00 */
[-C--:B------:R-:W-:Y:S01]  /*2570*/  LEA R26, P5, R4, R22.reuse, 0x2 ;  /* 0x00000016041a7211 */ /* 0x080fe200078a10ff */
[----:B------:R2:W-:Y:S01]  /*2580*/  REDG.E.ADD.F32.FTZ.RN.STRONG.GPU desc[UR8][R22.64], R16 ;  /* 0x00000010160079a6 */ /* 0x0005e2000c10f388 */
[----:B------:R-:W-:Y:S02]  /*2590*/  LEA R28, P6, R5, R22, 0x2 ;  /* 0x00000016051c7211 */ /* 0x000fe400078c10ff */
[C---:B------:R-:W-:Y:S02]  /*25a0*/  IADD3.X R27, R23.reuse, R6, RZ, P5, !PT ;  /* 0x00000006171b7210 */ /* 0x040fe40002ffe4ff */
[----:B------:R-:W-:-:S03]  /*25b0*/  IADD3.X R29, R23, R8, RZ, P6, !PT ;  /* 0x00000008171d7210 */ /* 0x000fc600037fe4ff */
[----:B------:R2:W-:Y:S01]  /*25c0*/  REDG.E.ADD.F32.FTZ.RN.STRONG.GPU desc[UR8][R26.64], R17 ;  /* 0x000000111a0079a6 */ /* 0x0005e2000c10f388 */
[----:B-1----:R-:W-:-:S04]  /*25d0*/  LEA R24, P5, R20, R22, 0x2 ;  /* 0x0000001614187211 */ /* 0x002fc800078a10ff */
[----:B------:R-:W-:-:S05]  /*25e0*/  LEA.HI.X R25, R20, R23, R21, 0x2, P5 ;  /* 0x0000001714197211 */ /* 0x000fca00028f1415 */
[----:B------:R2:W-:Y:S04]  /*25f0*/  REDG.E.ADD.F32.FTZ.RN.STRONG.GPU desc[UR8][R24.64], R18 ;  /* 0x00000012180079a6 */ /* 0x0005e8000c10f388 */
[----:B------:R2:W-:Y:S02]  /*2600*/  REDG.E.ADD.F32.FTZ.RN.STRONG.GPU desc[UR8][R28.64], R19 ;  /* 0x000000131c0079a6 */ /* 0x0005e4000c10f388 */
.L_x_719:
[----:B------:R-:W-:Y:S05]  /*2610*/  BSYNC B0 ;  /* 0x0000000000007941 */ /* 0x000fea0003800000 */
.L_x_718:
[----:B------:R-:W-:Y:S05]  /*2620*/  @!P0 BRA `(.L_x_720) ;  /* 0x00000010007c8947 */ /* 0x000fea0003800000 */
[----:B--2---:R-:W1:Y:S01]  /*2630*/  LDC.64 R16, c[0x0][0x258] ;  /* 0x00009600ff107b82 */ /* 0x004e620000000a00 */
        /* <DEDUP_REMOVED lines=14> */
[----:B------:R-:W-:Y:S01]  /*2720*/  LEA R18, P6, R54, R24, 0x3 ;  /* 0x0000001836127211 */ /* 0x000fe200078c18ff */
[----:B------:R-:W-:Y:S01]  /*2730*/  UPOPC UR5, UR5 ;  /* 0x00000005000572bf */ /* 0x000fe20008000000 */
[----:B------:R-:W-:Y:S02]  /*2740*/  SEL R23, R36, RZ, !P0 ;  /* 0x000000ff24177207 */ /* 0x000fe40004000000 */
[----:B------:R-:W-:Y:S02]  /*2750*/  LEA.HI.X R19, R54, R25, RZ, 0x3, P6 ;  /* 0x0000001936137211 */ /* 0x000fe400030f1cff */
[----:B------:R-:W-:-:S02]  /*2760*/  SEL R20, R20, 0xffffffff, !P0 ;  /* 0xffffffff14147807 */ /* 0x000fc40004000000 */
[----:B------:R-:W-:Y:S01]  /*2770*/  ISETP.NE.AND P0, PT, R23, -0x1, PT ;  /* 0xffffffff1700780c */ /* 0x000fe20003f05270 */
[----:B------:R2:W-:Y:S02]  /*2780*/  STG.E.64 desc[UR8][R18.64], R32 ;  /* 0x0000002012007986 */ /* 0x0005e4000c101b08 */
[----:B------:R-:W-:Y:S01]  /*2790*/  IMAD R21, R20, UR5, RZ ;  /* 0x0000000514157c24 */ /* 0x000fe2000f8e02ff */
[----:B-1----:R-:W-:-:S13]  /*27a0*/  ISETP.EQ.U32.AND P5, PT, R34, UR6, PT ;  /* 0x0000000622007c0c */ /* 0x002fda000bfa2070 */
[----:B------:R-:W-:Y:S06]  /*27b0*/  @P5 MEMBAR.ALL.GPU ;  /* 0x0000000000005992 */ /* 0x000fec000000a000 */
[----:B------:R-:W-:-:S00]  /*27c0*/  @P5 ERRBAR ;  /* 0x00000000000059ab */ /* 0x000fc00000000000 */
[----:B------:R-:W-:Y:S06]  /*27d0*/  @P5 CGAERRBAR ;  /* 0x00000000000055ab */ /* 0x000fec0000000000 */
[----:B------:R2:W-:Y:S01]  /*27e0*/  @P5 REDG.E.ADD.S32.STRONG.GPU desc[UR8][R16.64], R21 ;  /* 0x000000151000598e */ /* 0x0005e2000c10e388 */
[----:B------:R-:W-:Y:S05]  /*27f0*/  @!P0 BRA `(.L_x_721) ;  /* 0x0000000000148947 */ /* 0x000fea0003800000 */
.L_x_722:
[----:B--2---:R-:W2:Y:S04]  /*2800*/  LDG.E.STRONG.GPU R18, desc[UR8][R16.64] ;  /* 0x0000000810127981 */ /* 0x004ea8000c1ef900 */
[----:B--2---:R-:W-:Y:S01]  /*2810*/  CCTL.IVALL ;  /* 0x00000000ff00798f */ /* 0x004fe20002000000 */
[----:B------:R-:W-:Y:S05]  /*2820*/  YIELD ;  /* 0x0000000000007946 */ /* 0x000fea0003800000 */
[----:B------:R-:W-:-:S13]  /*2830*/  ISETP.NE.AND P0, PT, R18, R23, PT ;  /* 0x000000171200720c */ /* 0x000fda0003f05270 */
[----:B------:R-:W-:Y:S05]  /*2840*/  @P0 BRA `(.L_x_722) ;  /* 0xfffffffc00ec0947 */ /* 0x000fea000383ffff */
.L_x_721:
        /* <DEDUP_REMOVED lines=16> */
.L_x_726:
        /* <DEDUP_REMOVED lines=115> */
.L_x_725:
        /* <DEDUP_REMOVED lines=61> */
.L_x_727:
[----:B------:R-:W-:-:S13]  /*3450*/  ISETP.NE.OR P0, PT, R22, RZ, P0 ;  /* 0x000000ff1600720c */ /* 0x000fda0000705670 */
[----:B------:R-:W-:Y:S05]  /*3460*/  @!P0 BRA `(.L_x_723) ;  /* 0x00000000007c8947 */ /* 0x000fea0003800000 */
.L_x_724:
[----:B------:R-:W-:-:S13]  /*3470*/  ISETP.EQ.OR P6, PT, R23, UR10, P3 ;  /* 0x0000000a17007c0c */ /* 0x000fda0009fc2670 */
[----:B------:R-:W-:-:S04]  /*3480*/  @!P6 IMAD R17, R37, R23, R38 ;  /* 0x000000172511e224 */ /* 0x000fc800078e0226 */
[----:B------:R-:W-:-:S06]  /*3490*/  @!P6 IMAD.WIDE.U32 R16, R17, 0x8, R24 ;  /* 0x000000081110e825 */ /* 0x000fcc00078e0018 */
[----:B------:R-:W0:Y:S01]  /*34a0*/  @!P6 LDG.E.64 R16, desc[UR8][R16.64] ;  /* 0x000000081010e981 */ /* 0x000e22000c1e1b00 */
[C---:B------:R-:W-:Y:S02]  /*34b0*/  IADD3 R19, R23.reuse, 0x1, RZ ;  /* 0x0000000117137810 */ /* 0x040fe40007ffe0ff */
[----:B------:R-:W-:Y:S02]  /*34c0*/  IADD3 R21, R23, 0x2, RZ ;  /* 0x0000000217157810 */ /* 0x000fe40007ffe0ff */
[----:B------:R-:W-:Y:S02]  /*34d0*/  ISETP.EQ.OR P0, PT, R19, UR10, P3 ;  /* 0x0000000a13007c0c */ /* 0x000fe40009f02670 */
[----:B------:R-:W-:Y:S02]  /*34e0*/  IADD3 R27, R23, 0x3, RZ ;  /* 0x00000003171b7810 */ /* 0x000fe40007ffe0ff */
[----:B------:R-:W-:-:S09]  /*34f0*/  ISETP.EQ.OR P5, PT, R21, UR10, P3 ;  /* 0x0000000a15007c0c */ /* 0x000fd20009fa2670 */
[----:B------:R-:W-:-:S04]  /*3500*/  @!P0 IMAD R19, R37, R19, R38 ;  /* 0x0000001325138224 */ /* 0x000fc800078e0226 */
        /* <DEDUP_REMOVED lines=21> */
.L_x_723:
        /* <DEDUP_REMOVED lines=11> */
.L_x_729:
[----:B------:R-:W-:Y:S05]  /*3710*/  BSYNC B0 ;  /* 0x0000000000007941 */ /* 0x000fea0003800000 */
.L_x_728:
        /* <DEDUP_REMOVED lines=16> */
.L_x_720:
[----:B------:R-:W1:Y:S01]  /*3820*/  S2UR UR6, SR_CgaCtaId ;  /* 0x00000000000679c3 */ /* 0x000e620000008800 */
[----:B------:R-:W-:Y:S01]  /*3830*/  UMOV UR5, 0x400 ;  /* 0x0000040000057882 */ /* 0x000fe20000000000 */
[----:B--2---:R-:W-:Y:S01]  /*3840*/  IMAD.WIDE.U32 R16, R56, 0x4ec4ec4f, RZ ;  /* 0x4ec4ec4f38107825 */ /* 0x004fe200078e00ff */
[----:B------:R-:W-:-:S03]  /*3850*/  ULDC.64 UR12, c[0x0][0x290] ;  /* 0x0000a400000c7ab9 */ /* 0x000fc60000000a00 */
[--C-:B------:R-:W-:Y:S01]  /*3860*/  HADD2.F32 R21, -RZ, R46.reuse.H0_H0 ;  /* 0x2000002eff157230 */ /* 0x100fe20000004100 */
[----:B------:R-:W-:Y:S01]  /*3870*/  SHF.R.U32.HI R18, RZ, 0x2, R17 ;  /* 0x00000002ff127819 */ /* 0x000fe20000011611 */
[----:B------:R-:W2:Y:S01]  /*3880*/  LDC R19, c[0x0][0x2ac] ;  /* 0x0000ab00ff137b82 */ /* 0x000ea20000000800 */
[--C-:B------:R-:W-:Y:S02]  /*3890*/  HADD2.F32 R25, -RZ, R41.reuse.H0_H0 ;  /* 0x20000029ff197230 */ /* 0x100fe40000004100 */
[----:B------:R-:W-:Y:S02]  /*38a0*/  HADD2.F32 R23, -RZ, R46.H1_H1 ;  /* 0x3000002eff177230 */ /* 0x000fe40000004100 */
[C---:B------:R-:W-:Y:S01]  /*38b0*/  FADD.FTZ R28, -R10.reuse, R21 ;  /* 0x000000150a1c7221 */ /* 0x040fe20000010100 */
[----:B------:R-:W-:Y:S02]  /*38c0*/  HADD2.F32 R41, -RZ, R41.H1_H1 ;  /* 0x30000029ff297230 */ /* 0x000fe40000004100 */
[----:B------:R-:W-:Y:S01]  /*38d0*/  FADD.FTZ R24, -R10, R25 ;  /* 0x000000190a187221 */ /* 0x000fe20000010100 */
[----:B------:R-:W-:-:S02]  /*38e0*/  HADD2.F32 R27, -RZ, R42.H0_H0 ;  /* 0x2000002aff1b7230 */ /* 0x000fc40000004100 */
[C---:B------:R-:W-:Y:S01]  /*38f0*/  FADD.FTZ R30, -R10.reuse, R23 ;  /* 0x000000170a1e7221 */ /* 0x040fe20000010100 */
[----:B------:R-:W-:Y:S02]  /*3900*/  HADD2.F32 R29, -RZ, R42.H1_H1 ;  /* 0x3000002aff1d7230 */ /* 0x000fe40000004100 */
[C---:B------:R-:W-:Y:S01]  /*3910*/  FADD.FTZ R26, -R10.reuse, R41 ;  /* 0x000000290a1a7221 */ /* 0x040fe20000010100 */
[----:B------:R-:W-:Y:S01]  /*3920*/  FADD.FTZ R20, -R10, R27 ;  /* 0x0000001b0a147221 */ /* 0x000fe20000010100 */
[----:B-1----:R-:W-:Y:S01]  /*3930*/  ULEA UR5, UR6, UR5, 0x18 ;  /* 0x0000000506057291 */ /* 0x002fe2000f8ec03f */
[----:B--2---:R-:W-:-:S08]  /*3940*/  IMAD R18, R19, UR10, R18 ;  /* 0x0000000a13127c24 */ /* 0x004fd0000f8e0212 */
[----:B------:R0:W-:Y:S01]  /*3950*/  @!P3 STS.64 [UR5+0x80], R32 ;  /* 0x00008020ff00b988 */ /* 0x0001e20008000a05 */
[----:B------:R-:W-:Y:S01]  /*3960*/  BAR.SYNC.DEFER_BLOCKING 0x0 ;  /* 0x0000000000007b1d */ /* 0x000fe20000010000 */
[C---:B------:R-:W-:Y:S02]  /*3970*/  IADD3 R19, R18.reuse, 0x40, RZ ;  /* 0x0000004012137810 */ /* 0x040fe40007ffe0ff */
[----:B------:R-:W-:Y:S02]  /*3980*/  IADD3 R18, R18, 0x60, RZ ;  /* 0x0000006012127810 */ /* 0x000fe40007ffe0ff */
[----:B------:R-:W-:Y:S02]  /*3990*/  ISETP.GE.U32.AND P0, PT, R19, UR12, PT ;  /* 0x0000000c13007c0c */ /* 0x000fe4000bf06070 */
[----:B------:R-:W-:Y:S02]  /*39a0*/  SHF.R.S32.HI R19, RZ, 0x1f, R19 ;  /* 0x0000001fff137819 */ /* 0x000fe40000011413 */
[----:B------:R-:W-:-:S02]  /*39b0*/  ISETP.GE.U32.AND P3, PT, R18, UR12, PT ;  /* 0x0000000c12007c0c */ /* 0x000fc4000bf66070 */
[----:B------:R-:W-:Y:S01]  /*39c0*/  ISETP.GE.AND.EX P0, PT, R19, UR13, PT, P0 ;  /* 0x0000000d13007c0c */ /* 0x000fe2000bf06300 */
[--C-:B------:R-:W-:Y:S01]  /*39d0*/  HADD2.F32 R19, -RZ, R45.reuse.H0_H0 ;  /* 0x2000002dff137230 */ /* 0x100fe20000004100 */
[----:B------:R-:W-:Y:S01]  /*39e0*/  SHF.R.S32.HI R18, RZ, 0x1f, R18 ;  /* 0x0000001fff127819 */ /* 0x000fe20000011412 */
[----:B------:R-:W-:Y:S01]  /*39f0*/  HADD2.F32 R45, -RZ, R45.H1_H1 ;  /* 0x3000002dff2d7230 */ /* 0x000fe20000004100 */
[----:B------:R-:W-:Y:S02]  /*3a00*/  ISETP.LT.U32.AND P0, PT, R56, 0x1a0, !P0 ;  /* 0x000001a03800780c */ /* 0x000fe40004701070 */
[----:B------:R-:W-:Y:S01]  /*3a10*/  ISETP.GE.AND.EX P3, PT, R18, UR13, PT, P3 ;  /* 0x0000000d12007c0c */ /* 0x000fe2000bf66330 */
[C---:B------:R-:W-:Y:S01]  /*3a20*/  FADD.FTZ R18, -R10.reuse, R19 ;  /* 0x000000130a127221 */ /* 0x040fe20000010100 */
[C---:B0-----:R-:W-:Y:S01]  /*3a30*/  FADD.FTZ R32, -R10.reuse, R45 ;  /* 0x0000002d0a207221 */ /* 0x041fe20000010100 */
[----:B------:R-:W-:Y:S01]  /*3a40*/  FADD.FTZ R10, -R10, R29 ;  /* 0x0000001d0a0a7221 */ /* 0x000fe20000010100 */
[----:B------:R-:W-:Y:S01]  /*3a50*/  ISETP.LT.U32.AND P3, PT, R56, 0x1a0, !P3 ;  /* 0x000001a03800780c */ /* 0x000fe20005f61070 */
[-C--:B------:R-:W-:Y:S01]  /*3a60*/  FMUL.FTZ R33, R18, R11.reuse ;  /* 0x0000000b12217220 */ /* 0x080fe20000410000 */
[----:B------:R-:W-:Y:S01]  /*3a70*/  FMUL.FTZ R42, R32, R11 ;  /* 0x0000000b202a7220 */ /* 0x000fe20000410000 */
[----:B------:R-:W0:Y:S01]  /*3a80*/  LDS.64 R16, [UR5+0x80] ;  /* 0x00008005ff107984 */ /* 0x000e220008000a00 */
[----:B------:R-:W-:-:S02]  /*3a90*/  ULDC UR5, c[0x0][0x2bc] ;  /* 0x0000af0000057ab9 */ /* 0x000fc40000000800 */
[----:B0-----:R-:W-:Y:S01]  /*3aa0*/  FMUL.FTZ R21, R16, UR5 ;  /* 0x0000000510157c20 */ /* 0x001fe20008410000 */
[----:B------:R-:W-:Y:S01]  /*3ab0*/  FMUL.FTZ R22, R17, UR5 ;  /* 0x0000000511167c20 */ /* 0x000fe20008410000 */
[--C-:B------:R-:W-:Y:S02]  /*3ac0*/  HADD2.F32 R17, -RZ, R44.reuse.H0_H0 ;  /* 0x2000002cff117230 */ /* 0x100fe40000004100 */
        /* <DEDUP_REMOVED lines=20> */
.L_x_730:
        /* <DEDUP_REMOVED lines=11> */
[-C--:B------:R-:W-:Y:S01]  /*3cc0*/  FMUL.FTZ R32, R18, R11.reuse ;  /* 0x0000000b12207220 */ /* 0x080fe20000410000 */
[----:B------:R-:W-:Y:S01]  /*3cd0*/  FMUL.FTZ R23, R44, R11 ;  /* 0x0000000b2c177220 */ /* 0x000fe20000410000 */
[----:B------:R-:W-:Y:S01]  /*3ce0*/  IMAD.WIDE.U32 R16, R55, UR12, R16 ;  /* 0x0000000c37107c25 */ /* 0x000fe2000f8e0010 */
[----:B------:R-:W-:-:S03]  /*3cf0*/  ULDC.64 UR12, c[0x0][0x210] ;  /* 0x00008400000c7ab9 */ /* 0x000fc60000000a00 */
[----:B------:R-:W-:Y:S02]  /*3d00*/  F2FP.F16.F32.PACK_AB R23, R23, R32 ;  /* 0x000000201717723e */ /* 0x000fe400000000ff */
[----:B------:R-:W-:Y:S02]  /*3d10*/  LEA R18, P5, R16, UR12, 0x1 ;  /* 0x0000000c10127c11 */ /* 0x000fe4000f8a08ff */
[----:B------:R-:W-:-:S04]  /*3d20*/  IADD3 R19, R17, R19, RZ ;  /* 0x0000001311137210 */ /* 0x000fc80007ffe0ff */
[----:B------:R-:W-:-:S05]  /*3d30*/  LEA.HI.X R19, R16, UR13, R19, 0x1, P5 ;  /* 0x0000000d10137c11 */ /* 0x000fca000a8f0c13 */
[----:B------:R0:W-:Y:S02]  /*3d40*/  STG.E desc[UR8][R18.64], R23 ;  /* 0x0000001712007986 */ /* 0x0001e4000c101908 */
.L_x_732:
[----:B------:R-:W-:Y:S05]  /*3d50*/  BSYNC B0 ;  /* 0x0000000000007941 */ /* 0x000fea0003800000 */
.L_x_731:
[--C-:B------:R-:W-:Y:S02]  /*3d60*/  HADD2.F32 R17, -RZ, R43.reuse.H0_H0 ;  /* 0x2000002bff117230 */ /* 0x100fe40000004100 */
[-C--:B------:R-:W-:Y:S01]  /*3d70*/  FMUL.FTZ R33, R28, R11.reuse ;  /* 0x0000000b1c217220 */ /* 0x080fe20000410000 */
[----:B------:R-:W-:Y:S02]  /*3d80*/  HADD2.F32 R16, -RZ, R43.H1_H1 ;  /* 0x3000002bff107230 */ /* 0x000fe40000004100 */
[----:B------:R-:W-:Y:S01]  /*3d90*/  FMUL.FTZ R32, R30, R11 ;  /* 0x0000000b1e207220 */ /* 0x000fe20000410000 */
        /* <DEDUP_REMOVED lines=19> */
.L_x_733:
        /* <DEDUP_REMOVED lines=10> */
[----:B------:R-:W-:Y:S02]  /*3f70*/  FMUL.FTZ R23, R30, R11 ;  /* 0x0000000b1e177220 */ /* 0x000fe40000410000 */
[----:B------:R-:W-:-:S02]  /*3f80*/  IMAD R19, R53, UR13, R28 ;  /* 0x0000000d35137c24 */ /* 0x000fc4000f8e021c */
        /* <DEDUP_REMOVED lines=8> */
.L_x_735:
[----:B------:R-:W-:Y:S05]  /*4010*/  BSYNC B0 ;  /* 0x0000000000007941 */ /* 0x000fea0003800000 */
.L_x_734:
[--C-:B------:R-:W-:Y:S02]  /*4020*/  HADD2.F32 R17, -RZ, R40.reuse.H0_H0 ;  /* 0x20000028ff117230 */ /* 0x100fe40000004100 */
[-C--:B------:R-:W-:Y:S01]  /*4030*/  FMUL.FTZ R33, R24, R11.reuse ;  /* 0x0000000b18217220 */ /* 0x080fe20000410000 */
[----:B------:R-:W-:Y:S02]  /*4040*/  HADD2.F32 R40, -RZ, R40.H1_H1 ;  /* 0x30000028ff287230 */ /* 0x000fe40000004100 */
[----:B------:R-:W-:Y:S01]  /*4050*/  FMUL.FTZ R28, R26, R11 ;  /* 0x0000000b1a1c7220 */ /* 0x000fe20000410000 */
        /* <DEDUP_REMOVED lines=19> */
.L_x_736:
[----:B------:R-:W-:Y:S04]  /*4190*/  BSSY B0, `(.L_x_737) ;  /* 0x0000014000007945 */ /* 0x000fe80003800000 */
[----:B------:R-:W-:Y:S05]  /*41a0*/  @!P0 BRA `(.L_x_738) ;  /* 0x0000000000488947 */ /* 0x000fea0003800000 */
[C-C-:B------:R-:W-:Y:S01]  /*41b0*/  FFMA.FTZ R16, R21.reuse, R33, R22.reuse ;  /* 0x0000002115107223 */ /* 0x140fe20000010016 */
[----:B------:R-:W-:Y:S01]  /*41c0*/  ULDC.64 UR12, c[0x0][0x288] ;  /* 0x0000a200000c7ab9 */ /* 0x000fe20000000a00 */
[----:B01----:R-:W-:Y:S01]  /*41d0*/  FFMA.FTZ R19, R21, R28, R22 ;  /* 0x0000001c15137223 */ /* 0x003fe20000010016 */
[----:B------:R-:W-:Y:S02]  /*41e0*/  IMAD R23, R7, UR12, RZ ;  /* 0x0000000c07177c24 */ /* 0x000fe4000f8e02ff */
[----:B------:R-:W-:Y:S01]  /*41f0*/  FFMA.FTZ R18, R17, R12, -R16 ;  /* 0x0000000c11127223 */ /* 0x000fe20000010810 */
[----:B------:R-:W-:Y:S01]  /*4200*/  MOV R16, R60 ;  /* 0x0000003c00107202 */ /* 0x000fe20000000f00 */
[----:B------:R-:W-:Y:S01]  /*4210*/  FFMA.FTZ R40, R40, R13, -R19 ;  /* 0x0000000d28287223 */ /* 0x000fe20000010813 */
[----:B------:R-:W-:Y:S01]  /*4220*/  MOV R17, R63 ;  /* 0x0000003f00117202 */ /* 0x000fe20000000f00 */
[----:B------:R-:W-:Y:S02]  /*4230*/  IMAD R19, R52, UR13, R23 ;  /* 0x0000000d34137c24 */ /* 0x000fe4000f8e0217 */
        /* <DEDUP_REMOVED lines=9> */
.L_x_738:
[----:B------:R-:W-:Y:S05]  /*42d0*/  BSYNC B0 ;  /* 0x0000000000007941 */ /* 0x000fea0003800000 */
.L_x_737:
[--C-:B------:R-:W-:Y:S02]  /*42e0*/  HADD2.F32 R17, -RZ, R39.reuse.H0_H0 ;  /* 0x20000027ff117230 */ /* 0x100fe40000004100 */
[-C--:B------:R-:W-:Y:S01]  /*42f0*/  FMUL.FTZ R27, R20, R11.reuse ;  /* 0x0000000b141b7220 */ /* 0x080fe20000410000 */
[----:B------:R-:W-:Y:S02]  /*4300*/  HADD2.F32 R16, -RZ, R39.H1_H1 ;  /* 0x30000027ff107230 */ /* 0x000fe40000004100 */
[----:B------:R-:W-:Y:S01]  /*4310*/  FMUL.FTZ R26, R10, R11 ;  /* 0x0000000b0a1a7220 */ /* 0x000fe20000410000 */
        /* <DEDUP_REMOVED lines=19> */
.L_x_739:
        /* <DEDUP_REMOVED lines=10> */
[-C--:B------:R-:W-:Y:S01]  /*44f0*/  FMUL.FTZ R13, R10, R11.reuse ;  /* 0x0000000b0a0d7220 */ /* 0x080fe20000410000 */
[----:B------:R-:W-:Y:S01]  /*4500*/  FMUL.FTZ R16, R16, R11 ;  /* 0x0000000b10107220 */ /* 0x000fe20000410000 */
[----:B------:R-:W-:Y:S01]  /*4510*/  IMAD R15, R50, UR13, R15 ;  /* 0x0000000d320f7c24 */ /* 0x000fe2000f8e020f */
[----:B------:R-:W-:Y:S02]  /*4520*/  ULDC.64 UR12, c[0x0][0x210] ;  /* 0x00008400000c7ab9 */ /* 0x000fe40000000a00 */
[----:B------:R-:W-:Y:S02]  /*4530*/  LEA R10, P0, R60, UR12, 0x1 ;  /* 0x0000000c3c0a7c11 */ /* 0x000fe4000f8008ff */
[----:B------:R-:W-:Y:S02]  /*4540*/  IADD3 R15, R61, R15, RZ ;  /* 0x0000000f3d0f7210 */ /* 0x000fe40007ffe0ff */
[----:B------:R-:W-:Y:S02]  /*4550*/  F2FP.F16.F32.PACK_AB R13, R16, R13 ;  /* 0x0000000d100d723e */ /* 0x000fe400000000ff */
[----:B------:R-:W-:-:S05]  /*4560*/  LEA.HI.X R11, R60, UR13, R15, 0x1, P0 ;  /* 0x0000000d3c0b7c11 */ /* 0x000fca00080f0c0f */
[----:B------:R3:W-:Y:S02]  /*4570*/  STG.E desc[UR8][R10.64], R13 ;  /* 0x0000000d0a007986 */ /* 0x0007e4000c101908 */
.L_x_741:
[----:B------:R-:W-:Y:S05]  /*4580*/  BSYNC B0 ;  /* 0x0000000000007941 */ /* 0x000fea0003800000 */
.L_x_740:
[----:B------:R-:W-:Y:S02]  /*4590*/  IADD3 R48, R37, R48, RZ ;  /* 0x0000003025307210 */ /* 0x000fe40007ffe0ff */
[----:B------:R-:W-:Y:S02]  /*45a0*/  IADD3 R47, R47, 0x1, RZ ;  /* 0x000000012f2f7810 */ /* 0x000fe40007ffe0ff */
[----:B------:R-:W-:-:S13]  /*45b0*/  ISETP.GE.AND P0, PT, R48, UR4, PT ;  /* 0x0000000430007c0c */ /* 0x000fda000bf06270 */
[----:B------:R-:W-:Y:S05]  /*45c0*/  @!P0 BRA `(.L_x_742) ;  /* 0xffffffbc00848947 */ /* 0x000fea000383ffff */
.L_x_707:
        /* <DEDUP_REMOVED lines=23> */
.L_x_744:
[----:B------:R-:W-:Y:S05]  /*4740*/  BSYNC B0 ;  /* 0x0000000000007941 */ /* 0x000fea0003800000 */
.L_x_743:
[----:B------:R-:W-:Y:S05]  /*4750*/  @P0 EXIT ;  /* 0x000000000000094d */ /* 0x000fea0003800000 */
[----:B------:R-:W-:Y:S05]  /*4760*/  @P2 BRA `(.L_x_745) ;  /* 0x0000000000202947 */ /* 0x000fea0003800000 */
[----:B------:R-:W-:-:S05]  /*4770*/  IMAD R0, R4, R7, RZ ;  /* 0x0000000704007224 */ /* 0x000fca00078e02ff */
[----:B------:R-:W-:-:S13]  /*4780*/  ISETP.NE.AND P0, PT, R0, -0x1, PT ;  /* 0xffffffff0000780c */ /* 0x000fda0003f05270 */
[----:B------:R-:W-:Y:S05]  /*4790*/  @!P0 BRA `(.L_x_745) ;  /* 0x0000000000148947 */ /* 0x000fea0003800000 */
.L_x_746:
[----:B0-----:R-:W4:Y:S04]  /*47a0*/  LDG.E.STRONG.GPU R5, desc[UR8][R2.64] ;  /* 0x0000000802057981 */ /* 0x001f28000c1ef900 */
[----:B----4-:R-:W-:Y:S01]  /*47b0*/  CCTL.IVALL ;  /* 0x00000000ff00798f */ /* 0x010fe20002000000 */
[----:B------:R-:W-:Y:S05]  /*47c0*/  YIELD ;  /* 0x0000000000007946 */ /* 0x000fea0003800000 */
[----:B------:R-:W-:-:S13]  /*47d0*/  ISETP.NE.AND P0, PT, R5, R0, PT ;  /* 0x000000000500720c */ /* 0x000fda0003f05270 */
[----:B------:R-:W-:Y:S05]  /*47e0*/  @P0 BRA `(.L_x_746) ;  /* 0xfffffffc00ec0947 */ /* 0x000fea000383ffff */
.L_x_745:
[----:B------:R-:W-:Y:S05]  /*47f0*/  WARPSYNC.ALL ;  /* 0x0000000000007948 */ /* 0x000fea0003800000 */
[----:B-12---:R-:W1:Y:S08]  /*4800*/  LDC.64 R22, c[0x0][0x288] ;  /* 0x0000a200ff167b82 */ /* 0x006e700000000a00 */
[----:B------:R-:W-:Y:S01]  /*4810*/  BAR.SYNC.DEFER_BLOCKING 0x0 ;  /* 0x0000000000007b1d */ /* 0x000fe20000010000 */
[----:B-1----:R-:W-:-:S04]  /*4820*/  LEA.HI R0, P0, R23, R22, RZ, 0x1 ;  /* 0x0000001617007211 */ /* 0x002fc800078108ff */
[----:B0-----:R-:W-:-:S04]  /*4830*/  IADD3.X R3, RZ, R23, RZ, P0, !PT ;  /* 0x00000017ff037210 */ /* 0x001fc800007fe4ff */
        /* <DEDUP_REMOVED lines=19> */
.L_x_747:
[----:B------:R-:W-:-:S04]  /*4970*/  LEA R6, P0, R56, UR4, 0x2 ;  /* 0x0000000438067c11 */ /* 0x000fc8000f8010ff */
[----:B------:R-:W-:Y:S02]  /*4980*/  LEA.HI.X R7, R56, UR5, R0, 0x2, P0 ;  /* 0x0000000538077c11 */ /* 0x000fe400080f1400 */
[-C--:B------:R-:W-:Y:S02]  /*4990*/  LEA R8, P0, R25, R6.reuse, 0x2 ;  /* 0x0000000619087211 */ /* 0x080fe400078010ff */
[-C--:B------:R-:W-:Y:S01]  /*49a0*/  LEA R12, P1, R22, R6.reuse, 0x2 ;  /* 0x00000006160c7211 */ /* 0x080fe200078210ff */
[----:B--2---:R-:W2:Y:S01]  /*49b0*/  LDG.E R18, desc[UR8][R6.64] ;  /* 0x0000000806127981 */ /* 0x004ea2000c1e1900 */
[----:B---3--:R-:W-:Y:S02]  /*49c0*/  LEA R10, P2, R29, R6, 0x2 ;  /* 0x000000061d0a7211 */ /* 0x008fe400078410ff */
        /* <DEDUP_REMOVED lines=17> */
.L_x_748:
        /* <DEDUP_REMOVED lines=10> */
.L_x_3237:


//--------------------- .text._Z35group_norm_nhwc_bwd_one_pass_kernelI11Fp16IOFp32WLi256ELi26ELi416EEv26Group_norm_nhwc_bwd_params --------------------------
	.section	.text._Z35group_norm_nhwc_bwd_one_pass_kernelI11Fp16IOFp32WLi256ELi26ELi416EEv26Group_norm_nhwc_bwd_params,"ax",@progbits
	.align	128
        .global         _Z35group_norm_nhwc_bwd_one_pass_kernelI11Fp16IOFp32WLi256ELi26ELi416EEv26Group_norm_nhwc_bwd_params
        .type           _Z35group_norm_nhwc_bwd_one_pass_kernelI11Fp16IOFp32WLi256ELi26ELi416EEv26Group_norm_nhwc_bwd_params,@function
        .size           _Z35group_norm_nhwc_bwd_one_pass_kernelI11Fp16IOFp32WLi256ELi26ELi416EEv26Group_norm_nhwc_bwd_params,(.L_x_3238 - _Z35group_norm_nhwc_bwd_one_pass_kernelI11Fp16IOFp32WLi256ELi26ELi416EEv26Group_norm_nhwc_bwd_params)
        .other          _Z35group_norm_nhwc_bwd_one_pass_kernelI11Fp16IOFp32WLi256ELi26ELi416EEv26Group_norm_nhwc_bwd_params,@"STO_CUDA_ENTRY STV_DEFAULT"
_Z35group_norm_nhwc_bwd_one_pass_kernelI11Fp16IOFp32WLi256ELi26ELi416EEv26Group_norm_nhwc_bwd_params:
.text._Z35group_norm_nhwc_bwd_one_pass_kernelI11Fp16IOFp32WLi256ELi26ELi416EEv26Group_norm_nhwc_bwd_params:
        /* <DEDUP_REMOVED lines=11> */
[----:B------:R-:W0:Y:S01]  /*00b0*/  LDC.64 R8, c[0x0][0x288] ;  /* 0x0000a200ff087b82 */ /* 0x000e220000000a00 */
[C---:B------:R-:W-:Y:S01]  /*00c0*/  IMAD.WIDE.U32 R6, R2.reuse, 0x4ec4ec4f, RZ ;  /* 0x4ec4ec4f02067825 */ /* 0x040fe200078e00ff */
[----:B------:R-:W-:Y:S01]  /*00d0*/  ULDC.64 UR10, c[0x0][0x290] ;  /* 0x0000a400000a7ab9 */ /* 0x000fe20000000a00 */
[----:B------:R-:W-:Y:S01]  /*00e0*/  ISETP.GE.U32.AND P1, PT, R2, 0x1a0, PT ;  /* 0x000001a00200780c */ /* 0x000fe20003f26070 */
[----:B------:R-:W1:Y:S01]  /*00f0*/  S2R R67, SR_LANEID ;  /* 0x0000000000437919 */ /* 0x000e620000000000 */
[----:B------:R-:W-:Y:S01]  /*0100*/  LOP3.LUT R5, R5, 0xfffffffd, RZ, 0xc0, !PT ;  /* 0xfffffffd05057812 */ /* 0x000fe200078ec0ff */
[----:B------:R-:W-:Y:S01]  /*0110*/  UMOV UR5, 0x400 ;  /* 0x0000040000057882 */ /* 0x000fe20000000000 */
[----:B------:R-:W-:Y:S01]  /*0120*/  SHF.R.U32.HI R55, RZ, 0x2, R7 ;  /* 0x00000002ff377819 */ /* 0x000fe20000011607 */
[----:B------:R-:W2:Y:S01]  /*0130*/  LDC R4, c[0x0][0x2ac] ;  /* 0x0000ab00ff047b82 */ /* 0x000ea20000000800 */
[----:B------:R-:W-:Y:S01]  /*0140*/  HFMA2.MMA R54, -RZ, RZ, 0, 0 ;  /* 0x00000000ff367435 */ /* 0x000fe200000001ff */
[----:B------:R-:W-:-:S06]  /*0150*/  MOV R36, R0 ;  /* 0x0000000000247202 */ /* 0x000fcc0000000f00 */
[----:B------:R-:W3:Y:S01]  /*0160*/  S2UR UR6, SR_CgaCtaId ;  /* 0x00000000000679c3 */ /* 0x000ee20000008800 */
[----:B0-----:R-:W-:Y:S01]  /*0170*/  IMAD.WIDE.U32 R6, R8, 0x3, RZ ;  /* 0x0000000308067825 */ /* 0x001fe200078e00ff */
[----:B------:R-:W-:-:S04]  /*0180*/  LEA R61, R9, R9, 0x1 ;  /* 0x00000009093d7211 */ /* 0x000fc800078e08ff */
[----:B------:R-:W-:Y:S01]  /*0190*/  IADD3 R61, R7, R61, RZ ;  /* 0x0000003d073d7210 */ /* 0x000fe20007ffe0ff */
[----:B--2---:R-:W-:-:S03]  /*01a0*/  IMAD R3, R4, UR7, R55 ;  /* 0x0000000704037c24 */ /* 0x004fc6000f8e0237 */
[----:B------:R-:W-:Y:S01]  /*01b0*/  LEA.HI R58, P0, R61, R6, RZ, 0x1 ;  /* 0x000000063d3a7211 */ /* 0x000fe200078108ff */
[----:B------:R-:W-:Y:S01]  /*01c0*/  IMAD R55, R55, -0xd, R2 ;  /* 0xfffffff337377824 */ /* 0x000fe200078e0202 */
[C---:B------:R-:W-:Y:S02]  /*01d0*/  ISETP.LT.U32.AND P2, PT, R3.reuse, UR10, PT ;  /* 0x0000000a03007c0c */ /* 0x040fe4000bf41070 */
[----:B------:R-:W-:Y:S01]  /*01e0*/  SHF.R.S32.HI R7, RZ, 0x1f, R3 ;  /* 0x0000001fff077819 */ /* 0x000fe20000011403 */
[----:B---3--:R-:W-:Y:S01]  /*01f0*/  ULEA UR5, UR6, UR5, 0x18 ;  /* 0x0000000506057291 */ /* 0x008fe2000f8ec03f */
[----:B------:R-:W-:Y:S02]  /*0200*/  IADD3 R4, R3, 0x20, RZ ;  /* 0x0000002003047810 */ /* 0x000fe40007ffe0ff */
[----:B------:R-:W-:Y:S02]  /*0210*/  ISETP.LT.AND.EX P2, PT, R7, UR11, !P1, P2 ;  /* 0x0000000b07007c0c */ /* 0x000fe4000cf41320 */
[----:B------:R-:W-:-:S02]  /*0220*/  ISETP.LT.U32.AND P5, PT, R4, UR10, PT ;  /* 0x0000000a04007c0c */ /* 0x000fc4000bfa1070 */
[----:B------:R-:W-:Y:S02]  /*0230*/  SHF.R.S32.HI R6, RZ, 0x1f, R4 ;  /* 0x0000001fff067819 */ /* 0x000fe40000011404 */
[C---:B------:R-:W-:Y:S02]  /*0240*/  IADD3 R4, R3.reuse, 0x40, RZ ;  /* 0x0000004003047810 */ /* 0x040fe40007ffe0ff */
[----:B------:R-:W-:Y:S02]  /*0250*/  IADD3 R63, R3, 0x80, RZ ;  /* 0x00000080033f7810 */ /* 0x000fe40007ffe0ff */
[----:B------:R-:W-:Y:S02]  /*0260*/  ISETP.LT.U32.AND P4, PT, R4, UR10, PT ;  /* 0x0000000a04007c0c */ /* 0x000fe4000bf81070 */
[----:B------:R-:W-:Y:S02]  /*0270*/  SHF.R.S32.HI R4, RZ, 0x1f, R4 ;  /* 0x0000001fff047819 */ /* 0x000fe40000011404 */
[----:B------:R-:W-:-:S02]  /*0280*/  @P2 LOP3.LUT R5, R5, 0x2, RZ, 0xfc, !PT ;  /* 0x0000000205052812 */ /* 0x000fc400078efcff */
[----:B------:R-:W-:Y:S02]  /*0290*/  ISETP.LT.AND.EX P4, PT, R4, UR11, !P1, P4 ;  /* 0x0000000b04007c0c */ /* 0x000fe4000cf81340 */
[----:B------:R-:W-:Y:S02]  /*02a0*/  SHF.R.S32.HI R4, RZ, 0x1f, R63 ;  /* 0x0000001fff047819 */ /* 0x000fe4000001143f */
[----:B------:R-:W-:Y:S02]  /*02b0*/  ISETP.LT.U32.AND P2, PT, R63, UR10, PT ;  /* 0x0000000a3f007c0c */ /* 0x000fe4000bf41070 */
[----:B------:R-:W-:Y:S02]  /*02c0*/  IADD3.X R61, RZ, R61, RZ, P0, !PT ;  /* 0x0000003dff3d7210 */ /* 0x000fe400007fe4ff */
[----:B------:R-:W-:Y:S02]  /*02d0*/  ISETP.LT.AND.EX P2, PT, R4, UR11, !P1, P2 ;  /* 0x0000000b04007c0c */ /* 0x000fe4000cf41320 */
[----:B------:R-:W0:Y:S01]  /*02e0*/  LDC R4, c[0x0][0x10] ;  /* 0x00000400ff047b82 */ /* 0x000e220000000800 */
[----:B------:R-:W-:-:S02]  /*02f0*/  LEA.HI R57, P0, R9, R8, RZ, 0x1 ;  /* 0x0000000809397211 */ /* 0x000fc400078108ff */
[----:B------:R-:W-:Y:S02]  /*0300*/  SHF.R.S32.HI R7, RZ, 0x1f, R2 ;  /* 0x0000001fff077819 */ /* 0x000fe40000011402 */
[----:B------:R-:W-:Y:S02]  /*0310*/  ISETP.LT.AND.EX P5, PT, R6, UR11, !P1, P5 ;  /* 0x0000000b06007c0c */ /* 0x000fe4000cfa1350 */
[C---:B------:R-:W-:Y:S02]  /*0320*/  IADD3 R6, R3.reuse, 0x60, RZ ;  /* 0x0000006003067810 */ /* 0x040fe40007ffe0ff */
[----:B------:R-:W-:Y:S02]  /*0330*/  IADD3.X R60, RZ, R9, RZ, P0, !PT ;  /* 0x00000009ff3c7210 */ /* 0x000fe400007fe4ff */
[----:B------:R-:W-:Y:S02]  /*0340*/  IADD3 R64, R3, 0xa0, RZ ;  /* 0x000000a003407810 */ /* 0x000fe40007ffe0ff */
[----:B------:R-:W-:-:S02]  /*0350*/  LEA.HI R7, R7, R2, RZ, 0x5 ;  /* 0x0000000207077211 */ /* 0x000fc400078f28ff */
[----:B------:R-:W-:Y:S02]  /*0360*/  ISETP.LT.U32.AND P3, PT, R6, UR10, PT ;  /* 0x0000000a06007c0c */ /* 0x000fe4000bf61070 */
[----:B------:R-:W-:Y:S02]  /*0370*/  SHF.R.S32.HI R6, RZ, 0x1f, R6 ;  /* 0x0000001fff067819 */ /* 0x000fe40000011406 */
[----:B------:R-:W-:Y:S02]  /*0380*/  SHF.R.S64 R57, R57, 0x1, R60 ;  /* 0x0000000139397819 */ /* 0x000fe4000000103c */
[----:B------:R-:W-:Y:S02]  /*0390*/  SHF.R.S64 R58, R58, 0x1, R61 ;  /* 0x000000013a3a7819 */ /* 0x000fe4000000103d */
[----:B------:R-:W-:Y:S01]  /*03a0*/  ISETP.LT.U32.AND P0, PT, R64, UR10, PT ;  /* 0x0000000a40007c0c */ /* 0x000fe2000bf01070 */
[----:B------:R-:W-:Y:S01]  /*03b0*/  ULDC.U8 UR10, c[0x0][0x2a4] ;  /* 0x0000a900000a7ab9 */ /* 0x000fe20000000000 */
[----:B------:R-:W-:-:S02]  /*03c0*/  SHF.R.S32.HI R65, RZ, 0x1f, R64 ;  /* 0x0000001fff417819 */ /* 0x000fc40000011440 */
[----:B------:R-:W-:Y:S02]  /*03d0*/  SHF.R.S32.HI R7, RZ, 0x5, R7 ;  /* 0x00000005ff077819 */ /* 0x000fe40000011407 */
[----:B------:R-:W-:Y:S02]  /*03e0*/  SHF.R.S32.HI R60, RZ, 0x1, R60 ;  /* 0x00000001ff3c7819 */ /* 0x000fe4000001143c */
[C---:B------:R-:W-:Y:S02]  /*03f0*/  IADD3 R62, R3.reuse, 0xc0, RZ ;  /* 0x000000c0033e7810 */ /* 0x040fe40007ffe0ff */
[----:B------:R-:W-:Y:S02]  /*0400*/  IADD3 R56, R3, 0xe0, RZ ;  /* 0x000000e003387810 */ /* 0x000fe40007ffe0ff */
[----:B------:R-:W-:Y:S02]  /*0410*/  SHF.R.S32.HI R61, RZ, 0x1, R61 ;  /* 0x00000001ff3d7819 */ /* 0x000fe4000001143d */
[----:B------:R-:W-:-:S02]  /*0420*/  ISETP.LT.AND.EX P3, PT, R6, UR11, !P1, P3 ;  /* 0x0000000b06007c0c */ /* 0x000fc4000cf61330 */
[----:B------:R-:W-:Y:S02]  /*0430*/  ISETP.LT.AND.EX P1, PT, R65, UR11, !P1, P0 ;  /* 0x0000000b41007c0c */ /* 0x000fe4000cf21300 */
[----:B------:R-:W-:Y:S02]  /*0440*/  SHF.L.U32 R55, R55, 0x1, RZ ;  /* 0x0000000137377819 */ /* 0x000fe400000006ff */
[----:B------:R-:W-:Y:S02]  /*0450*/  LEA R59, R7, UR5, 0x3 ;  /* 0x00000005073b7c11 */ /* 0x000fe4000f8e18ff */
[----:B------:R-:W-:Y:S02]  /*0460*/  SHF.L.U64.HI R60, R57, 0x2, R60 ;  /* 0x00000002393c7819 */ /* 0x000fe4000001023c */
[----:B------:R-:W-:Y:S02]  /*0470*/  SHF.R.S32.HI R69, RZ, 0x1f, R62 ;  /* 0x0000001fff457819 */ /* 0x000fe4000001143e */
[----:B------:R-:W-:-:S02]  /*0480*/  SHF.R.S32.HI R66, RZ, 0x1f, R56 ;  /* 0x0000001fff427819 */ /* 0x000fc40000011438 */
[----:B01----:R-:W-:-:S07]  /*0490*/  SHF.L.U64.HI R61, R58, 0x2, R61 ;  /* 0x000000023a3d7819 */ /* 0x003fce000001023d */
.L_x_800:
[----:B0-----:R-:W0:Y:S01]  /*04a0*/  LDC R13, c[0x0][0x2a0] ;  /* 0x0000a800ff0d7b82 */ /* 0x001e220000000800 */
[----:B------:R-:W-:Y:S01]  /*04b0*/  LOP3.LUT P6, RZ, R5, 0x2, RZ, 0xc0, !PT ;  /* 0x0000000205ff7812 */ /* 0x000fe200078cc0ff */
[----:B------:R-:W-:Y:S01]  /*04c0*/  ULDC.64 UR12, c[0x0][0x298] ;  /* 0x0000a600000c7ab9 */ /* 0x000fe20000000a00 */
[----:B------:R-:W-:Y:S02]  /*04d0*/  SHF.R.S32.HI R15, RZ, 0x1f, R3 ;  /* 0x0000001fff0f7819 */ /* 0x000fe40000011403 */
[----:B------:R-:W-:Y:S02]  /*04e0*/  CS2R R46, SRZ ;  /* 0x00000000002e7805 */ /* 0x000fe4000001ff00 */
[----:B------:R-:W-:Y:S01]  /*04f0*/  IADD3 R19, R3, 0x20, RZ ;  /* 0x0000002003137810 */ /* 0x000fe20007ffe0ff */
[----:B------:R-:W1:Y:S03]  /*0500*/  @P5 LDC.64 R38, c[0x0][0x230] ;  /* 0x00008c00ff265b82 */ /* 0x000e660000000a00 */
[----:B------:R-:W-:-:S05]  /*0510*/  SHF.R.S32.HI R21, RZ, 0x1f, R19 ;  /* 0x0000001fff157819 */ /* 0x000fca0000011413 */
        /* <DEDUP_REMOVED lines=12> */
[----:B---3--:R-:W-:-:S07]  /*05e0*/  MOV R6, RZ ;  /* 0x000000ff00067202 */ /* 0x008fce0000000f00 */
[----:B------:R-:W3:Y:S01]  /*05f0*/  @P2 LDC.64 R24, c[0x0][0x230] ;  /* 0x00008c00ff182b82 */ /* 0x000ee20000000a00 */
[----:B-1----:R-:W-:-:S07]  /*0600*/  IADD3 R10, RZ, -R7, RZ ;  /* 0x80000007ff0a7210 */ /* 0x002fce0007ffe0ff */
[----:B------:R-:W1:Y:S01]  /*0610*/  @P2 LDC.64 R22, c[0x0][0x228] ;  /* 0x00008a00ff162b82 */ /* 0x000e620000000a00 */
[----:B------:R-:W-:Y:S01]  /*0620*/  IMAD R9, R10, R11, RZ ;  /* 0x0000000b0a097224 */ /* 0x000fe200078e02ff */
[----:B------:R-:W-:-:S03]  /*0630*/  IABS R10, R36 ;  /* 0x00000024000a7213 */ /* 0x000fc60000000000 */
[----:B------:R-:W-:Y:S01]  /*0640*/  IMAD.HI.U32 R7, R7, R9, R6 ;  /* 0x0000000907077227 */ /* 0x000fe200078e0006 */
[----:B------:R-:W-:-:S05]  /*0650*/  LOP3.LUT R6, R36, R13, RZ, 0x3c, !PT ;  /* 0x0000000d24067212 */ /* 0x000fca00078e3cff */
        /* <DEDUP_REMOVED lines=9> */
[----:B------:R-:W-:-:S13]  /*06f0*/  ISETP.GE.U32.AND P0, PT, R8, R11, PT ;  /* 0x0000000b0800720c */ /* 0x000fda0003f06070 */
[----:B------:R-:W-:Y:S02]  /*0700*/  @P0 IADD3 R7, R7, 0x1, RZ ;  /* 0x0000000107070810 */ /* 0x000fe40007ffe0ff */
[----:B------:R-:W-:-:S13]  /*0710*/  ISETP.GE.AND P0, PT, R36, RZ, PT ;  /* 0x000000ff2400720c */ /* 0x000fda0003f06270 */
[----:B------:R-:W-:Y:S02]  /*0720*/  @!P0 IADD3 R9, -R9, RZ, RZ ;  /* 0x000000ff09098210 */ /* 0x000fe40007ffe1ff */
[----:B------:R-:W-:Y:S02]  /*0730*/  ISETP.GE.AND P0, PT, R6, RZ, PT ;  /* 0x000000ff0600720c */ /* 0x000fe40003f06270 */
[----:B------:R-:W-:-:S11]  /*0740*/  LOP3.LUT R6, RZ, R13, RZ, 0x33, !PT ;  /* 0x0000000dff067212 */ /* 0x000fd600078e33ff */
[----:B------:R-:W-:Y:S02]  /*0750*/  @!P0 IADD3 R7, -R7, RZ, RZ ;  /* 0x000000ff07078210 */ /* 0x000fe40007ffe1ff */
[----:B------:R-:W-:Y:S02]  /*0760*/  ISETP.NE.AND P0, PT, R13, RZ, PT ;  /* 0x000000ff0d00720c */ /* 0x000fe40003f05270 */
[----:B------:R-:W2:Y:S02]  /*0770*/  @P6 LDC.64 R12, c[0x0][0x288] ;  /* 0x0000a200ff0c6b82 */ /* 0x000ea40000000a00 */
[C---:B------:R-:W-:Y:S02]  /*0780*/  SEL R53, R6.reuse, R9, !P0 ;  /* 0x0000000906357207 */ /* 0x040fe40004000000 */
[----:B------:R-:W-:Y:S02]  /*0790*/  SEL R7, R6, R7, !P0 ;  /* 0x0000000706077207 */ /* 0x000fe40004000000 */
[----:B------:R-:W-:Y:S01]  /*07a0*/  SHF.R.S32.HI R9, RZ, 0x1f, R55 ;  /* 0x0000001fff097819 */ /* 0x000fe20000011437 */
[----:B------:R-:W-:Y:S01]  /*07b0*/  IMAD R20, R53, 0x1a, RZ ;  /* 0x0000001a35147824 */ /* 0x000fe200078e02ff */
[----:B------:R-:W-:-:S04]  /*07c0*/  SHF.R.S32.HI R6, RZ, 0x1f, R7 ;  /* 0x0000001fff067819 */ /* 0x000fc80000011407 */
[----:B------:R-:W-:Y:S01]  /*07d0*/  IADD3 R8, P0, R55, R20, RZ ;  /* 0x0000001437087210 */ /* 0x000fe20007f1e0ff */
[----:B------:R-:W-:-:S03]  /*07e0*/  IMAD R6, R6, UR12, RZ ;  /* 0x0000000c06067c24 */ /* 0x000fc6000f8e02ff */
[----:B------:R-:W-:Y:S01]  /*07f0*/  LEA.HI.X.SX32 R9, R20, R9, 0x1, P0 ;  /* 0x0000000914097211 */ /* 0x000fe200000f0eff */
[C---:B------:R-:W-:Y:S02]  /*0800*/  IMAD R11, R7.reuse, UR13, R6 ;  /* 0x0000000d070b7c24 */ /* 0x040fe4000f8e0206 */
[----:B------:R-:W-:Y:S01]  /*0810*/  IMAD.WIDE.U32 R8, R7, UR12, R8 ;  /* 0x0000000c07087c25 */ /* 0x000fe2000f8e0008 */
[----:B------:R-:W-:Y:S01]  /*0820*/  ULDC.64 UR12, c[0x0][0x290] ;  /* 0x0000a400000c7ab9 */ /* 0x000fe20000000a00 */
[----:B------:R-:W0:Y:S02]  /*0830*/  @P5 LDC.64 R6, c[0x0][0x288] ;  /* 0x0000a200ff065b82 */ /* 0x000e240000000a00 */
[----:B--2---:R-:W-:Y:S01]  /*0840*/  @P6 IMAD R10, R15, R12, RZ ;  /* 0x0000000c0f0a6224 */ /* 0x004fe200078e02ff */
[----:B------:R-:W-:-:S03]  /*0850*/  IADD3 R11, R9, R11, RZ ;  /* 0x0000000b090b7210 */ /* 0x000fc60007ffe0ff */
[----:B------:R-:W-:Y:S01]  /*0860*/  @P6 IMAD R13, R3, R13, R10 ;  /* 0x0000000d030d6224 */ /* 0x000fe200078e020a */
[----:B------:R-:W-:-:S05]  /*0870*/  @P6 MOV R10, R8 ;  /* 0x00000008000a6202 */ /* 0x000fca0000000f00 */
[----:B------:R-:W-:-:S05]  /*0880*/  @P6 IMAD.WIDE.U32 R14, R3, R12, R10 ;  /* 0x0000000c030e6225 */ /* 0x000fca00078e000a */
[----:B------:R-:W-:Y:S02]  /*0890*/  @P6 IADD3 R17, R15, R13, RZ ;  /* 0x0000000d0f116210 */ /* 0x000fe40007ffe0ff */
[C---:B------:R-:W-:Y:S01]  /*08a0*/  @P6 SHF.L.U32 R15, R14.reuse, 0x1, RZ ;  /* 0x000000010e0f6819 */ /* 0x040fe200000006ff */
[----:B------:R-:W2:Y:S01]  /*08b0*/  @P4 LDC.64 R12, c[0x0][0x288] ;  /* 0x0000a200ff0c4b82 */ /* 0x000ea20000000a00 */
[----:B------:R-:W-:Y:S02]  /*08c0*/  @P6 SHF.L.U64.HI R16, R14, 0x1, R17 ;  /* 0x000000010e106819 */ /* 0x000fe40000010211 */
[----:B------:R-:W-:Y:S01]  /*08d0*/  @P6 IADD3 R44, P0, R15, R44, RZ ;  /* 0x0000002c0f2c6210 */ /* 0x000fe20007f1e0ff */
[----:B0-----:R-:W-:-:S03]  /*08e0*/  @P5 IMAD R14, R21, R6, RZ ;  /* 0x00000006150e5224 */ /* 0x001fc600078e02ff */
[C---:B------:R-:W-:Y:S01]  /*08f0*/  @P6 IADD3.X R45, R16.reuse, R45, RZ, P0, !PT ;  /* 0x0000002d102d6210 */ /* 0x040fe200007fe4ff */
[----:B------:R-:W-:Y:S01]  /*0900*/  @P5 IMAD R7, R19, R7, R14 ;  /* 0x0000000713075224 */ /* 0x000fe200078e020e */
[----:B------:R-:W-:Y:S02]  /*0910*/  @P6 IADD3 R40, P0, R15, R40, RZ ;  /* 0x000000280f286210 */ /* 0x000fe40007f1e0ff */
[----:B------:R-:W-:Y:S02]  /*0920*/  @P5 MOV R14, R8 ;  /* 0x00000008000e5202 */ /* 0x000fe40000000f00 */
[----:B------:R-:W-:Y:S02]  /*0930*/  @P5 MOV R15, R11 ;  /* 0x0000000b000f5202 */ /* 0x000fe40000000f00 */
[----:B------:R-:W-:Y:S01]  /*0940*/  @P6 IADD3.X R41, R16, R41, RZ, P0, !PT ;  /* 0x0000002910296210 */ /* 0x000fe200007fe4ff */
[----:B------:R-:W-:Y:S01]  /*0950*/  @P5 IMAD.WIDE.U32 R14, R19, R6, R14 ;  /* 0x00000006130e5225 */ /* 0x000fe200078e000e */
[----:B------:R-:W-:-:S04]  /*0960*/  IADD3 R19, R3, 0x40, RZ ;  /* 0x0000004003137810 */ /* 0x000fc80007ffe0ff */
[----:B------:R-:W-:Y:S02]  /*0970*/  @P5 IADD3 R17, R15, R7, RZ ;  /* 0x000000070f115210 */ /* 0x000fe40007ffe0ff */
[C---:B------:R-:W-:Y:S01]  /*0980*/  @P5 SHF.L.U32 R15, R14.reuse, 0x1, RZ ;  /* 0x000000010e0f5819 */ /* 0x040fe200000006ff */
[----:B------:R-:W0:Y:S01]  /*0990*/  @P3 LDC.64 R6, c[0x0][0x288] ;  /* 0x0000a200ff063b82 */ /* 0x000e220000000a00 */
[----:B------:R-:W-:Y:S02]  /*09a0*/  SHF.R.S32.HI R21, RZ, 0x1f, R19 ;  /* 0x0000001fff157819 */ /* 0x000fe40000011413 */
[----:B------:R-:W-:Y:S02]  /*09b0*/  @P5 SHF.L.U64.HI R16, R14, 0x1, R17 ;  /* 0x000000010e105819 */ /* 0x000fe40000010211 */
[----:B------:R-:W-:Y:S01]  /*09c0*/  @P5 IADD3 R38, P0, R15, R38, RZ ;  /* 0x000000260f265210 */ /* 0x000fe20007f1e0ff */
[----:B--2---:R-:W-:Y:S01]  /*09d0*/  @P4 IMAD R14, R21, R12, RZ ;  /* 0x0000000c150e4224 */ /* 0x004fe200078e02ff */
[----:B------:R-:W-:-:S02]  /*09e0*/  IADD3 R21, R3, 0x60, RZ ;  /* 0x0000006003157810 */ /* 0x000fc40007ffe0ff */
[C---:B------:R-:W-:Y:S01]  /*09f0*/  @P5 IADD3.X R39, R16.reuse, R39, RZ, P0, !PT ;  /* 0x0000002710275210 */ /* 0x040fe200007fe4ff */
[----:B------:R-:W-:Y:S01]  /*0a00*/  @P4 IMAD R17, R19, R13, R14 ;  /* 0x0000000d13114224 */ /* 0x000fe200078e020e */
[----:B----4-:R-:W-:Y:S02]  /*0a10*/  @P5 IADD3 R34, P0, R15, R34, RZ ;  /* 0x000000220f225210 */ /* 0x010fe40007f1e0ff */
[----:B------:R-:W-:Y:S02]  /*0a20*/  @P4 MOV R14, R8 ;  /* 0x00000008000e4202 */ /* 0x000fe40000000f00 */
[----:B------:R-:W-:Y:S02]  /*0a30*/  @P4 MOV R15, R11 ;  /* 0x0000000b000f4202 */ /* 0x000fe40000000f00 */
[----:B------:R-:W-:Y:S01]  /*0a40*/  @P5 IADD3.X R35, R16, R35, RZ, P0, !PT ;  /* 0x0000002310235210 */ /* 0x000fe200007fe4ff */
[----:B------:R-:W-:Y:S01]  /*0a50*/  @P4 IMAD.WIDE.U32 R12, R19, R12, R14 ;  /* 0x0000000c130c4225 */ /* 0x000fe200078e000e */
[----:B------:R-:W-:-:S02]  /*0a60*/  SHF.R.S32.HI R19, RZ, 0x1f, R21 ;  /* 0x0000001fff137819 */ /* 0x000fc40000011415 */
[----:B------:R-:W2:Y:S02]  /*0a70*/  @P2 LDC.64 R14, c[0x0][0x288] ;  /* 0x0000a200ff0e2b82 */ /* 0x000ea40000000a00 */
[----:B------:R-:W-:Y:S01]  /*0a80*/  @P4 IADD3 R13, R13, R17, RZ ;  /* 0x000000110d0d4210 */ /* 0x000fe20007ffe0ff */
[----:B0-----:R-:W-:Y:S01]  /*0a90*/  @P3 IMAD R16, R19, R6, RZ ;  /* 0x0000000613103224 */ /* 0x001fe200078e02ff */
[C---:B------:R-:W-:Y:S02]  /*0aa0*/  @P4 SHF.L.U32 R17, R12.reuse, 0x1, RZ ;  /* 0x000000010c114819 */ /* 0x040fe400000006ff */
[----:B------:R-:W-:Y:S01]  /*0ab0*/  @P4 SHF.L.U64.HI R18, R12, 0x1, R13 ;  /* 0x000000010c124819 */ /* 0x000fe2000001020d */
[----:B------:R-:W-:Y:S01]  /*0ac0*/  @P3 IMAD R19, R21, R7, R16 ;  /* 0x0000000715133224 */ /* 0x000fe200078e0210 */
[----:B------:R-:W-:Y:S01]  /*0ad0*/  @P4 IADD3 R32, P0, R17, R32, RZ ;  /* 0x0000002011204210 */ /* 0x000fe20007f1e0ff */
[----:B------:R-:W0:Y:S01]  /*0ae0*/  @P1 LDC.64 R12, c[0x0][0x288] ;  /* 0x0000a200ff0c1b82 */ /* 0x000e220000000a00 */
[----:B------:R-:W-:-:S02]  /*0af0*/  @P3 MOV R16, R8 ;  /* 0x0000000800103202 */ /* 0x000fc40000000f00 */
[C---:B------:R-:W-:Y:S02]  /*0b00*/  @P4 IADD3.X R33, R18.reuse, R33, RZ, P0, !PT ;  /* 0x0000002112214210 */ /* 0x040fe400007fe4ff */
[----:B------:R-:W-:Y:S02]  /*0b10*/  @P4 IADD3 R30, P0, R17, R30, RZ ;  /* 0x0000001e111e4210 */ /* 0x000fe40007f1e0ff */
[----:B------:R-:W-:Y:S02]  /*0b20*/  @P3 MOV R17, R11 ;  /* 0x0000000b00113202 */ /* 0x000fe40000000f00 */
[----:B------:R-:W-:Y:S01]  /*0b30*/  @P4 IADD3.X R31, R18, R31, RZ, P0, !PT ;  /* 0x0000001f121f4210 */ /* 0x000fe200007fe4ff */
[----:B------:R-:W-:Y:S01]  /*0b40*/  @P3 IMAD.WIDE.U32 R6, R21, R6, R16 ;  /* 0x0000000615063225 */ /* 0x000fe200078e0010 */
[----:B------:R-:W-:Y:S01]  /*0b50*/  SHF.R.S32.HI R17, RZ, 0x1f, R63 ;  /* 0x0000001fff117819 */ /* 0x000fe2000001143f */
[----:B------:R-:W4:Y:S03]  /*0b60*/  LDC R21, c[0x0][0x2ac] ;  /* 0x0000ab00ff157b82 */ /* 0x000f260000000800 */
[----:B------:R-:W-:Y:S01]  /*0b70*/  @P3 IADD3 R7, R7, R19, RZ ;  /* 0x0000001307073210 */ /* 0x000fe20007ffe0ff */
[----:B--2---:R-:W-:Y:S01]  /*0b80*/  @P2 IMAD R18, R17, R14, RZ ;  /* 0x0000000e11122224 */ /* 0x004fe200078e02ff */
[----:B------:R-:W-:-:S02]  /*0b90*/  @P3 SHF.L.U32 R17, R6, 0x1, RZ ;  /* 0x0000000106113819 */ /* 0x000fc400000006ff */
[----:B------:R-:W-:Y:S01]  /*0ba0*/  @P3 SHF.L.U64.HI R16, R6, 0x1, R7 ;  /* 0x0000000106103819 */ /* 0x000fe20000010207 */
[----:B------:R-:W-:Y:S01]  /*0bb0*/  @P2 IMAD R37, R63, R15, R18 ;  /* 0x0000000f3f252224 */ /* 0x000fe200078e0212 */
[----:B------:R-:W-:Y:S01]  /*0bc0*/  @P2 MOV R6, R8 ;  /* 0x0000000800062202 */ /* 0x000fe20000000f00 */
[----:B------:R-:W2:Y:S01]  /*0bd0*/  @P1 LDC.64 R18, c[0x0][0x230] ;  /* 0x00008c00ff121b82 */ /* 0x000ea20000000a00 */
[----:B------:R-:W-:Y:S02]  /*0be0*/  @P2 MOV R7, R11 ;  /* 0x0000000b00072202 */ /* 0x000fe40000000f00 */
[----:B------:R-:W-:Y:S01]  /*0bf0*/  @P3 IADD3 R28, P0, R17, R28, RZ ;  /* 0x0000001c111c3210 */ /* 0x000fe20007f1e0ff */
[----:B------:R-:W-:-:S03]  /*0c00*/  @P2 IMAD.WIDE.U32 R14, R63, R14, R6 ;  /* 0x0000000e3f0e2225 */ /* 0x000fc600078e0006 */
[----:B------:R-:W-:Y:S01]  /*0c10*/  @P3 IADD3.X R29, R16, R29, RZ, P0, !PT ;  /* 0x0000001d101d3210 */ /* 0x000fe200007fe4ff */
[----:B------:R-:W2:Y:S01]  /*0c20*/  @P1 LDC.64 R6, c[0x0][0x228] ;  /* 0x00008a00ff061b82 */ /* 0x000ea20000000a00 */
[----:B------:R-:W-:Y:S01]  /*0c30*/  @P3 IADD3 R26, P0, R17, R26, RZ ;  /* 0x0000001a111a3210 */ /* 0x000fe20007f1e0ff */
[----:B0-----:R-:W-:Y:S01]  /*0c40*/  @P1 IMAD R17, R65, R12, RZ ;  /* 0x0000000c41111224 */ /* 0x001fe200078e02ff */
[----:B------:R-:W-:Y:S02]  /*0c50*/  @P2 IADD3 R15, R15, R37, RZ ;  /* 0x000000250f0f2210 */ /* 0x000fe40007ffe0ff */
[----:B------:R-:W-:Y:S01]  /*0c60*/  @P2 SHF.L.U32 R37, R14, 0x1, RZ ;  /* 0x000000010e252819 */ /* 0x000fe200000006ff */
[----:B------:R-:W-:Y:S01]  /*0c70*/  @P1 IMAD R13, R64, R13, R17 ;  /* 0x0000000d400d1224 */ /* 0x000fe200078e0211 */
[----:B------:R-:W-:Y:S02]  /*0c80*/  @P2 SHF.L.U64.HI R42, R14, 0x1, R15 ;  /* 0x000000010e2a2819 */ /* 0x000fe4000001020f */
[----:B------:R-:W-:-:S02]  /*0c90*/  @P1 MOV R14, R8 ;  /* 0x00000008000e1202 */ /* 0x000fc40000000f00 */
[----:B------:R-:W-:Y:S02]  /*0ca0*/  @P1 MOV R15, R11 ;  /* 0x0000000b000f1202 */ /* 0x000fe40000000f00 */
[----:B------:R-:W-:Y:S01]  /*0cb0*/  @P3 IADD3.X R27, R16, R27, RZ, P0, !PT ;  /* 0x0000001b101b3210 */ /* 0x000fe200007fe4ff */
[----:B------:R-:W-:Y:S01]  /*0cc0*/  IMAD.WIDE.U32 R16, R2, 0x4ec4ec4f, RZ ;  /* 0x4ec4ec4f02107825 */ /* 0x000fe200078e00ff */
[----:B---3--:R-:W-:-:S03]  /*0cd0*/  @P2 IADD3 R24, P0, R37, R24, RZ ;  /* 0x0000001825182210 */ /* 0x008fc60007f1e0ff */
[----:B------:R-:W-:Y:S01]  /*0ce0*/  @P1 IMAD.WIDE.U32 R14, R64, R12, R14 ;  /* 0x0000000c400e1225 */ /* 0x000fe200078e000e */
[----:B------:R-:W-:Y:S02]  /*0cf0*/  @P2 IADD3.X R25, R42, R25, RZ, P0, !PT ;  /* 0x000000192a192210 */ /* 0x000fe400007fe4ff */
[----:B-1----:R-:W-:Y:S02]  /*0d00*/  @P2 IADD3 R22, P0, R37, R22, RZ ;  /* 0x0000001625162210 */ /* 0x002fe40007f1e0ff */
[----:B------:R-:W-:Y:S02]  /*0d10*/  @P1 IADD3 R15, R15, R13, RZ ;  /* 0x0000000d0f0f1210 */ /* 0x000fe40007ffe0ff */
[----:B------:R-:W-:Y:S02]  /*0d20*/  SHF.R.U32.HI R16, RZ, 0x2, R17 ;  /* 0x00000002ff107819 */ /* 0x000fe40000011611 */
[----:B------:R-:W-:Y:S02]  /*0d30*/  @P1 SHF.L.U32 R13, R14, 0x1, RZ ;  /* 0x000000010e0d1819 */ /* 0x000fe400000006ff */
[----:B------:R-:W-:Y:S01]  /*0d40*/  @P2 IADD3.X R23, R42, R23, RZ, P0, !PT ;  /* 0x000000172a172210 */ /* 0x000fe200007fe4ff */
[----:B----4-:R-:W-:Y:S01]  /*0d50*/  IMAD R21, R21, UR7, R16 ;  /* 0x0000000715157c24 */ /* 0x010fe2000f8e0210 */
[----:B------:R-:W-:-:S02]  /*0d60*/  @P1 SHF.L.U64.HI R14, R14, 0x1, R15 ;  /* 0x000000010e0e1819 */ /* 0x000fc4000001020f */
[----:B--2---:R-:W-:Y:S02]  /*0d70*/  @P1 IADD3 R18, P0, R13, R18, RZ ;  /* 0x000000120d121210 */ /* 0x004fe40007f1e0ff */
[----:B------:R-:W-:Y:S02]  /*0d80*/  IADD3 R21, R21, 0xc0, RZ ;  /* 0x000000c015157810 */ /* 0x000fe40007ffe0ff */
[C---:B------:R-:W-:Y:S02]  /*0d90*/  @P1 IADD3.X R19, R14.reuse, R19, RZ, P0, !PT ;  /* 0x000000130e131210 */ /* 0x040fe400007fe4ff */
[----:B------:R-:W-:Y:S02]  /*0da0*/  @P1 IADD3 R6, P0, R13, R6, RZ ;  /* 0x000000060d061210 */ /* 0x000fe40007f1e0ff */
[----:B------:R-:W-:Y:S02]  /*0db0*/  MOV R37, RZ ;  /* 0x000000ff00257202 */ /* 0x000fe40000000f00 */
[----:B------:R-:W-:-:S02]  /*0dc0*/  @P1 IADD3.X R7, R14, R7, RZ, P0, !PT ;  /* 0x000000070e071210 */ /* 0x000fc400007fe4ff */
[----:B------:R-:W-:Y:S02]  /*0dd0*/  ISETP.GE.U32.AND P0, PT, R21, UR12, PT ;  /* 0x0000000c15007c0c */ /* 0x000fe4000bf06070 */
[----:B------:R-:W-:Y:S02]  /*0de0*/  SHF.R.S32.HI R21, RZ, 0x1f, R21 ;  /* 0x0000001fff157819 */ /* 0x000fe40000011415 */
[----:B------:R-:W-:Y:S02]  /*0df0*/  CS2R R42, SRZ ;  /* 0x00000000002a7805 */ /* 0x000fe4000001ff00 */
[----:B------:R-:W-:Y:S02]  /*0e00*/  MOV R52, RZ ;  /* 0x000000ff00347202 */ /* 0x000fe40000000f00 */
[----:B------:R-:W-:Y:S02]  /*0e10*/  CS2R R50, SRZ ;  /* 0x0000000000327805 */ /* 0x000fe4000001ff00 */
[----:B------:R-:W-:-:S02]  /*0e20*/  ISETP.GE.AND.EX P0, PT, R21, UR13, PT, P0 ;  /* 0x0000000d15007c0c */ /* 0x000fc4000bf06300 */
[----:B------:R-:W-:Y:S01]  /*0e30*/  CS2R R48, SRZ ;  /* 0x0000000000307805 */ /* 0x000fe2000001ff00 */
[----:B------:R-:W5:Y:S01]  /*0e40*/  @P1 LDG.E R47, desc[UR8][R6.64] ;  /* 0x00000008062f1981 */ /* 0x000f62000c1e1900 */
[----:B------:R-:W-:-:S03]  /*0e50*/  ISETP.LT.U32.AND P0, PT, R2, 0x1a0, !P0 ;  /* 0x000001a00200780c */ /* 0x000fc60004701070 */
[----:B------:R-:W5:Y:S04]  /*0e60*/  @P5 LDG.E R43, desc[UR8][R38.64] ;  /* 0x00000008262b5981 */ /* 0x000f68000c1e1900 */
[----:B------:R-:W5:Y:S04]  /*0e70*/  @P5 LDG.E R51, desc[UR8][R34.64] ;  /* 0x0000000822335981 */ /* 0x000f68000c1e1900 */
[----:B------:R-:W5:Y:S02]  /*0e80*/  @P4 LDG.E R50, desc[UR8][R30.64] ;  /* 0x000000081e324981 */ /* 0x000f64000c1e1900 */
[----:B------:R-:W0:Y:S01]  /*0e90*/  @P0 LDC.64 R14, c[0x0][0x288] ;  /* 0x0000a200ff0e0b82 */ /* 0x000e220000000a00 */
[----:B------:R-:W-:Y:S01]  /*0ea0*/  @P0 MOV R17, R11 ;  /* 0x0000000b00110202 */ /* 0x000fe20000000f00 */
[----:B------:R-:W5:Y:S04]  /*0eb0*/  @P2 LDG.E R48, desc[UR8][R22.64] ;  /* 0x0000000816302981 */ /* 0x000f68000c1e1900 */
[----:B------:R-:W5:Y:S02]  /*0ec0*/  @P3 LDG.E R49, desc[UR8][R26.64] ;  /* 0x000000081a313981 */ /* 0x000f64000c1e1900 */
[----:B------:R-:W1:Y:S01]  /*0ed0*/  @P0 LDC.64 R12, c[0x0][0x230] ;  /* 0x00008c00ff0c0b82 */ /* 0x000e620000000a00 */
[----:B0-----:R-:W-:-:S04]  /*0ee0*/  @P0 IMAD R16, R69, R14, RZ ;  /* 0x0000000e45100224 */ /* 0x001fc800078e02ff */
[----:B------:R-:W-:Y:S01]  /*0ef0*/  @P0 IMAD R15, R62, R15, R16 ;  /* 0x0000000f3e0f0224 */ /* 0x000fe200078e0210 */
[----:B------:R-:W-:-:S05]  /*0f00*/  @P0 MOV R16, R8 ;  /* 0x0000000800100202 */ /* 0x000fca0000000f00 */
[----:B------:R-:W-:-:S05]  /*0f10*/  @P0 IMAD.WIDE.U32 R16, R62, R14, R16 ;  /* 0x0000000e3e100225 */ /* 0x000fca00078e0010 */
[----:B------:R-:W-:Y:S02]  /*0f20*/  @P0 IADD3 R15, R17, R15, RZ ;  /* 0x0000000f110f0210 */ /* 0x000fe40007ffe0ff */
[C---:B------:R-:W-:Y:S02]  /*0f30*/  @P0 SHF.L.U32 R17, R16.reuse, 0x1, RZ ;  /* 0x0000000110110819 */ /* 0x040fe400000006ff */
[----:B------:R-:W-:Y:S02]  /*0f40*/  @P0 SHF.L.U64.HI R16, R16, 0x1, R15 ;  /* 0x0000000110100819 */ /* 0x000fe4000001020f */
[----:B------:R-:W0:Y:S01]  /*0f50*/  @P0 LDC.64 R14, c[0x0][0x228] ;  /* 0x00008a00ff0e0b82 */ /* 0x000e220000000a00 */
[----:B-1----:R-:W-:-:S04]  /*0f60*/  @P0 IADD3 R12, P6, R17, R12, RZ ;  /* 0x0000000c110c0210 */ /* 0x002fc80007fde0ff */
[----:B------:R-:W-:-:S05]  /*0f70*/  @P0 IADD3.X R13, R16, R13, RZ, P6, !PT ;  /* 0x0000000d100d0210 */ /* 0x000fca00037fe4ff */
[----:B------:R1:W5:Y:S01]  /*0f80*/  @P0 LDG.E R37, desc[UR8][R12.64] ;  /* 0x000000080c250981 */ /* 0x000362000c1e1900 */
[----:B0-----:R-:W-:-:S04]  /*0f90*/  @P0 IADD3 R14, P6, R17, R14, RZ ;  /* 0x0000000e110e0210 */ /* 0x001fc80007fde0ff */
[----:B------:R-:W-:-:S05]  /*0fa0*/  @P0 IADD3.X R15, R16, R15, RZ, P6, !PT ;  /* 0x0000000f100f0210 */ /* 0x000fca00037fe4ff */
[----:B------:R0:W5:Y:S01]  /*0fb0*/  @P0 LDG.E R46, desc[UR8][R14.64] ;  /* 0x000000080e2e0981 */ /* 0x000162000c1e1900 */
[----:B------:R-:W-:-:S04]  /*0fc0*/  ISETP.GE.U32.AND P0, PT, R56, UR12, PT ;  /* 0x0000000c38007c0c */ /* 0x000fc8000bf06070 */
[----:B------:R-:W-:-:S04]  /*0fd0*/  ISETP.GE.AND.EX P0, PT, R66, UR13, PT, P0 ;  /* 0x0000000d42007c0c */ /* 0x000fc8000bf06300 */
[----:B------:R-:W-:-:S13]  /*0fe0*/  ISETP.LT.U32.AND P0, PT, R2, 0x1a0, !P0 ;  /* 0x000001a00200780c */ /* 0x000fda0004701070 */
[----:B-1----:R-:W1:Y:S01]  /*0ff0*/  @P0 LDC.64 R12, c[0x0][0x288] ;  /* 0x0000a200ff0c0b82 */ /* 0x002e620000000a00 */
[----:B------:R-:W-:-:S07]  /*1000*/  @P0 MOV R17, R11 ;  /* 0x0000000b00110202 */ /* 0x000fce0000000f00 */
[----:B0-----:R-:W0:Y:S01]  /*1010*/  @P0 LDC.64 R14, c[0x0][0x230] ;  /* 0x00008c00ff0e0b82 */ /* 0x001e220000000a00 */
[----:B-1----:R-:W-:-:S04]  /*1020*/  @P0 IMAD R16, R66, R12, RZ ;  /* 0x0000000c42100224 */ /* 0x002fc800078e02ff */
[----:B------:R-:W-:Y:S01]  /*1030*/  @P0 IMAD R21, R56, R13, R16 ;  /* 0x0000000d38150224 */ /* 0x000fe200078e0210 */
[----:B------:R-:W-:-:S05]  /*1040*/  @P0 MOV R16, R8 ;  /* 0x0000000800100202 */ /* 0x000fca0000000f00 */
[----:B------:R-:W-:-:S05]  /*1050*/  @P0 IMAD.WIDE.U32 R16, R56, R12, R16 ;  /* 0x0000000c38100225 */ /* 0x000fca00078e0010 */
[----:B------:R-:W-:Y:S02]  /*1060*/  @P0 IADD3 R17, R17, R21, RZ ;  /* 0x0000001511110210 */ /* 0x000fe40007ffe0ff */
[C---:B------:R-:W-:Y:S02]  /*1070*/  @P0 SHF.L.U32 R13, R16.reuse, 0x1, RZ ;  /* 0x00000001100d0819 */ /* 0x040fe400000006ff */
[----:B------:R-:W-:Y:S02]  /*1080*/  @P0 SHF.L.U64.HI R12, R16, 0x1, R17 ;  /* 0x00000001100c0819 */ /* 0x000fe40000010211 */
[----:B------:R-:W1:Y:S01]  /*1090*/  @P0 LDC.64 R16, c[0x0][0x228] ;  /* 0x00008a00ff100b82 */ /* 0x000e620000000a00 */
[----:B0-----:R-:W-:-:S04]  /*10a0*/  @P0 IADD3 R14, P6, R13, R14, RZ ;  /* 0x0000000e0d0e0210 */ /* 0x001fc80007fde0ff */
[----:B------:R-:W-:Y:S02]  /*10b0*/  @P0 IADD3.X R15, R12, R15, RZ, P6, !PT ;  /* 0x0000000f0c0f0210 */ /* 0x000fe400037fe4ff */
[----:B-1----:R-:W-:-:S04]  /*10c0*/  @P0 IADD3 R16, P6, R13, R16, RZ ;  /* 0x000000100d100210 */ /* 0x002fc80007fde0ff */
[----:B------:R-:W-:Y:S02]  /*10d0*/  @P0 IADD3.X R17, R12, R17, RZ, P6, !PT ;  /* 0x000000110c110210 */ /* 0x000fe400037fe4ff */
[----:B------:R-:W0:Y:S02]  /*10e0*/  LDC.64 R12, c[0x0][0x248] ;  /* 0x00009200ff0c7b82 */ /* 0x000e240000000a00 */
[----:B0-----:R-:W-:-:S06]  /*10f0*/  IMAD.WIDE R12, R36, 0x8, R12 ;  /* 0x00000008240c7825 */ /* 0x001fcc00078e020c */
[----:B------:R-:W2:Y:S01]  /*1100*/  LDG.E.64 R12, desc[UR8][R12.64] ;  /* 0x000000080c0c7981 */ /* 0x000ea2000c1e1b00 */
[----:B------:R-:W-:Y:S02]  /*1110*/  LOP3.LUT P6, RZ, R5, 0x2, RZ, 0xc0, !PT ;  /* 0x0000000205ff7812 */ /* 0x000fe400078cc0ff */
[----:B------:R-:W-:-:S06]  /*1120*/  CS2R R38, SRZ ;  /* 0x0000000000267805 */ /* 0x000fcc000001ff00 */
[----:B------:R-:W5:Y:S04]  /*1130*/  @P1 LDG.E R39, desc[UR8][R18.64] ;  /* 0x0000000812271981 */ /* 0x000f68000c1e1900 */
[----:B------:R-:W5:Y:S04]  /*1140*/  @P0 LDG.E R38, desc[UR8][R14.64] ;  /* 0x000000080e260981 */ /* 0x000f68000c1e1900 */
[----:B------:R0:W5:Y:S04]  /*1150*/  @P6 LDG.E R42, desc[UR8][R44.64] ;  /* 0x000000082c2a6981 */ /* 0x000168000c1e1900 */
[----:B------:R1:W5:Y:S01]  /*1160*/  @P6 LDG.E R52, desc[UR8][R40.64] ;  /* 0x0000000828346981 */ /* 0x000362000c1e1900 */
[----:B0-----:R-:W-:-:S02]  /*1170*/  CS2R R44, SRZ ;  /* 0x00000000002c7805 */ /* 0x001fc4000001ff00 */
[----:B-1----:R-:W-:-:S04]  /*1180*/  CS2R R40, SRZ ;  /* 0x0000000000287805 */ /* 0x002fc8000001ff00 */
[----:B------:R-:W5:Y:S04]  /*1190*/  @P2 LDG.E R44, desc[UR8][R24.64] ;  /* 0x00000008182c2981 */ /* 0x000f68000c1e1900 */
[----:B------:R-:W5:Y:S04]  /*11a0*/  @P4 LDG.E R40, desc[UR8][R32.64] ;  /* 0x0000000820284981 */ /* 0x000f68000c1e1900 */
[----:B------:R-:W5:Y:S04]  /*11b0*/  @P3 LDG.E R41, desc[UR8][R28.64] ;  /* 0x000000081c293981 */ /* 0x000f68000c1e1900 */
[----:B------:R0:W5:Y:S01]  /*11c0*/  @P0 LDG.E R45, desc[UR8][R16.64] ;  /* 0x00000008102d0981 */ /* 0x000162000c1e1900 */
[----:B------:R-:W-:Y:S01]  /*11d0*/  MOV R6, 0x3f800000 ;  /* 0x3f80000000067802 */ /* 0x000fe20000000f00 */
[----:B------:R-:W-:Y:S01]  /*11e0*/  BSSY B0, `(.L_x_750) ;  /* 0x0000014000007945 */ /* 0x000fe20003800000 */
[----:B------:R-:W-:-:S02]  /*11f0*/  CS2R R14, SRZ ;  /* 0x00000000000e7805 */ /* 0x000fc4000001ff00 */
[----:B0-----:R-:W-:Y:S01]  /*1200*/  CS2R R16, SRZ ;  /* 0x0000000000107805 */ /* 0x001fe2000001ff00 */
[----:B--2---:R-:W-:-:S05]  /*1210*/  FFMA.FTZ R26, -R12, R12, R13 ;  /* 0x0000000c0c1a7223 */ /* 0x004fca000001010d */
[----:B------:R-:W-:-:S13]  /*1220*/  FSETP.GTU.FTZ.AND P0, PT, R26, RZ, PT ;  /* 0x000000ff1a00720b */ /* 0x000fda0003f1c000 */
[----:B------:R-:W0:Y:S02]  /*1230*/  @P0 LDC R13, c[0x0][0x250] ;  /* 0x00009400ff0d0b82 */ /* 0x000e240000000800 */
[----:B0-----:R-:W-:-:S04]  /*1240*/  @P0 FADD.FTZ R13, R26, R13 ;  /* 0x0000000d1a0d0221 */ /* 0x001fc80000010000 */
[----:B------:R0:W1:Y:S01]  /*1250*/  @P0 MUFU.RSQ R6, R13 ;  /* 0x0000000d00060308 */ /* 0x0000620000001400 */
[----:B------:R-:W-:-:S13]  /*1260*/  ISETP.GT.U32.AND P0, PT, R2, 0x19f, PT ;  /* 0x0000019f0200780c */ /* 0x000fda0003f04070 */
[----:B0-----:R-:W-:Y:S05]  /*1270*/  @P0 BRA `(.L_x_751) ;  /* 0x0000000000280947 */ /* 0x001fea0003800000 */
        /* <DEDUP_REMOVED lines=9> */
[----:B--2---:R-:W5:Y:S02]  /*1310*/  LDG.E.64 R14, desc[UR8][R14.64] ;  /* 0x000000080e0e7981 */ /* 0x004f64000c1e1b00 */
.L_x_751:
[----:B------:R-:W-:Y:S05]  /*1320*/  BSYNC B0 ;  /* 0x0000000000007941 */ /* 0x000fea0003800000 */
.L_x_750:
[----:B------:R-:W-:Y:S01]  /*1330*/  ISETP.NE.AND P0, PT, RZ, UR10, PT ;  /* 0x0000000aff007c0c */ /* 0x000fe2000bf05270 */
[--C-:B-----5:R-:W-:Y:S01]  /*1340*/  HADD2.F32 R7, -RZ, R42.reuse.H0_H0 ;  /* 0x2000002aff077230 */ /* 0x120fe20000004100 */
[----:B------:R-:W-:Y:S01]  /*1350*/  LOP3.LUT R5, R5, 0xfffffffb, RZ, 0xc0, !PT ;  /* 0xfffffffb05057812 */ /* 0x000fe200078ec0ff */
[----:B------:R-:W-:Y:S02]  /*1360*/  HADD2.F32 R23, -RZ, R42.H1_H1 ;  /* 0x3000002aff177230 */ /* 0x000fe40000004100 */
[--C-:B------:R-:W-:Y:S02]  /*1370*/  HADD2.F32 R25, -RZ, R43.reuse.H0_H0 ;  /* 0x2000002bff197230 */ /* 0x100fe40000004100 */
[C---:B------:R-:W-:Y:S01]  /*1380*/  FADD.FTZ R7, -R12.reuse, R7 ;  /* 0x000000070c077221 */ /* 0x040fe20000010100 */
[----:B------:R-:W-:Y:S02]  /*1390*/  HADD2.F32 R29, -RZ, R43.H1_H1 ;  /* 0x3000002bff1d7230 */ /* 0x000fe40000004100 */
[----:B------:R-:W-:Y:S01]  /*13a0*/  FADD.FTZ R27, -R12, R23 ;  /* 0x000000170c1b7221 */ /* 0x000fe20000010100 */
[----:B------:R-:W-:-:S02]  /*13b0*/  HADD2.F32 R21, -RZ, R52.H0_H0 ;  /* 0x20000034ff157230 */ /* 0x000fc40000004100 */
[C---:B------:R-:W-:Y:S01]  /*13c0*/  FADD.FTZ R25, -R12.reuse, R25 ;  /* 0x000000190c197221 */ /* 0x040fe20000010100 */
[----:B------:R-:W-:Y:S02]  /*13d0*/  HADD2.F32 R13, -RZ, R52.H1_H1 ;  /* 0x30000034ff0d7230 */ /* 0x000fe40000004100 */
[----:B------:R-:W-:Y:S01]  /*13e0*/  FADD.FTZ R23, -R12, R29 ;  /* 0x0000001d0c177221 */ /* 0x000fe20000010100 */
[----:B------:R-:W-:Y:S01]  /*13f0*/  @P0 LOP3.LUT R5, R5, 0x4, RZ, 0xfc, !PT ;  /* 0x0000000405050812 */ /* 0x000fe200078efcff */
[--C-:B------:R-:W-:Y:S02]  /*1400*/  HADD2.F32 R19, -RZ, R51.reuse.H0_H0 ;  /* 0x20000033ff137230 */ /* 0x100fe40000004100 */
        /* <DEDUP_REMOVED lines=22> */
.L_x_752:
        /* <DEDUP_REMOVED lines=26> */
.L_x_753:
[----:B------:R-:W-:Y:S01]  /*1710*/  FADD.FTZ R30, RZ, R21 ;  /* 0x00000015ff1e7221 */ /* 0x000fe20000010000 */
[----:B------:R-:W-:Y:S01]  /*1720*/  FFMA.FTZ R7, R18, R27, R7 ;  /* 0x0000001b12077223 */ /* 0x000fe20000010007 */
[----:B------:R-:W-:Y:S01]  /*1730*/  FMUL.FTZ R28, R19, R14 ;  /* 0x0000000e131c7220 */ /* 0x000fe20000410000 */
[C---:B------:R-:W-:Y:S01]  /*1740*/  FFMA.FTZ R24, R25.reuse, R19, R24 ;  /* 0x0000001319187223 */ /* 0x040fe20000010018 */
[----:B------:R-:W-:Y:S01]  /*1750*/  FADD.FTZ R19, R30, R19 ;  /* 0x000000131e137221 */ /* 0x000fe20000010000 */
[--C-:B------:R-:W-:Y:S02]  /*1760*/  HADD2.F32 R21, -RZ, R40.reuse.H0_H0 ;  /* 0x20000028ff157230 */ /* 0x100fe40000004100 */
[----:B------:R-:W-:Y:S01]  /*1770*/  FFMA.FTZ R30, R25, R28, R7 ;  /* 0x0000001c191e7223 */ /* 0x000fe20000010007 */
[----:B------:R-:W-:Y:S01]  /*1780*/  FFMA.FTZ R25, R18, R13, RZ ;  /* 0x0000000d12197223 */ /* 0x000fe200000100ff */
[----:B------:R-:W-:Y:S02]  /*1790*/  HADD2.F32 R23, -RZ, R40.H1_H1 ;  /* 0x30000028ff177230 */ /* 0x000fe40000004100 */
[----:B------:R-:W-:Y:S01]  /*17a0*/  FADD.FTZ R27, R27, R26 ;  /* 0x0000001a1b1b7221 */ /* 0x000fe20000010000 */
[----:B------:R-:W-:Y:S01]  /*17b0*/  FADD.FTZ R13, RZ, R13 ;  /* 0x0000000dff0d7221 */ /* 0x000fe20000010000 */
[----:B------:R-:W-:Y:S01]  /*17c0*/  FFMA.FTZ R18, R20, R22, R25 ;  /* 0x0000001614127223 */ /* 0x000fe20000010019 */
[----:B------:R-:W-:Y:S01]  /*17d0*/  FMUL.FTZ R7, R22, R15 ;  /* 0x0000000f16077220 */ /* 0x000fe20000410000 */
[C---:B------:R-:W-:Y:S01]  /*17e0*/  FADD.FTZ R21, -R12.reuse, R21 ;  /* 0x000000150c157221 */ /* 0x040fe20000010100 */
[----:B------:R-:W-:Y:S01]  /*17f0*/  FADD.FTZ R25, -R12, R23 ;  /* 0x000000170c197221 */ /* 0x000fe20000010100 */
[----:B------:R-:W-:Y:S01]  /*1800*/  FADD.FTZ R22, R13, R22 ;  /* 0x000000160d167221 */ /* 0x000fe20000010000 */
[----:B------:R-:W-:Y:S01]  /*1810*/  FADD.FTZ R26, R27, R28 ;  /* 0x0000001c1b1a7221 */ /* 0x000fe20000010000 */
[----:B------:R-:W-:Y:S01]  /*1820*/  FFMA.FTZ R20, R20, R7, R30 ;  /* 0x0000000714147223 */ /* 0x000fe2000001001e */
        /* <DEDUP_REMOVED lines=23> */
.L_x_754:
[----:B------:R-:W-:Y:S01]  /*19a0*/  FMUL.FTZ R27, R23, R14 ;  /* 0x0000000e171b7220 */ /* 0x000fe20000410000 */
[----:B------:R-:W-:Y:S01]  /*19b0*/  FADD.FTZ R26, R7, R26 ;  /* 0x0000001a071a7221 */ /* 0x000fe20000010000 */
[----:B------:R-:W-:Y:S01]  /*19c0*/  FFMA.FTZ R24, R21, R23, R24 ;  /* 0x0000001715187223 */ /* 0x000fe20000010018 */
[----:B------:R-:W-:Y:S01]  /*19d0*/  FADD.FTZ R7, R22, R13 ;  /* 0x0000000d16077221 */ /* 0x000fe20000010000 */
[----:B------:R-:W-:Y:S01]  /*19e0*/  FFMA.FTZ R18, R28, R13, R18 ;  /* 0x0000000d1c127223 */ /* 0x000fe20000010012 */
[----:B------:R-:W-:Y:S01]  /*19f0*/  FADD.FTZ R25, R19, R23 ;  /* 0x0000001713197221 */ /* 0x000fe20000010000 */
[----:B------:R-:W-:Y:S01]  /*1a00*/  FFMA.FTZ R21, R21, R27, R20 ;  /* 0x0000001b15157223 */ /* 0x000fe20000010014 */
[----:B------:R-:W-:Y:S01]  /*1a10*/  FMUL.FTZ R13, R13, R15 ;  /* 0x0000000f0d0d7220 */ /* 0x000fe20000410000 */
[----:B------:R-:W-:Y:S01]  /*1a20*/  FADD.FTZ R20, R26, R27 ;  /* 0x0000001b1a147221 */ /* 0x000fe20000010000 */
[--C-:B------:R-:W-:Y:S02]  /*1a30*/  HADD2.F32 R19, -RZ, R41.reuse.H0_H0 ;  /* 0x20000029ff137230 */ /* 0x100fe40000004100 */
[----:B------:R-:W-:-:S02]  /*1a40*/  HADD2.F32 R23, -RZ, R41.H1_H1 ;  /* 0x30000029ff177230 */ /* 0x000fc40000004100 */
[----:B------:R-:W-:Y:S01]  /*1a50*/  FFMA.FTZ R28, R28, R13, R21 ;  /* 0x0000000d1c1c7223 */ /* 0x000fe20000010015 */
[----:B------:R-:W-:Y:S01]  /*1a60*/  FADD.FTZ R21, R13, R20 ;  /* 0x000000140d157221 */ /* 0x000fe20000010000 */
[C---:B------:R-:W-:Y:S01]  /*1a70*/  FADD.FTZ R29, -R12.reuse, R19 ;  /* 0x000000130c1d7221 */ /* 0x040fe20000010100 */
[--C-:B------:R-:W-:Y:S02]  /*1a80*/  HADD2.F32 R27, -RZ, R49.reuse.H0_H0 ;  /* 0x20000031ff1b7230 */ /* 0x100fe40000004100 */
[----:B------:R-:W-:Y:S01]  /*1a90*/  FADD.FTZ R13, -R12, R23 ;  /* 0x000000170c0d7221 */ /* 0x000fe20000010100 */
[----:B------:R-:W-:Y:S02]  /*1aa0*/  HADD2.F32 R19, -RZ, R49.H1_H1 ;  /* 0x30000031ff137230 */ /* 0x000fe40000004100 */
[-C--:B------:R-:W-:Y:S01]  /*1ab0*/  FMUL.FTZ R29, R29, R6.reuse ;  /* 0x000000061d1d7220 */ /* 0x080fe20000410000 */
[----:B------:R-:W-:Y:S02]  /*1ac0*/  HADD2.F32 R23, -RZ, R44.H0_H0 ;  /* 0x2000002cff177230 */ /* 0x000fe40000004100 */
        /* <DEDUP_REMOVED lines=20> */
.L_x_755:
[----:B------:R-:W-:Y:S01]  /*1c10*/  FMUL.FTZ R31, R27, R14 ;  /* 0x0000000e1b1f7220 */ /* 0x000fe20000410000 */
[----:B------:R-:W-:Y:S01]  /*1c20*/  FADD.FTZ R13, R25, R27 ;  /* 0x0000001b190d7221 */ /* 0x000fe20000010000 */
[C---:B------:R-:W-:Y:S01]  /*1c30*/  FFMA.FTZ R26, R29.reuse, R27, R24 ;  /* 0x0000001b1d1a7223 */ /* 0x040fe20000010018 */
[----:B------:R-:W-:Y:S02]  /*1c40*/  HADD2.F32 R27, -RZ, R44.H1_H1 ;  /* 0x3000002cff1b7230 */ /* 0x000fe40000004100 */
[C---:B------:R-:W-:Y:S01]  /*1c50*/  FADD.FTZ R23, -R12.reuse, R23 ;  /* 0x000000170c177221 */ /* 0x040fe20000010100 */
[----:B------:R-:W-:Y:S01]  /*1c60*/  FFMA.FTZ R29, R29, R31, R28 ;  /* 0x0000001f1d1d7223 */ /* 0x000fe2000001001c */
[----:B------:R-:W-:Y:S01]  /*1c70*/  FADD.FTZ R25, R21, R31 ;  /* 0x0000001f15197221 */ /* 0x000fe20000010000 */
[--C-:B------:R-:W-:Y:S02]  /*1c80*/  HADD2.F32 R21, -RZ, R48.reuse.H0_H0 ;  /* 0x20000030ff157230 */ /* 0x100fe40000004100 */
[----:B------:R-:W-:Y:S01]  /*1c90*/  FADD.FTZ R27, -R12, R27 ;  /* 0x0000001b0c1b7221 */ /* 0x000fe20000010100 */
[----:B------:R-:W-:-:S02]  /*1ca0*/  HADD2.F32 R22, -RZ, R48.H1_H1 ;  /* 0x30000030ff167230 */ /* 0x000fc40000004100 */
[-C--:B------:R-:W-:Y:S01]  /*1cb0*/  FMUL.FTZ R23, R23, R6.reuse ;  /* 0x0000000617177220 */ /* 0x080fe20000410000 */
        /* <DEDUP_REMOVED lines=21> */
.L_x_756:
[----:B------:R-:W-:Y:S01]  /*1e10*/  FFMA.FTZ R32, R20, R28, R29 ;  /* 0x0000001c14207223 */ /* 0x000fe2000001001d */
[----:B------:R-:W-:Y:S01]  /*1e20*/  FMUL.FTZ R30, R21, R14 ;  /* 0x0000000e151e7220 */ /* 0x000fe20000410000 */
[----:B------:R-:W-:Y:S01]  /*1e30*/  FADD.FTZ R29, R28, R25 ;  /* 0x000000191c1d7221 */ /* 0x000fe20000010000 */
[----:B------:R-:W-:Y:S01]  /*1e40*/  FFMA.FTZ R25, R20, R19, R18 ;  /* 0x0000001314197223 */ /* 0x000fe20000010012 */
[----:B------:R-:W-:Y:S01]  /*1e50*/  FADD.FTZ R27, R7, R19 ;  /* 0x00000013071b7221 */ /* 0x000fe20000010000 */
[----:B------:R-:W-:Y:S01]  /*1e60*/  FMUL.FTZ R18, R22, R15 ;  /* 0x0000000f16127220 */ /* 0x000fe20000410000 */
[----:B------:R-:W-:Y:S01]  /*1e70*/  FADD.FTZ R19, R29, R30 ;  /* 0x0000001e1d137221 */ /* 0x000fe20000010000 */
[--C-:B------:R-:W-:Y:S02]  /*1e80*/  HADD2.F32 R29, -RZ, R39.reuse.H0_H0 ;  /* 0x20000027ff1d7230 */ /* 0x100fe40000004100 */
[----:B------:R-:W-:Y:S01]  /*1e90*/  FFMA.FTZ R7, R23, R30, R32 ;  /* 0x0000001e17077223 */ /* 0x000fe20000010020 */
[----:B------:R-:W-:-:S02]  /*1ea0*/  HADD2.F32 R31, -RZ, R39.H1_H1 ;  /* 0x30000027ff1f7230 */ /* 0x000fc40000004100 */
[----:B------:R-:W-:Y:S01]  /*1eb0*/  FFMA.FTZ R28, R23, R21, R26 ;  /* 0x00000015171c7223 */ /* 0x000fe2000001001a */
[----:B------:R-:W-:Y:S01]  /*1ec0*/  FADD.FTZ R23, R18, R19 ;  /* 0x0000001312177221 */ /* 0x000fe20000010000 */
[----:B------:R-:W-:Y:S01]  /*1ed0*/  FADD.FTZ R19, -R12, R29 ;  /* 0x0000001d0c137221 */ /* 0x000fe20000010100 */
[----:B------:R-:W-:Y:S01]  /*1ee0*/  FFMA.FTZ R30, R24, R18, R7 ;  /* 0x00000012181e7223 */ /* 0x000fe20000010007 */
[----:B------:R-:W-:Y:S01]  /*1ef0*/  FADD.FTZ R31, -R12, R31 ;  /* 0x0000001f0c1f7221 */ /* 0x000fe20000010100 */
        /* <DEDUP_REMOVED lines=23> */
.L_x_757:
[----:B------:R-:W-:Y:S01]  /*2070*/  FMUL.FTZ R32, R7, R14 ;  /* 0x0000000e07207220 */ /* 0x000fe20000410000 */
[----:B------:R-:W-:Y:S01]  /*2080*/  FADD.FTZ R26, R13, R21 ;  /* 0x000000150d1a7221 */ /* 0x000fe20000010000 */
[----:B------:R-:W-:Y:S01]  /*2090*/  FFMA.FTZ R13, R24, R22, R25 ;  /* 0x00000016180d7223 */ /* 0x000fe20000010019 */
[--C-:B------:R-:W-:Y:S02]  /*20a0*/  HADD2.F32 R29, -RZ, R37.reuse.H0_H0 ;  /* 0x20000025ff1d7230 */ /* 0x100fe40000004100 */
[----:B------:R-:W-:Y:S01]  /*20b0*/  FFMA.FTZ R25, R19, R32, R30 ;  /* 0x0000002013197223 */ /* 0x000fe2000001001e */
[----:B------:R-:W-:Y:S01]  /*20c0*/  FADD.FTZ R32, R23, R32 ;  /* 0x0000002017207221 */ /* 0x000fe20000010000 */
[----:B------:R-:W-:Y:S01]  /*20d0*/  FMUL.FTZ R23, R18, R15 ;  /* 0x0000000f12177220 */ /* 0x000fe20000410000 */
[----:B------:R-:W-:Y:S02]  /*20e0*/  HADD2.F32 R31, -RZ, R37.H1_H1 ;  /* 0x30000025ff1f7230 */ /* 0x000fe40000004100 */
[----:B------:R-:W-:Y:S01]  /*20f0*/  FADD.FTZ R21, R27, R22 ;  /* 0x000000161b157221 */ /* 0x000fe20000010000 */
[----:B------:R-:W-:-:S02]  /*2100*/  HADD2.F32 R22, -RZ, R46.H1_H1 ;  /* 0x3000002eff167230 */ /* 0x000fc40000004100 */
[----:B------:R-:W-:Y:S01]  /*2110*/  FFMA.FTZ R30, R20, R23, R25 ;  /* 0x00000017141e7223 */ /* 0x000fe20000010019 */
[----:B------:R-:W-:Y:S01]  /*2120*/  FADD.FTZ R27, R23, R32 ;  /* 0x00000020171b7221 */ /* 0x000fe20000010000 */
[C---:B------:R-:W-:Y:S01]  /*2130*/  FADD.FTZ R23, -R12.reuse, R29 ;  /* 0x0000001d0c177221 */ /* 0x040fe20000010100 */
[----:B------:R-:W-:Y:S01]  /*2140*/  FADD.FTZ R31, -R12, R31 ;  /* 0x0000001f0c1f7221 */ /* 0x000fe20000010100 */
[----:B------:R-:W-:Y:S02]  /*2150*/  HADD2.F32 R25, -RZ, R46.H0_H0 ;  /* 0x2000002eff197230 */ /* 0x000fe40000004100 */
        /* <DEDUP_REMOVED lines=21> */
.L_x_758:
[----:B------:R-:W-:Y:S01]  /*22b0*/  FMUL.FTZ R32, R25, R14 ;  /* 0x0000000e19207220 */ /* 0x000fe20000410000 */
[----:B------:R-:W-:-:S03]  /*22c0*/  HADD2.F32 R31, -RZ, R38.H1_H1 ;  /* 0x30000026ff1f7230 */ /* 0x000fc60000004100 */
[----:B------:R-:W-:Y:S01]  /*22d0*/  FFMA.FTZ R29, R23, R32, R30 ;  /* 0x00000020171d7223 */ /* 0x000fe2000001001e */
[----:B------:R-:W-:Y:S01]  /*22e0*/  FADD.FTZ R30, R27, R32 ;  /* 0x000000201b1e7221 */ /* 0x000fe20000010000 */
[----:B------:R-:W-:Y:S01]  /*22f0*/  FMUL.FTZ R27, R22, R15 ;  /* 0x0000000f161b7220 */ /* 0x000fe20000410000 */
[----:B------:R-:W-:Y:S01]  /*2300*/  FFMA.FTZ R32, R19, R7, R28 ;  /* 0x0000000713207223 */ /* 0x000fe2000001001c */
[----:B------:R-:W-:Y:S01]  /*2310*/  FADD.FTZ R33, -R12, R31 ;  /* 0x0000001f0c217221 */ /* 0x000fe20000010100 */
[----:B------:R-:W-:Y:S02]  /*2320*/  HADD2.F32 R28, -RZ, R45.H1_H1 ;  /* 0x3000002dff1c7230 */ /* 0x000fe40000004100 */
[----:B------:R-:W-:Y:S01]  /*2330*/  FFMA.FTZ R19, R24, R27, R29 ;  /* 0x0000001b18137223 */ /* 0x000fe2000001001d */
[----:B------:R-:W-:Y:S02]  /*2340*/  HADD2.F32 R29, -RZ, R38.H0_H0 ;  /* 0x20000026ff1d7230 */ /* 0x000fe40000004100 */
[----:B------:R-:W-:Y:S01]  /*2350*/  FADD.FTZ R27, R27, R30 ;  /* 0x0000001e1b1b7221 */ /* 0x000fe20000010000 */
[----:B------:R-:W-:-:S02]  /*2360*/  FMUL.FTZ R30, R33, R6 ;  /* 0x00000006211e7220 */ /* 0x000fc40000410000 */
[----:B------:R-:W-:-:S04]  /*2370*/  FADD.FTZ R29, -R12, R29 ;  /* 0x0000001d0c1d7221 */ /* 0x000fc80000010100 */
[----:B------:R-:W-:Y:S01]  /*2380*/  FMUL.FTZ R31, R29, R6 ;  /* 0x000000061d1f7220 */ /* 0x000fe20000410000 */
[----:B------:R-:W-:Y:S01]  /*2390*/  HADD2.F32 R29, -RZ, R45.H0_H0 ;  /* 0x2000002dff1d7230 */ /* 0x000fe20000004100 */
        /* <DEDUP_REMOVED lines=19> */
.L_x_759:
[----:B------:R-:W-:Y:S01]  /*24d0*/  FMUL.FTZ R34, R29, R14 ;  /* 0x0000000e1d227220 */ /* 0x000fe20000410000 */
[----:B------:R-:W-:Y:S01]  /*24e0*/  FMUL.FTZ R33, R28, R15 ;  /* 0x0000000f1c217220 */ /* 0x000fe20000410000 */
[----:B------:R-:W-:Y:S01]  /*24f0*/  ISETP.GT.AND P0, PT, R67, 0x1e, PT ;  /* 0x0000001e4300780c */ /* 0x000fe20003f04270 */
[----:B------:R-:W0:Y:S01]  /*2500*/  S2UR UR11, SR_CgaCtaId ;  /* 0x00000000000b79c3 */ /* 0x000e220000008800 */
[----:B------:R-:W-:Y:S01]  /*2510*/  FFMA.FTZ R19, R31, R34, R19 ;  /* 0x000000221f137223 */ /* 0x000fe20000010013 */
[----:B------:R-:W-:Y:S01]  /*2520*/  FADD.FTZ R34, R27, R34 ;  /* 0x000000221b227221 */ /* 0x000fe20000010000 */
[----:B------:R-:W-:Y:S01]  /*2530*/  UMOV UR6, 0x400 ;  /* 0x0000040000067882 */ /* 0x000fe20000000000 */
[----:B------:R-:W-:Y:S01]  /*2540*/  FADD.FTZ R26, R26, R7 ;  /* 0x000000071a1a7221 */ /* 0x000fe20000010000 */
[----:B------:R-:W-:Y:S01]  /*2550*/  FFMA.FTZ R27, R30, R33, R19 ;  /* 0x000000211e1b7223 */ /* 0x000fe20000010013 */
[----:B------:R-:W-:Y:S01]  /*2560*/  FADD.FTZ R19, R33, R34 ;  /* 0x0000002221137221 */ /* 0x000fe20000010000 */
[----:B------:R-:W-:Y:S01]  /*2570*/  UIADD3 UR5, UR6, 0x90, URZ ;  /* 0x0000009006057890 */ /* 0x000fe2000fffe03f */
[----:B------:R-:W-:Y:S01]  /*2580*/  FFMA.FTZ R13, R20, R18, R13 ;  /* 0x00000012140d7223 */ /* 0x000fe2000001000d */
[----:B------:R-:W-:Y:S01]  /*2590*/  FADD.FTZ R21, R21, R18 ;  /* 0x0000001215157221 */ /* 0x000fe20000010000 */
[----:B------:R-:W1:Y:S01]  /*25a0*/  SHFL.DOWN PT, R34, R27, 0x1, 0x1f ;  /* 0x08201f001b227f89 */ /* 0x000e6200000e0000 */
[----:B------:R-:W-:Y:S01]  /*25b0*/  FFMA.FTZ R32, R23, R25, R32 ;  /* 0x0000001917207223 */ /* 0x000fe20000010020 */
[----:B------:R-:W-:Y:S01]  /*25c0*/  FADD.FTZ R26, R26, R25 ;  /* 0x000000191a1a7221 */ /* 0x000fe20000010000 */
[----:B------:R-:W-:Y:S01]  /*25d0*/  FFMA.FTZ R13, R24, R22, R13 ;  /* 0x00000016180d7223 */ /* 0x000fe2000001000d */
[----:B------:R-:W2:Y:S01]  /*25e0*/  SHFL.DOWN PT, R68, R19, 0x1, 0x1f ;  /* 0x08201f0013447f89 */ /* 0x000ea200000e0000 */
[----:B------:R-:W-:Y:S01]  /*25f0*/  FADD.FTZ R23, R21, R22 ;  /* 0x0000001615177221 */ /* 0x000fe20000010000 */
[----:B------:R-:W-:Y:S01]  /*2600*/  FFMA.FTZ R20, R31, R29, R32 ;  /* 0x0000001d1f147223 */ /* 0x000fe20000010020 */
[----:B------:R-:W-:Y:S01]  /*2610*/  FFMA.FTZ R21, R30, R28, R13 ;  /* 0x0000001c1e157223 */ /* 0x000fe2000001000d */
[----:B------:R-:W-:Y:S01]  /*2620*/  FADD.FTZ R22, R26, R29 ;  /* 0x0000001d1a167221 */ /* 0x000fe20000010000 */
[----:B------:R-:W-:Y:S01]  /*2630*/  FADD.FTZ R23, R23, R28 ;  /* 0x0000001c17177221 */ /* 0x000fe20000010000 */
[----:B------:R-:W-:Y:S01]  /*2640*/  BSSY B0, `(.L_x_760) ;  /* 0x0000040000007945 */ /* 0x000fe20003800000 */
[----:B0-----:R-:W-:-:S06]  /*2650*/  ULEA UR5, UR11, UR5, 0x18 ;  /* 0x000000050b057291 */ /* 0x001fcc000f8ec03f */
[----:B------:R-:W-:Y:S01]  /*2660*/  LEA R7, R2, UR5, 0x4 ;  /* 0x0000000502077c11 */ /* 0x000fe2000f8e20ff */
[----:B-1----:R-:W-:-:S04]  /*2670*/  @!P0 FADD.FTZ R27, R27, R34 ;  /* 0x000000221b1b8221 */ /* 0x002fc80000010000 */
[----:B------:R-:W-:Y:S01]  /*2680*/  STS.128 [R7], R20 ;  /* 0x0000001407007388 */ /* 0x000fe20000000c00 */
[----:B--2---:R-:W-:-:S03]  /*2690*/  @!P0 FADD.FTZ R19, R19, R68 ;  /* 0x0000004413138221 */ /* 0x004fc60000010000 */
        /* <DEDUP_REMOVED lines=21> */
[----:B------:R-:W-:-:S10]  /*27f0*/  MOV R18, R27 ;  /* 0x0000001b00127202 */ /* 0x000fd40000000f00 */
[----:B------:R0:W-:Y:S01]  /*2800*/  @!P0 STS.64 [R59+0x10], R18 ;  /* 0x000010123b008388 */ /* 0x0001e20000000a00 */
[----:B------:R-:W-:Y:S01]  /*2810*/  BAR.SYNC.DEFER_BLOCKING 0x0 ;  /* 0x0000000000007b1d */ /* 0x000fe20000010000 */
[----:B------:R-:W-:-:S13]  /*2820*/  ISETP.NE.AND P0, PT, R2, RZ, PT ;  /* 0x000000ff0200720c */ /* 0x000fda0003f05270 */
[----:B0-----:R-:W-:Y:S05]  /*2830*/  @P0 BRA `(.L_x_761) ;  /* 0x0000000000800947 */ /* 0x001fea0003800000 */
[----:B------:R-:W-:-:S09]  /*2840*/  ULEA UR5, UR11, UR6, 0x18 ;  /* 0x000000060b057291 */ /* 0x000fd2000f8ec03f */
[----:B------:R-:W0:Y:S04]  /*2850*/  LDS.64 R32, [UR5+0x18] ;  /* 0x00001805ff207984 */ /* 0x000e280008000a00 */
[----:B------:R-:W1:Y:S04]  /*2860*/  LDS.128 R28, [UR5+0x20] ;  /* 0x00002005ff1c7984 */ /* 0x000e680008000c00 */
[----:B------:R-:W2:Y:S01]  /*2870*/  LDS.128 R24, [UR5+0x30] ;  /* 0x00003005ff187984 */ /* 0x000ea20008000c00 */
[----:B0-----:R-:W-:Y:S01]  /*2880*/  FADD.FTZ R13, R18, R32 ;  /* 0x00000020120d7221 */ /* 0x001fe20000010000 */
[----:B------:R-:W-:-:S02]  /*2890*/  FADD.FTZ R18, R19, R33 ;  /* 0x0000002113127221 */ /* 0x000fc40000010000 */
[----:B------:R-:W0:Y:S01]  /*28a0*/  LDS.128 R32, [UR5+0x40] ;  /* 0x00004005ff207984 */ /* 0x000e220008000c00 */
[----:B-1----:R-:W-:Y:S01]  /*28b0*/  FADD.FTZ R13, R13, R28 ;  /* 0x0000001c0d0d7221 */ /* 0x002fe20000010000 */
[----:B------:R-:W-:-:S03]  /*28c0*/  FADD.FTZ R18, R18, R29 ;  /* 0x0000001d12127221 */ /* 0x000fc60000010000 */
[----:B------:R-:W-:Y:S01]  /*28d0*/  FADD.FTZ R13, R13, R30 ;  /* 0x0000001e0d0d7221 */ /* 0x000fe20000010000 */
[----:B------:R-:W-:Y:S02]  /*28e0*/  FADD.FTZ R18, R18, R31 ;  /* 0x0000001f12127221 */ /* 0x000fe40000010000 */
[----:B------:R-:W-:Y:S01]  /*28f0*/  LDS.128 R28, [UR5+0x60] ;  /* 0x00006005ff1c7984 */ /* 0x000fe20008000c00 */
[----:B--2---:R-:W-:Y:S01]  /*2900*/  FADD.FTZ R13, R13, R24 ;  /* 0x000000180d0d7221 */ /* 0x004fe20000010000 */
        /* <DEDUP_REMOVED lines=13> */
[----:B------:R-:W-:Y:S01]  /*29e0*/  FADD.FTZ R13, R13, R28 ;  /* 0x0000001c0d0d7221 */ /* 0x000fe20000010000 */
[----:B------:R-:W-:-:S03]  /*29f0*/  FADD.FTZ R32, R32, R29 ;  /* 0x0000001d20207221 */ /* 0x000fc60000010000 */
[----:B------:R-:W-:Y:S01]  /*2a00*/  FADD.FTZ R13, R13, R30 ;  /* 0x0000001e0d0d7221 */ /* 0x000fe20000010000 */
[----:B------:R-:W-:-:S03]  /*2a10*/  FADD.FTZ R32, R32, R31 ;  /* 0x0000001f20207221 */ /* 0x000fc60000010000 */
[----:B0-----:R-:W-:Y:S01]  /*2a20*/  FADD.FTZ R18, R13, R18 ;  /* 0x000000120d127221 */ /* 0x001fe20000010000 */
[----:B------:R-:W-:-:S07]  /*2a30*/  FADD.FTZ R19, R32, R19 ;  /* 0x0000001320137221 */ /* 0x000fce0000010000 */
.L_x_761:
[----:B------:R-:W-:Y:S05]  /*2a40*/  BSYNC B0 ;  /* 0x0000000000007941 */ /* 0x000fea0003800000 */
.L_x_760:
        /* <DEDUP_REMOVED lines=8> */
[----:B------:R-:W2:Y:S01]  /*2ad0*/  LDS.128 R32, [R7+0x270] ;  /* 0x0002700007207984 */ /* 0x000ea20000000c00 */
        /* <DEDUP_REMOVED lines=8> */
[----:B------:R-:W-:-:S02]  /*2b60*/  FADD.FTZ R26, R26, R31 ;  /* 0x0000001f1a1a7221 */ /* 0x000fc40000010000 */
[----:B--2---:R-:W-:Y:S01]  /*2b70*/  FADD.FTZ R25, R25, R32 ;  /* 0x0000002019197221 */ /* 0x004fe20000010000 */
[----:B------:R-:W1:Y:S01]  /*2b80*/  LDS.128 R28, [R7+0x410] ;  /* 0x00041000071c7984 */ /* 0x000e620000000c00 */
[----:B------:R-:W-:Y:S01]  /*2b90*/  FADD.FTZ R32, R68, R33 ;  /* 0x0000002144207221 */ /* 0x000fe20000010000 */
[----:B------:R-:W-:Y:S01]  /*2ba0*/  FADD.FTZ R33, R13, R34 ;  /* 0x000000220d217221 */ /* 0x000fe20000010000 */
[----:B------:R-:W-:Y:S01]  /*2bb0*/  FADD.FTZ R34, R26, R35 ;  /* 0x000000231a227221 */ /* 0x000fe20000010000 */
[----:B0-----:R-:W-:Y:S01]  /*2bc0*/  FADD.FTZ R13, R25, R20 ;  /* 0x00000014190d7221 */ /* 0x001fe20000010000 */
[----:B------:R-:W-:Y:S01]  /*2bd0*/  FADD.FTZ R32, R32, R21 ;  /* 0x0000001520207221 */ /* 0x000fe20000010000 */
[----:B------:R-:W0:Y:S01]  /*2be0*/  LDS.128 R24, [R7+0x4e0] ;  /* 0x0004e00007187984 */ /* 0x000e220000000c00 */
[----:B------:R-:W-:Y:S01]  /*2bf0*/  FADD.FTZ R33, R33, R22 ;  /* 0x0000001621217221 */ /* 0x000fe20000010000 */
[----:B------:R-:W-:Y:S02]  /*2c00*/  FADD.FTZ R34, R34, R23 ;  /* 0x0000001722227221 */ /* 0x000fe40000010000 */
[----:B------:R-:W2:Y:S01]  /*2c10*/  LDS.128 R20, [R7+0x5b0] ;  /* 0x0005b00007147984 */ /* 0x000ea20000000c00 */
        /* <DEDUP_REMOVED lines=9> */
[----:B--2---:R-:W-:Y:S01]  /*2cb0*/  FADD.FTZ R13, R13, R20 ;  /* 0x000000140d0d7221 */ /* 0x004fe20000010000 */
[----:B------:R-:W0:Y:S01]  /*2cc0*/  LDS.128 R24, [R7+0x750] ;  /* 0x0007500007187984 */ /* 0x000e220000000c00 */
[----:B------:R-:W-:Y:S01]  /*2cd0*/  FADD.FTZ R32, R32, R21 ;  /* 0x0000001520207221 */ /* 0x000fe20000010000 */
        /* <DEDUP_REMOVED lines=13> */
[----:B--2---:R-:W-:Y:S01]  /*2db0*/  FADD.FTZ R13, R13, R20 ;  /* 0x000000140d0d7221 */ /* 0x004fe20000010000 */
[----:B------:R-:W-:Y:S01]  /*2dc0*/  FADD.FTZ R32, R32, R21 ;  /* 0x0000001520207221 */ /* 0x000fe20000010000 */
[----:B------:R-:W-:Y:S01]  /*2dd0*/  FADD.FTZ R33, R33, R22 ;  /* 0x0000001621217221 */ /* 0x000fe20000010000 */
[----:B------:R-:W-:-:S02]  /*2de0*/  FADD.FTZ R34, R34, R23 ;  /* 0x0000001722227221 */ /* 0x000fc40000010000 */
[----:B------:R-:W2:Y:S01]  /*2df0*/  LDS.128 R20, [R7+0xa90] ;  /* 0x000a900007147984 */ /* 0x000ea20000000c00 */
[----:B-1----:R-:W-:Y:S01]  /*2e00*/  FADD.FTZ R13, R13, R28 ;  /* 0x0000001c0d0d7221 */ /* 0x002fe20000010000 */
[----:B------:R-:W-:Y:S01]  /*2e10*/  FADD.FTZ R32, R32, R29 ;  /* 0x0000001d20207221 */ /* 0x000fe20000010000 */
[----:B------:R-:W-:Y:S01]  /*2e20*/  FADD.FTZ R33, R33, R30 ;  /* 0x0000001e21217221 */ /* 0x000fe20000010000 */
[----:B------:R-:W-:Y:S02]  /*2e30*/  FADD.FTZ R34, R34, R31 ;  /* 0x0000001f22227221 */ /* 0x000fe40000010000 */
[----:B------:R-:W1:Y:S01]  /*2e40*/  LDS.128 R28, [R7+0xb60] ;  /* 0x000b6000071c7984 */ /* 0x000e620000000c00 */
[----:B0-----:R-:W-:Y:S01]  /*2e50*/  FADD.FTZ R13, R13, R24 ;  /* 0x000000180d0d7221 */ /* 0x001fe20000010000 */
[----:B------:R-:W-:Y:S01]  /*2e60*/  FADD.FTZ R32, R32, R25 ;  /* 0x0000001920207221 */ /* 0x000fe20000010000 */
[----:B------:R-:W-:Y:S01]  /*2e70*/  FADD.FTZ R33, R33, R26 ;  /* 0x0000001a21217221 */ /* 0x000fe20000010000 */
[----:B------:R-:W-:-:S02]  /*2e80*/  FADD.FTZ R34, R34, R27 ;  /* 0x0000001b22227221 */ /* 0x000fc40000010000 */
[----:B------:R-:W0:Y:S01]  /*2e90*/  LDS.128 R24, [R7+0xc30] ;  /* 0x000c300007187984 */ /* 0x000e220000000c00 */
[----:B--2---:R-:W-:Y:S01]  /*2ea0*/  FADD.FTZ R13, R13, R20 ;  /* 0x000000140d0d7221 */ /* 0x004fe20000010000 */
        /* <DEDUP_REMOVED lines=83> */
[----:B0-----:R-:W-:Y:S01]  /*33e0*/  FADD.FTZ R22, R20, R25 ;  /* 0x0000001914167221 */ /* 0x001fe20000010000 */
[----:B------:R-:W-:Y:S01]  /*33f0*/  FADD.FTZ R23, R21, R26 ;  /* 0x0000001a15177221 */ /* 0x000fe20000010000 */
[----:B------:R-:W-:Y:S01]  /*3400*/  FADD.FTZ R13, R13, R24 ;  /* 0x000000180d0d7221 */ /* 0x000fe20000010000 */
[----:B------:R-:W-:Y:S01]  /*3410*/  FADD.FTZ R68, R68, R27 ;  /* 0x0000001b44447221 */ /* 0x000fe20000010000 */
[----:B--2---:R-:W-:Y:S01]  /*3420*/  FADD.FTZ R21, R22, R33 ;  /* 0x0000002116157221 */ /* 0x004fe20000010000 */
[----:B------:R-:W-:Y:S01]  /*3430*/  FADD.FTZ R22, R23, R34 ;  /* 0x0000002217167221 */ /* 0x000fe20000010000 */
[----:B------:R-:W-:Y:S01]  /*3440*/  FADD.FTZ R20, R13, R32 ;  /* 0x000000200d147221 */ /* 0x000fe20000010000 */
[----:B------:R-:W-:-:S07]  /*3450*/  FADD.FTZ R23, R68, R35 ;  /* 0x0000002344177221 */ /* 0x000fce0000010000 */
.L_x_763:
[----:B------:R-:W-:Y:S05]  /*3460*/  BSYNC B0 ;  /* 0x0000000000007941 */ /* 0x000fea0003800000 */
.L_x_762:
[----:B------:R-:W0:Y:S01]  /*3470*/  LDC.64 R24, c[0x0][0x268] ;  /* 0x00009a00ff187b82 */ /* 0x000e220000000a00 */
[----:B------:R-:W-:Y:S01]  /*3480*/  IMAD R53, R53, 0xd, R2 ;  /* 0x0000000d35357824 */ /* 0x000fe200078e0202 */
[----:B------:R-:W-:Y:S06]  /*3490*/  BSSY B0, `(.L_x_764) ;  /* 0x000000f000007945 */ /* 0x000fec0003800000 */
[----:B------:R-:W1:Y:S01]  /*34a0*/  LDC R7, c[0x0][0xc] ;  /* 0x00000300ff077b82 */ /* 0x000e620000000800 */
[----:B0-----:R-:W-:Y:S01]  /*34b0*/  IMAD.WIDE R24, R53, 0x4, R24 ;  /* 0x0000000435187825 */ /* 0x001fe200078e0218 */
[----:B------:R-:W-:Y:S06]  /*34c0*/  @P6 BRA `(.L_x_765) ;  /* 0x00000000002c6947 */ /* 0x000fec0003800000 */
[----:B------:R-:W0:Y:S01]  /*34d0*/  LDC.64 R30, c[0x0][0x288] ;  /* 0x0000a200ff1e7b82 */ /* 0x000e220000000a00 */
[----:B------:R-:W-:Y:S01]  /*34e0*/  LEA R26, P6, R57, R24, 0x2 ;  /* 0x00000018391a7211 */ /* 0x000fe200078c10ff */
        /* <DEDUP_REMOVED lines=9> */
.L_x_765:
[----:B------:R-:W-:Y:S05]  /*3580*/  BSYNC B0 ;  /* 0x0000000000007941 */ /* 0x000fea0003800000 */
.L_x_764:
[----:B-1----:R-:W-:-:S13]  /*3590*/  ISETP.GE.U32.AND P6, PT, R7, 0x2, PT ;  /* 0x000000020700780c */ /* 0x002fda0003fc6070 */
[----:B------:R-:W-:Y:S05]  /*35a0*/  @!P6 BRA `(.L_x_766) ;  /* 0x0000001000b4e947 */ /* 0x000fea0003800000 */
[----:B--2---:R-:W0:Y:S01]  /*35b0*/  LDC.64 R20, c[0x0][0x258] ;  /* 0x00009600ff147b82 */ /* 0x004e220000000a00 */
        /* <DEDUP_REMOVED lines=9> */
[----:B------:R-:W0:Y:S01]  /*3650*/  S2UR UR5, SR_CTAID.Y ;  /* 0x00000000000579c3 */ /* 0x000e220000002600 */
[----:B------:R-:W1:Y:S01]  /*3660*/  S2R R67, SR_LANEID ;  /* 0x0000000000437919 */ /* 0x000e620000000000 */
[----:B------:R-:W-:Y:S01]  /*3670*/  HFMA2.MMA R13, -RZ, RZ, 0, 5.9604644775390625e-08 ;  /* 0x00000001ff0d7435 */ /* 0x000fe200000001ff */
[----:B------:R-:W-:Y:S02]  /*3680*/  P2R R26, PR, RZ, 0x1 ;  /* 0x00000001ff1a7803 */ /* 0x000fe40000000000 */
[----:B------:R-:W-:-:S07]  /*3690*/  LOP3.LUT P6, RZ, R54, 0x2, RZ, 0xc0, !PT ;  /* 0x0000000236ff7812 */ /* 0x000fce00078cc0ff */
[----:B------:R-:W-:Y:S02]  /*36a0*/  SEL R13, R13, 0xffffffff, !P6 ;  /* 0xffffffff0d0d7807 */ /* 0x000fe40007000000 */
[----:B0-----:R-:W-:Y:S01]  /*36b0*/  MOV R0, UR5 ;  /* 0x0000000500007c02 */ /* 0x001fe20008000f00 */
[----:B------:R-:W-:Y:S02]  /*36c0*/  VOTEU.ANY UR5, UPT, PT ;  /* 0x0000000000057886 */ /* 0x000fe400038e0100 */
[----:B------:R-:W-:Y:S02]  /*36d0*/  UPOPC UR6, UR5 ;  /* 0x00000005000672bf */ /* 0x000fe40008000000 */
[----:B------:R-:W-:Y:S01]  /*36e0*/  UFLO.U32 UR5, UR5 ;  /* 0x00000005000572bd */ /* 0x000fe200080e0000 */
[----:B------:R-:W-:-:S03]  /*36f0*/  IMAD R25, R4, UR7, R0 ;  /* 0x0000000704197c24 */ /* 0x000fc6000f8e0200 */
[----:B------:R-:W-:Y:S02]  /*3700*/  IMAD R13, R13, UR6, RZ ;  /* 0x000000060d0d7c24 */ /* 0x000fe4000f8e02ff */
[----:B-1----:R-:W-:Y:S01]  /*3710*/  ISETP.EQ.U32.AND P0, PT, R67, UR5, PT ;  /* 0x0000000543007c0c */ /* 0x002fe2000bf02070 */
[----:B------:R-:W-:-:S05]  /*3720*/  IMAD.WIDE.U32 R24, R25, 0x8, R22 ;  /* 0x0000000819187825 */ /* 0x000fca00078e0016 */
[----:B------:R0:W-:Y:S07]  /*3730*/  STG.E.64 desc[UR8][R24.64], R18 ;  /* 0x0000001218007986 */ /* 0x0001ee000c101b08 */
[----:B------:R-:W-:Y:S06]  /*3740*/  @P0 MEMBAR.ALL.GPU ;  /* 0x0000000000000992 */ /* 0x000fec000000a000 */
[----:B------:R-:W-:-:S00]  /*3750*/  @P0 ERRBAR ;  /* 0x00000000000009ab */ /* 0x000fc00000000000 */
[----:B------:R-:W-:Y:S06]  /*3760*/  @P0 CGAERRBAR ;  /* 0x00000000000005ab */ /* 0x000fec0000000000 */
[----:B------:R0:W-:Y:S01]  /*3770*/  @P0 REDG.E.ADD.S32.STRONG.GPU desc[UR8][R20.64], R13 ;  /* 0x0000000d1400098e */ /* 0x0001e2000c10e388 */
[----:B------:R-:W-:Y:S02]  /*3780*/  ISETP.NE.AND P0, PT, R26, RZ, PT ;  /* 0x000000ff1a00720c */ /* 0x000fe40003f05270 */
[----:B------:R-:W-:-:S04]  /*3790*/  SEL R26, R7, RZ, !P6 ;  /* 0x000000ff071a7207 */ /* 0x000fc80007000000 */
[----:B------:R-:W-:-:S13]  /*37a0*/  ISETP.NE.AND P6, PT, R26, -0x1, PT ;  /* 0xffffffff1a00780c */ /* 0x000fda0003fc5270 */
[----:B0-----:R-:W-:Y:S05]  /*37b0*/  @!P6 BRA `(.L_x_767) ;  /* 0x000000000014e947 */ /* 0x001fea0003800000 */
.L_x_768:
[----:B------:R-:W2:Y:S04]  /*37c0*/  LDG.E.STRONG.GPU R13, desc[UR8][R20.64] ;  /* 0x00000008140d7981 */ /* 0x000ea8000c1ef900 */
[----:B--2---:R-:W-:Y:S01]  /*37d0*/  CCTL.IVALL ;  /* 0x00000000ff00798f */ /* 0x004fe20002000000 */
[----:B------:R-:W-:Y:S05]  /*37e0*/  YIELD ;  /* 0x0000000000007946 */ /* 0x000fea0003800000 */
[----:B------:R-:W-:-:S13]  /*37f0*/  ISETP.NE.AND P6, PT, R13, R26, PT ;  /* 0x0000001a0d00720c */ /* 0x000fda0003fc5270 */
[----:B------:R-:W-:Y:S05]  /*3800*/  @P6 BRA `(.L_x_768) ;  /* 0xfffffffc00ec6947 */ /* 0x000fea000383ffff */
.L_x_767:
[----:B------:R-:W-:Y:S01]  /*3810*/  ISETP.NE.AND P6, PT, R7, RZ, PT ;  /* 0x000000ff0700720c */ /* 0x000fe20003fc5270 */
[----:B------:R-:W-:Y:S05]  /*3820*/  WARPSYNC.ALL ;  /* 0x0000000000007948 */ /* 0x000fea0003800000 */
[----:B------:R-:W-:Y:S07]  /*3830*/  BAR.SYNC.DEFER_BLOCKING 0x0 ;  /* 0x0000000000007b1d */ /* 0x000fee0000010000 */
[----:B------:R-:W-:Y:S05]  /*3840*/  @!P6 BRA `(.L_x_766) ;  /* 0x00000010000ce947 */ /* 0x000fea0003800000 */
[----:B------:R-:W-:Y:S02]  /*3850*/  IADD3 R20, R7, -0x1, RZ ;  /* 0xffffffff07147810 */ /* 0x000fe40007ffe0ff */
[----:B------:R-:W-:Y:S02]  /*3860*/  MOV R13, RZ ;  /* 0x000000ff000d7202 */ /* 0x000fe40000000f00 */
[----:B------:R-:W-:-:S13]  /*3870*/  ISETP.GE.U32.AND P6, PT, R20, 0x3, PT ;  /* 0x000000031400780c */ /* 0x000fda0003fc6070 */
[----:B------:R-:W-:Y:S05]  /*3880*/  @!P6 BRA `(.L_x_769) ;  /* 0x0000000c008ce947 */ /* 0x000fea0003800000 */
[----:B------:R-:W-:Y:S01]  /*3890*/  LOP3.LUT R20, R7, 0x3, RZ, 0xc0, !PT ;  /* 0x0000000307147812 */ /* 0x000fe200078ec0ff */
[----:B------:R-:W-:-:S03]  /*38a0*/  HFMA2.MMA R13, -RZ, RZ, 0, 0 ;  /* 0x00000000ff0d7435 */ /* 0x000fc600000001ff */
        /* <DEDUP_REMOVED lines=13> */
.L_x_772:
[----:B------:R-:W-:-:S13]  /*3980*/  ISETP.EQ.OR P6, PT, R13, UR7, P0 ;  /* 0x000000070d007c0c */ /* 0x000fda00087c2670 */
[----:B------:R-:W-:-:S04]  /*3990*/  @!P6 IMAD R25, R4, R13, R0 ;  /* 0x0000000d0419e224 */ /* 0x000fc800078e0200 */
[----:B------:R-:W-:-:S06]  /*39a0*/  @!P6 IMAD.WIDE.U32 R24, R25, 0x8, R22 ;  /* 0x000000081918e825 */ /* 0x000fcc00078e0016 */
[----:B------:R-:W2:Y:S01]  /*39b0*/  @!P6 LDG.E.64 R24, desc[UR8][R24.64] ;  /* 0x000000081818e981 */ /* 0x000ea2000c1e1b00 */
[----:B------:R-:W-:Y:S01]  /*39c0*/  IADD3 R21, R13, 0x1, RZ ;  /* 0x000000010d157810 */ /* 0x000fe20007ffe0ff */
[----:B--2---:R-:W-:Y:S01]  /*39d0*/  @!P6 FADD.FTZ R18, R18, R24 ;  /* 0x000000181212e221 */ /* 0x004fe20000010000 */
[----:B------:R-:W-:Y:S02]  /*39e0*/  @!P6 FADD.FTZ R19, R19, R25 ;  /* 0x000000191313e221 */ /* 0x000fe40000010000 */
        /* <DEDUP_REMOVED lines=108> */
.L_x_771:
[----:B------:R-:W-:-:S13]  /*40b0*/  ISETP.GT.AND P6, PT, R20, 0x4, PT ;  /* 0x000000041400780c */ /* 0x000fda0003fc4270 */
[----:B------:R-:W-:Y:S05]  /*40c0*/  @!P6 BRA `(.L_x_773) ;  /* 0x0000000000f4e947 */ /* 0x000fea0003800000 */
        /* <DEDUP_REMOVED lines=61> */
.L_x_773:
[----:B------:R-:W-:-:S04]  /*44a0*/  LOP3.LUT P6, RZ, R5, 0x1, RZ, 0xc0, !PT ;  /* 0x0000000105ff7812 */ /* 0x000fc800078cc0ff */
[----:B------:R-:W-:-:S13]  /*44b0*/  ISETP.NE.OR P6, PT, R20, RZ, P6 ;  /* 0x000000ff1400720c */ /* 0x000fda00037c5670 */
[----:B------:R-:W-:Y:S05]  /*44c0*/  @!P6 BRA `(.L_x_769) ;  /* 0x00000000007ce947 */ /* 0x000fea0003800000 */
.L_x_770:
        /* <DEDUP_REMOVED lines=31> */
.L_x_769:
[----:B------:R-:W-:-:S13]  /*46c0*/  LOP3.LUT P6, R7, R7, 0x3, RZ, 0xc0, !PT ;  /* 0x0000000307077812 */ /* 0x000fda00078cc0ff */
        /* <DEDUP_REMOVED lines=9> */
.L_x_775:
[----:B------:R-:W-:Y:S05]  /*4760*/  BSYNC B0 ;  /* 0x0000000000007941 */ /* 0x000fea0003800000 */
.L_x_774:
[----:B------:R-:W-:-:S13]  /*4770*/  ISETP.NE.AND P6, PT, R7, 0x1, PT ;  /* 0x000000010700780c */ /* 0x000fda0003fc5270 */
[----:B------:R-:W-:Y:S05]  /*4780*/  @!P6 BRA `(.L_x_766) ;  /* 0x00000000003ce947 */ /* 0x000fea0003800000 */
[----:B------:R-:W-:-:S04]  /*4790*/  IADD3 R21, R13, 0x1, RZ ;  /* 0x000000010d157810 */ /* 0x000fc80007ffe0ff */
[----:B------:R-:W-:-:S13]  /*47a0*/  ISETP.EQ.OR P6, PT, R21, UR7, P0 ;  /* 0x0000000715007c0c */ /* 0x000fda00087c2670 */
[----:B------:R-:W-:-:S04]  /*47b0*/  @!P6 IMAD R21, R21, R4, R0 ;  /* 0x000000041515e224 */ /* 0x000fc800078e0200 */
[----:B------:R-:W-:-:S06]  /*47c0*/  @!P6 IMAD.WIDE.U32 R20, R21, 0x8, R22 ;  /* 0x000000081514e825 */ /* 0x000fcc00078e0016 */
[----:B------:R-:W2:Y:S01]  /*47d0*/  @!P6 LDG.E.64 R20, desc[UR8][R20.64] ;  /* 0x000000081414e981 */ /* 0x000ea2000c1e1b00 */
[----:B------:R-:W-:Y:S01]  /*47e0*/  IADD3 R13, R13, 0x2, RZ ;  /* 0x000000020d0d7810 */ /* 0x000fe20007ffe0ff */
[----:B--2---:R-:W-:Y:S01]  /*47f0*/  @!P6 FADD.FTZ R18, R18, R20 ;  /* 0x000000141212e221 */ /* 0x004fe20000010000 */
[----:B------:R-:W-:Y:S02]  /*4800*/  @!P6 FADD.FTZ R19, R19, R21 ;  /* 0x000000151313e221 */ /* 0x000fe40000010000 */
[----:B------:R-:W-:-:S04]  /*4810*/  ISETP.EQ.OR P6, PT, R13, UR7, P0 ;  /* 0x000000070d007c0c */ /* 0x000fc800087c2670 */
[----:B------:R-:W-:-:S13]  /*4820*/  ISETP.EQ.OR P6, PT, R7, 0x2, P6 ;  /* 0x000000020700780c */ /* 0x000fda00037c2670 */
[----:B------:R-:W-:-:S04]  /*4830*/  @!P6 IMAD R7, R13, R4, R0 ;  /* 0x000000040d07e224 */ /* 0x000fc800078e0200 */
[----:B------:R-:W-:-:S06]  /*4840*/  @!P6 IMAD.WIDE.U32 R22, R7, 0x8, R22 ;  /* 0x000000080716e825 */ /* 0x000fcc00078e0016 */
[----:B------:R-:W2:Y:S02]  /*4850*/  @!P6 LDG.E.64 R22, desc[UR8][R22.64] ;  /* 0x000000081616e981 */ /* 0x000ea4000c1e1b00 */
[----:B--2---:R-:W-:Y:S01]  /*4860*/  @!P6 FADD.FTZ R18, R18, R22 ;  /* 0x000000161212e221 */ /* 0x004fe20000010000 */
[----:B------:R-:W-:-:S07]  /*4870*/  @!P6 FADD.FTZ R19, R19, R23 ;  /* 0x000000171313e221 */ /* 0x000fce0000010000 */
.L_x_766:
[----:B------:R-:W0:Y:S01]  /*4880*/  S2UR UR6, SR_CgaCtaId ;  /* 0x00000000000679c3 */ /* 0x000e220000008800 */
[----:B------:R-:W-:Y:S01]  /*4890*/  UMOV UR5, 0x400 ;  /* 0x0000040000057882 */ /* 0x000fe20000000000 */
[----:B--2---:R-:W-:Y:S01]  /*48a0*/  IMAD.WIDE.U32 R20, R2, 0x4ec4ec4f, RZ ;  /* 0x4ec4ec4f02147825 */ /* 0x004fe200078e00ff */
[----:B------:R-:W-:-:S03]  /*48b0*/  ISETP.NE.AND P6, PT, RZ, UR10, PT ;  /* 0x0000000aff007c0c */ /* 0x000fc6000bfc5270 */
[--C-:B------:R-:W-:Y:S01]  /*48c0*/  HADD2.F32 R25, -RZ, R42.reuse.H1_H1 ;  /* 0x3000002aff197230 */ /* 0x100fe20000004100 */
[----:B------:R-:W-:Y:S01]  /*48d0*/  SHF.R.U32.HI R7, RZ, 0x2, R21 ;  /* 0x00000002ff077819 */ /* 0x000fe20000011615 */
[----:B------:R-:W1:Y:S01]  /*48e0*/  LDC R23, c[0x0][0x2ac] ;  /* 0x0000ab00ff177b82 */ /* 0x000e620000000800 */
[----:B------:R-:W-:Y:S02]  /*48f0*/  HADD2.F32 R21, -RZ, R42.H0_H0 ;  /* 0x2000002aff157230 */ /* 0x000fe40000004100 */
[--C-:B------:R-:W-:Y:S02]  /*4900*/  HADD2.F32 R27, -RZ, R52.reuse.H0_H0 ;  /* 0x20000034ff1b7230 */ /* 0x100fe40000004100 */
[----:B------:R-:W-:Y:S02]  /*4910*/  HADD2.F32 R52, -RZ, R52.H1_H1 ;  /* 0x30000034ff347230 */ /* 0x000fe40000004100 */
[----:B------:R-:W-:-:S04]  /*4920*/  FADD.FTZ R21, -R12, R21 ;  /* 0x000000150c157221 */ /* 0x000fc80000010100 */
[----:B------:R-:W-:Y:S01]  /*4930*/  FMUL.FTZ R29, R21, R6 ;  /* 0x00000006151d7220 */ /* 0x000fe20000410000 */
[----:B0-----:R-:W-:-:S09]  /*4940*/  ULEA UR5, UR6, UR5, 0x18 ;  /* 0x0000000506057291 */ /* 0x001fd2000f8ec03f */
[----:B------:R-:W-:Y:S01]  /*4950*/  @!P0 STS.64 [UR5+0x80], R18 ;  /* 0x00008012ff008988 */ /* 0x000fe20008000a05 */
[----:B------:R-:W-:Y:S06]  /*4960*/  BAR.SYNC.DEFER_BLOCKING 0x0 ;  /* 0x0000000000007b1d */ /* 0x000fec0000010000 */
[----:B------:R-:W0:Y:S01]  /*4970*/  LDS.64 R18, [UR5+0x80] ;  /* 0x00008005ff127984 */ /* 0x000e220008000a00 */
[----:B------:R-:W-:Y:S02]  /*4980*/  ULDC UR5, c[0x0][0x2bc] ;  /* 0x0000af0000057ab9 */ /* 0x000fe40000000800 */
[----:B0-----:R-:W-:Y:S01]  /*4990*/  FMUL.FTZ R22, R19, UR5 ;  /* 0x0000000513167c20 */ /* 0x001fe20008410000 */
[----:B------:R-:W-:Y:S01]  /*49a0*/  FADD.FTZ R19, -R12, R25 ;  /* 0x000000190c137221 */ /* 0x000fe20000010100 */
[----:B------:R-:W-:Y:S01]  /*49b0*/  FMUL.FTZ R13, R18, UR5 ;  /* 0x00000005120d7c20 */ /* 0x000fe20008410000 */
[----:B------:R-:W-:-:S02]  /*49c0*/  HADD2.F32 R25, -RZ, R43.H0_H0 ;  /* 0x2000002bff197230 */ /* 0x000fc40000004100 */
[----:B------:R-:W-:Y:S02]  /*49d0*/  HADD2.F32 R43, -RZ, R43.H1_H1 ;  /* 0x3000002bff2b7230 */ /* 0x000fe40000004100 */
        /* <DEDUP_REMOVED lines=20> */
.L_x_776:
[----:B------:R-:W-:Y:S01]  /*4b20*/  LOP3.LUT P0, RZ, R5, 0x2, RZ, 0xc0, !PT ;  /* 0x0000000205ff7812 */ /* 0x000fe2000780c0ff */
[----:B------:R-:W-:-:S12]  /*4b30*/  BSSY B0, `(.L_x_777) ;  /* 0x0000015000007945 */ /* 0x000fd80003800000 */
[----:B------:R-:W-:Y:S05]  /*4b40*/  @!P0 BRA `(.L_x_778) ;  /* 0x00000000004c8947 */ /* 0x000fea0003800000 */
[----:B------:R-:W-:Y:S01]  /*4b50*/  SHF.R.S32.HI R20, RZ, 0x1f, R3 ;  /* 0x0000001fff147819 */ /* 0x000fe20000011403 */
[----:B------:R-:W-:Y:S01]  /*4b60*/  ULDC.64 UR12, c[0x0][0x288] ;  /* 0x0000a200000c7ab9 */ /* 0x000fe20000000a00 */
[----:B------:R-:W-:Y:S02]  /*4b70*/  MOV R18, R8 ;  /* 0x0000000800127202 */ /* 0x000fe40000000f00 */
[----:B------:R-:W-:Y:S01]  /*4b80*/  MOV R19, R11 ;  /* 0x0000000b00137202 */ /* 0x000fe20000000f00 */
        /* <DEDUP_REMOVED lines=13> */
[----:B------:R-:W-:-:S05]  /*4c60*/  F2FP.F16.F32.PACK_AB R19, R18, R19 ;  /* 0x000000131213723e */ /* 0x000fca00000000ff */
[----:B------:R0:W-:Y:S02]  /*4c70*/  STG.E desc[UR8][R20.64], R19 ;  /* 0x0000001314007986 */ /* 0x0001e4000c101908 */
.L_x_778:
[----:B------:R-:W-:Y:S05]  /*4c80*/  BSYNC B0 ;  /* 0x0000000000007941 */ /* 0x000fea0003800000 */
.L_x_777:
[----:B------:R-:W-:Y:S01]  /*4c90*/  ISETP.NE.AND P6, PT, RZ, UR10, PT ;  /* 0x0000000aff007c0c */ /* 0x000fe2000bfc5270 */
[C---:B------:R-:W-:Y:S01]  /*4ca0*/  FADD.FTZ R31, -R12.reuse, R25 ;  /* 0x000000190c1f7221 */ /* 0x040fe20000010100 */
[----:B------:R-:W-:Y:S01]  /*4cb0*/  FADD.FTZ R43, -R12, R43 ;  /* 0x0000002b0c2b7221 */ /* 0x000fe20000010100 */
[--C-:B------:R-:W-:Y:S02]  /*4cc0*/  HADD2.F32 R27, -RZ, R51.reuse.H0_H0 ;  /* 0x20000033ff1b7230 */ /* 0x100fe40000004100 */
[----:B------:R-:W-:Y:S02]  /*4cd0*/  HADD2.F32 R24, -RZ, R51.H1_H1 ;  /* 0x30000033ff187230 */ /* 0x000fe40000004100 */
[-C--:B------:R-:W-:Y:S01]  /*4ce0*/  FMUL.FTZ R31, R31, R6.reuse ;  /* 0x000000061f1f7220 */ /* 0x080fe20000410000 */
[--C-:B------:R-:W-:Y:S02]  /*4cf0*/  HADD2.F32 R25, -RZ, R40.reuse.H0_H0 ;  /* 0x20000028ff197230 */ /* 0x100fe40000004100 */
[----:B------:R-:W-:Y:S01]  /*4d00*/  FMUL.FTZ R26, R43, R6 ;  /* 0x000000062b1a7220 */ /* 0x000fe20000410000 */
[----:B------:R-:W-:-:S02]  /*4d10*/  HADD2.F32 R29, -RZ, R40.H1_H1 ;  /* 0x30000028ff1d7230 */ /* 0x000fc40000004100 */
        /* <DEDUP_REMOVED lines=19> */
.L_x_779:
[----:B------:R-:W-:Y:S04]  /*4e50*/  BSSY B0, `(.L_x_780) ;  /* 0x0000016000007945 */ /* 0x000fe80003800000 */
[----:B------:R-:W-:Y:S05]  /*4e60*/  @!P5 BRA `(.L_x_781) ;  /* 0x000000000050d947 */ /* 0x000fea0003800000 */
[----:B0-----:R-:W-:Y:S01]  /*4e70*/  IADD3 R21, R3, 0x20, RZ ;  /* 0x0000002003157810 */ /* 0x001fe20007ffe0ff */
        /* <DEDUP_REMOVED lines=19> */
.L_x_781:
[----:B------:R-:W-:Y:S05]  /*4fb0*/  BSYNC B0 ;  /* 0x0000000000007941 */ /* 0x000fea0003800000 */
.L_x_780:
[C---:B01----:R-:W-:Y:S01]  /*4fc0*/  FADD.FTZ R19, -R12.reuse, R25 ;  /* 0x000000190c137221 */ /* 0x043fe20000010100 */
[----:B------:R-:W-:Y:S01]  /*4fd0*/  FADD.FTZ R21, -R12, R29 ;  /* 0x0000001d0c157221 */ /* 0x000fe20000010100 */
[--C-:B------:R-:W-:Y:S02]  /*4fe0*/  HADD2.F32 R27, -RZ, R50.reuse.H0_H0 ;  /* 0x20000032ff1b7230 */ /* 0x100fe40000004100 */
[--C-:B------:R-:W-:Y:S02]  /*4ff0*/  HADD2.F32 R25, -RZ, R41.reuse.H0_H0 ;  /* 0x20000029ff197230 */ /* 0x100fe40000004100 */
[-C--:B------:R-:W-:Y:S01]  /*5000*/  FMUL.FTZ R29, R19, R6.reuse ;  /* 0x00000006131d7220 */ /* 0x080fe20000410000 */
[----:B------:R-:W-:Y:S02]  /*5010*/  HADD2.F32 R50, -RZ, R50.H1_H1 ;  /* 0x30000032ff327230 */ /* 0x000fe40000004100 */
[----:B------:R-:W-:Y:S01]  /*5020*/  FMUL.FTZ R24, R21, R6 ;  /* 0x0000000615187220 */ /* 0x000fe20000410000 */
        /* <DEDUP_REMOVED lines=20> */
.L_x_782:
        /* <DEDUP_REMOVED lines=22> */
.L_x_784:
[----:B------:R-:W-:Y:S05]  /*52d0*/  BSYNC B0 ;  /* 0x0000000000007941 */ /* 0x000fea0003800000 */
.L_x_783:
[C---:B------:R-:W-:Y:S01]  /*52e0*/  FADD.FTZ R31, -R12.reuse, R25 ;  /* 0x000000190c1f7221 */ /* 0x040fe20000010100 */
[----:B------:R-:W-:Y:S01]  /*52f0*/  FADD.FTZ R41, -R12, R41 ;  /* 0x000000290c297221 */ /* 0x000fe20000010100 */
[--C-:B------:R-:W-:Y:S02]  /*5300*/  HADD2.F32 R27, -RZ, R49.reuse.H0_H0 ;  /* 0x20000031ff1b7230 */ /* 0x100fe40000004100 */
[----:B------:R-:W-:Y:S02]  /*5310*/  HADD2.F32 R24, -RZ, R49.H1_H1 ;  /* 0x30000031ff187230 */ /* 0x000fe40000004100 */
[-C--:B------:R-:W-:Y:S01]  /*5320*/  FMUL.FTZ R31, R31, R6.reuse ;  /* 0x000000061f1f7220 */ /* 0x080fe20000410000 */
[--C-:B------:R-:W-:Y:S02]  /*5330*/  HADD2.F32 R25, -RZ, R44.reuse.H0_H0 ;  /* 0x2000002cff197230 */ /* 0x100fe40000004100 */
[----:B------:R-:W-:Y:S01]  /*5340*/  FMUL.FTZ R26, R41, R6 ;  /* 0x00000006291a7220 */ /* 0x000fe20000410000 */
[----:B------:R-:W-:Y:S01]  /*5350*/  HADD2.F32 R29, -RZ, R44.H1_H1 ;  /* 0x3000002cff1d7230 */ /* 0x000fe20000004100 */
[----:B------:R-:W-:Y:S06]  /*5360*/  @!P6 BRA `(.L_x_785) ;  /* 0x000000000048e947 */ /* 0x000fec0003800000 */
        /* <DEDUP_REMOVED lines=18> */
.L_x_785:
        /* <DEDUP_REMOVED lines=22> */
.L_x_787:
[----:B------:R-:W-:Y:S05]  /*55f0*/  BSYNC B0 ;  /* 0x0000000000007941 */ /* 0x000fea0003800000 */
.L_x_786:
        /* <DEDUP_REMOVED lines=27> */
.L_x_788:
[----:B------:R-:W-:Y:S04]  /*57b0*/  BSSY B0, `(.L_x_789) ;  /* 0x0000015000007945 */ /* 0x000fe80003800000 */
        /* <DEDUP_REMOVED lines=20> */
.L_x_790:
[----:B------:R-:W-:Y:S05]  /*5900*/  BSYNC B0 ;  /* 0x0000000000007941 */ /* 0x000fea0003800000 */
.L_x_789:
[C---:B------:R-:W-:Y:S01]  /*5910*/  FADD.FTZ R25, -R12.reuse, R25 ;  /* 0x000000190c197221 */ /* 0x040fe20000010100 */
[----:B------:R-:W-:Y:S01]  /*5920*/  FADD.FTZ R39, -R12, R39 ;  /* 0x000000270c277221 */ /* 0x000fe20000010100 */
[----:B------:R-:W-:Y:S02]  /*5930*/  IMAD R7, R23, UR7, R7 ;  /* 0x0000000717077c24 */ /* 0x000fe4000f8e0207 */
[--C-:B------:R-:W-:Y:S02]  /*5940*/  HADD2.F32 R27, -RZ, R47.reuse.H0_H0 ;  /* 0x2000002fff1b7230 */ /* 0x100fe40000004100 */
[-C--:B------:R-:W-:Y:S01]  /*5950*/  FMUL.FTZ R33, R25, R6.reuse ;  /* 0x0000000619217220 */ /* 0x080fe20000410000 */
[----:B------:R-:W-:Y:S02]  /*5960*/  HADD2.F32 R24, -RZ, R47.H1_H1 ;  /* 0x3000002fff187230 */ /* 0x000fe40000004100 */
[----:B------:R-:W-:Y:S01]  /*5970*/  FMUL.FTZ R32, R39, R6 ;  /* 0x0000000627207220 */ /* 0x000fe20000410000 */
[----:B------:R-:W-:Y:S01]  /*5980*/  HADD2.F32 R23, -RZ, R37.H0_H0 ;  /* 0x20000025ff177230 */ /* 0x000fe20000004100 */
        /* <DEDUP_REMOVED lines=19> */
.L_x_791:
        /* <DEDUP_REMOVED lines=15> */
[----:B------:R-:W-:Y:S01]  /*5bb0*/  FFMA.FTZ R27, R27, R14, -R18 ;  /* 0x0000000e1b1b7223 */ /* 0x000fe20000010812 */
[----:B------:R-:W-:-:S03]  /*5bc0*/  FMUL.FTZ R18, R25, R6 ;  /* 0x0000000619127220 */ /* 0x000fc60000410000 */
[----:B------:R-:W-:-:S05]  /*5bd0*/  FMUL.FTZ R19, R27, R6 ;  /* 0x000000061b137220 */ /* 0x000fca0000410000 */
[----:B------:R-:W-:-:S05]  /*5be0*/  F2FP.F16.F32.PACK_AB R19, R18, R19 ;  /* 0x000000131213723e */ /* 0x000fca00000000ff */
[----:B------:R1:W-:Y:S02]  /*5bf0*/  STG.E desc[UR8][R20.64], R19 ;  /* 0x0000001314007986 */ /* 0x0003e4000c101908 */
.L_x_793:
[----:B------:R-:W-:Y:S05]  /*5c00*/  BSYNC B0 ;  /* 0x0000000000007941 */ /* 0x000fea0003800000 */
.L_x_792:
[----:B------:R-:W-:Y:S02]  /*5c10*/  HADD2.F32 R37, -RZ, R37.H1_H1 ;  /* 0x30000025ff257230 */ /* 0x000fe40000004100 */
[C---:B------:R-:W-:Y:S01]  /*5c20*/  FADD.FTZ R23, -R12.reuse, R23 ;  /* 0x000000170c177221 */ /* 0x040fe20000010100 */
[----:B------:R-:W-:Y:S01]  /*5c30*/  IADD3 R28, R7, 0xc0, RZ ;  /* 0x000000c0071c7810 */ /* 0x000fe20007ffe0ff */
[----:B------:R-:W-:Y:S01]  /*5c40*/  ULDC.64 UR12, c[0x0][0x290] ;  /* 0x0000a400000c7ab9 */ /* 0x000fe20000000a00 */
[--C-:B------:R-:W-:Y:S02]  /*5c50*/  HADD2.F32 R25, -RZ, R46.reuse.H0_H0 ;  /* 0x2000002eff197230 */ /* 0x100fe40000004100 */
[----:B------:R-:W-:Y:S01]  /*5c60*/  FADD.FTZ R37, -R12, R37 ;  /* 0x000000250c257221 */ /* 0x000fe20000010100 */
[----:B------:R-:W-:Y:S02]  /*5c70*/  HADD2.F32 R46, -RZ, R46.H1_H1 ;  /* 0x3000002eff2e7230 */ /* 0x000fe40000004100 */
[-C--:B------:R-:W-:Y:S01]  /*5c80*/  FMUL.FTZ R29, R23, R6.reuse ;  /* 0x00000006171d7220 */ /* 0x080fe20000410000 */
[----:B------:R-:W-:Y:S01]  /*5c90*/  SHF.R.S32.HI R30, RZ, 0x1f, R28 ;  /* 0x0000001fff1e7819 */ /* 0x000fe2000001141c */
[----:B------:R-:W-:Y:S01]  /*5ca0*/  FMUL.FTZ R26, R37, R6 ;  /* 0x00000006251a7220 */ /* 0x000fe20000410000 */
[----:B------:R-:W-:Y:S06]  /*5cb0*/  @!P6 BRA `(.L_x_794) ;  /* 0x000000000048e947 */ /* 0x000fec0003800000 */
[----:B------:R-:W-:Y:S01]  /*5cc0*/  FFMA.FTZ R7, R29, R14, R16 ;  /* 0x0000000e1d077223 */ /* 0x000fe20000010010 */
[----:B------:R-:W-:-:S03]  /*5cd0*/  FFMA.FTZ R18, R26, R15, R17 ;  /* 0x0000000f1a127223 */ /* 0x000fc60000010011 */
[----:B01----:R-:W-:Y:S01]  /*5ce0*/  FMUL.FTZ R19, R7, -1.4426950216293334961 ;  /* 0xbfb8aa3b07137820 */ /* 0x003fe20000410000 */
        /* <DEDUP_REMOVED lines=15> */
.L_x_794:
[----:B------:R-:W-:Y:S01]  /*5de0*/  ISETP.GE.U32.AND P0, PT, R28, UR12, PT ;  /* 0x0000000c1c007c0c */ /* 0x000fe2000bf06070 */
[----:B------:R-:W-:Y:S03]  /*5df0*/  BSSY B0, `(.L_x_795) ;  /* 0x0000016000007945 */ /* 0x000fe60003800000 */
[----:B------:R-:W-:-:S04]  /*5e00*/  ISETP.GE.AND.EX P0, PT, R30, UR13, PT, P0 ;  /* 0x0000000d1e007c0c */ /* 0x000fc8000bf06300 */
[----:B------:R-:W-:-:S13]  /*5e10*/  ISETP.LT.U32.AND P0, PT, R2, 0x1a0, !P0 ;  /* 0x000001a00200780c */ /* 0x000fda0004701070 */
[----:B------:R-:W-:Y:S05]  /*5e20*/  @!P0 BRA `(.L_x_796) ;  /* 0x0000000000488947 */ /* 0x000fea0003800000 */
[----:B------:R-:W-:Y:S01]  /*5e30*/  ULDC.64 UR14, c[0x0][0x288] ;  /* 0x0000a200000e7ab9 */ /* 0x000fe20000000a00 */
[----:B------:R-:W-:Y:S01]  /*5e40*/  MOV R18, R8 ;  /* 0x0000000800127202 */ /* 0x000fe20000000f00 */
[----:B------:R-:W-:Y:S01]  /*5e50*/  IMAD R7, R69, UR14, RZ ;  /* 0x0000000e45077c24 */ /* 0x000fe2000f8e02ff */
[----:B01----:R-:W-:-:S03]  /*5e60*/  MOV R19, R11 ;  /* 0x0000000b00137202 */ /* 0x003fc60000000f00 */
[C---:B------:R-:W-:Y:S02]  /*5e70*/  IMAD R7, R62.reuse, UR15, R7 ;  /* 0x0000000f3e077c24 */ /* 0x040fe4000f8e0207 */
[----:B------:R-:W-:Y:S01]  /*5e80*/  IMAD.WIDE.U32 R18, R62, UR14, R18 ;  /* 0x0000000e3e127c25 */ /* 0x000fe2000f8e0012 */
[----:B------:R-:W-:-:S04]  /*5e90*/  ULDC.64 UR14, c[0x0][0x210] ;  /* 0x00008400000e7ab9 */ /* 0x000fc80000000a00 */
[----:B------:R-:W-:Y:S02]  /*5ea0*/  IADD3 R7, R19, R7, RZ ;  /* 0x0000000713077210 */ /* 0x000fe40007ffe0ff */
[----:B------:R-:W-:-:S04]  /*5eb0*/  LEA R20, P0, R18, UR14, 0x1 ;  /* 0x0000000e12147c11 */ /* 0x000fc8000f8008ff */
[----:B------:R-:W-:Y:S01]  /*5ec0*/  LEA.HI.X R21, R18, UR15, R7, 0x1, P0 ;  /* 0x0000000f12157c11 */ /* 0x000fe200080f0c07 */
[C-C-:B------:R-:W-:Y:S01]  /*5ed0*/  FFMA.FTZ R18, R13.reuse, R29, R22.reuse ;  /* 0x0000001d0d127223 */ /* 0x140fe20000010016 */
[----:B------:R-:W-:-:S03]  /*5ee0*/  FFMA.FTZ R7, R13, R26, R22 ;  /* 0x0000001a0d077223 */ /* 0x000fc60000010016 */
[----:B------:R-:W-:Y:S01]  /*5ef0*/  FFMA.FTZ R25, R25, R14, -R18 ;  /* 0x0000000e19197223 */ /* 0x000fe20000010812 */
[----:B------:R-:W-:-:S03]  /*5f00*/  FFMA.FTZ R7, R46, R15, -R7 ;  /* 0x0000000f2e077223 */ /* 0x000fc60000010807 */
[-C--:B------:R-:W-:Y:S01]  /*5f10*/  FMUL.FTZ R18, R25, R6.reuse ;  /* 0x0000000619127220 */ /* 0x080fe20000410000 */
[----:B------:R-:W-:-:S05]  /*5f20*/  FMUL.FTZ R7, R7, R6 ;  /* 0x0000000607077220 */ /* 0x000fca0000410000 */
[----:B------:R-:W-:-:S05]  /*5f30*/  F2FP.F16.F32.PACK_AB R7, R7, R18 ;  /* 0x000000120707723e */ /* 0x000fca00000000ff */
[----:B------:R2:W-:Y:S02]  /*5f40*/  STG.E desc[UR8][R20.64], R7 ;  /* 0x0000000714007986 */ /* 0x0005e4000c101908 */
.L_x_796:
[----:B------:R-:W-:Y:S05]  /*5f50*/  BSYNC B0 ;  /* 0x0000000000007941 */ /* 0x000fea0003800000 */
.L_x_795:
[--C-:B--2---:R-:W-:Y:S01]  /*5f60*/  HADD2.F32 R7, -RZ, R38.reuse.H0_H0 ;  /* 0x20000026ff077230 */ /* 0x104fe20000004100 */
[----:B------:R-:W-:Y:S01]  /*5f70*/  ISETP.GE.U32.AND P0, PT, R56, UR12, PT ;  /* 0x0000000c38007c0c */ /* 0x000fe2000bf06070 */
[----:B01----:R-:W-:-:S03]  /*5f80*/  HADD2.F32 R19, -RZ, R38.H1_H1 ;  /* 0x30000026ff137230 */ /* 0x003fc60000004100 */
[----:B------:R-:W-:Y:S01]  /*5f90*/  ISETP.GE.AND.EX P0, PT, R66, UR13, PT, P0 ;  /* 0x0000000d42007c0c */ /* 0x000fe2000bf06300 */
[C---:B------:R-:W-:Y:S01]  /*5fa0*/  FADD.FTZ R21, -R12.reuse, R7 ;  /* 0x000000070c157221 */ /* 0x040fe20000010100 */
[----:B------:R-:W-:Y:S01]  /*5fb0*/  FADD.FTZ R19, -R12, R19 ;  /* 0x000000130c137221 */ /* 0x000fe20000010100 */
[--C-:B------:R-:W-:Y:S01]  /*5fc0*/  HADD2.F32 R7, -RZ, R45.reuse.H0_H0 ;  /* 0x2000002dff077230 */ /* 0x100fe20000004100 */
[----:B------:R-:W-:Y:S01]  /*5fd0*/  ISETP.LT.U32.AND P0, PT, R2, 0x1a0, !P0 ;  /* 0x000001a00200780c */ /* 0x000fe20004701070 */
[----:B------:R-:W-:Y:S02]  /*5fe0*/  HADD2.F32 R12, -RZ, R45.H1_H1 ;  /* 0x3000002dff0c7230 */ /* 0x000fe40000004100 */
[-C--:B------:R-:W-:Y:S01]  /*5ff0*/  FMUL.FTZ R27, R21, R6.reuse ;  /* 0x00000006151b7220 */ /* 0x080fe20000410000 */
[----:B------:R-:W-:Y:S01]  /*6000*/  FMUL.FTZ R26, R19, R6 ;  /* 0x00000006131a7220 */ /* 0x000fe20000410000 */
[----:B------:R-:W-:Y:S08]  /*6010*/  @!P6 BRA `(.L_x_797) ;  /* 0x000000000048e947 */ /* 0x000ff00003800000 */
        /* <DEDUP_REMOVED lines=18> */
.L_x_797:
        /* <DEDUP_REMOVED lines=14> */
[C---:B------:R-:W-:Y:S02]  /*6220*/  LEA R6, P0, R8.reuse, UR12, 0x1 ;  /* 0x0000000c08067c11 */ /* 0x040fe4000f8008ff */
[----:B------:R-:W-:Y:S02]  /*6230*/  IADD3 R11, R9, R11, RZ ;  /* 0x0000000b090b7210 */ /* 0x000fe40007ffe0ff */
[----:B------:R-:W-:Y:S02]  /*6240*/  F2FP.F16.F32.PACK_AB R9, R13, R10 ;  /* 0x0000000a0d09723e */ /* 0x000fe400000000ff */
[----:B------:R-:W-:-:S05]  /*6250*/  LEA.HI.X R7, R8, UR13, R11, 0x1, P0 ;  /* 0x0000000d08077c11 */ /* 0x000fca00080f0c0b */
[----:B------:R0:W-:Y:S02]  /*6260*/  STG.E desc[UR8][R6.64], R9 ;  /* 0x0000000906007986 */ /* 0x0001e4000c101908 */
.L_x_799:
[----:B------:R-:W-:Y:S05]  /*6270*/  BSYNC B0 ;  /* 0x0000000000007941 */ /* 0x000fea0003800000 */
.L_x_798:
[----:B------:R-:W-:Y:S02]  /*6280*/  IADD3 R36, R4, R36, RZ ;  /* 0x0000002404247210 */ /* 0x000fe40007ffe0ff */
[----:B------:R-:W-:Y:S02]  /*6290*/  IADD3 R54, R54, 0x1, RZ ;  /* 0x0000000136367810 */ /* 0x000fe40007ffe0ff */
[----:B------:R-:W-:-:S13]  /*62a0*/  ISETP.GE.AND P0, PT, R36, UR4, PT ;  /* 0x0000000424007c0c */ /* 0x000fda000bf06270 */
[----:B------:R-:W-:Y:S05]  /*62b0*/  @!P0 BRA `(.L_x_800) ;  /* 0xffffffa000788947 */ /* 0x000fea000383ffff */
.L_x_749:
[----:B0-----:R-:W0:Y:S01]  /*62c0*/  LDC R6, c[0x0][0xc] ;  /* 0x00000300ff067b82 */ /* 0x001e220000000800 */
[----:B------:R-:W-:Y:S01]  /*62d0*/  ISETP.NE.AND P2, PT, R2, RZ, PT ;  /* 0x000000ff0200720c */ /* 0x000fe20003f45270 */
[----:B------:R-:W-:Y:S06]  /*62e0*/  BSSY B0, `(.L_x_801) ;  /* 0x0000015000007945 */ /* 0x000fec0003800000 */
[----:B------:R-:W1:Y:S08]  /*62f0*/  LDC R9, c[0x0][0x10] ;  /* 0x00000400ff097b82 */ /* 0x000e700000000800 */
[----:B------:R-:W2:Y:S01]  /*6300*/  LDC.64 R4, c[0x0][0x258] ;  /* 0x00009600ff047b82 */ /* 0x000ea20000000a00 */
[----:B0-----:R-:W-:-:S02]  /*6310*/  IADD3 R3, R6, -0x1, RZ ;  /* 0xffffffff06037810 */ /* 0x001fc40007ffe0ff */
[----:B------:R-:W-:Y:S02]  /*6320*/  ISETP.NE.AND P1, PT, R6, 0x1, PT ;  /* 0x000000010600780c */ /* 0x000fe40003f25270 */
[----:B------:R-:W-:Y:S02]  /*6330*/  ISETP.NE.AND P0, PT, R3, UR7, PT ;  /* 0x0000000703007c0c */ /* 0x000fe4000bf05270 */
[C---:B-1----:R-:W-:Y:S02]  /*6340*/  SHF.L.U32 R3, R9.reuse, 0x1, RZ ;  /* 0x0000000109037819 */ /* 0x042fe400000006ff */
[----:B------:R-:W-:Y:S02]  /*6350*/  IADD3 R7, R9, -0x1, RZ ;  /* 0xffffffff09077810 */ /* 0x000fe40007ffe0ff */
[----:B------:R-:W-:Y:S02]  /*6360*/  SEL R3, R3, RZ, P1 ;  /* 0x000000ff03037207 */ /* 0x000fe40000800000 */
[----:B------:R-:W-:-:S03]  /*6370*/  ISETP.NE.OR P0, PT, R0, R7, P0 ;  /* 0x000000070000720c */ /* 0x000fc60000705670 */
[----:B--2---:R-:W-:Y:S01]  /*6380*/  IMAD.WIDE.U32 R4, R3, 0x4, R4 ;  /* 0x0000000403047825 */ /* 0x004fe200078e0004 */
[----:B------:R-:W-:Y:S09]  /*6390*/  @P2 BRA `(.L_x_802) ;  /* 0x0000000000242947 */ /* 0x000ff20003800000 */
        /* <DEDUP_REMOVED lines=9> */
.L_x_802:
[----:B------:R-:W-:Y:S05]  /*6430*/  BSYNC B0 ;  /* 0x0000000000007941 */ /* 0x000fea0003800000 */
.L_x_801:
[----:B------:R-:W-:Y:S05]  /*6440*/  @P0 EXIT ;  /* 0x000000000000094d */ /* 0x000fea0003800000 */
[----:B------:R-:W-:Y:S05]  /*6450*/  @P2 BRA `(.L_x_803) ;  /* 0x0000000000202947 */ /* 0x000fea0003800000 */
[----:B------:R-:W-:-:S05]  /*6460*/  IMAD R0, R6, R9, RZ ;  /* 0x0000000906007224 */ /* 0x000fca00078e02ff */
[----:B------:R-:W-:-:S13]  /*6470*/  ISETP.NE.AND P0, PT, R0, -0x1, PT ;  /* 0xffffffff0000780c */ /* 0x000fda0003f05270 */
[----:B------:R-:W-:Y:S05]  /*6480*/  @!P0 BRA `(.L_x_803) ;  /* 0x0000000000148947 */ /* 0x000fea0003800000 */
.L_x_804:
[----:B0-----:R-:W2:Y:S04]  /*6490*/  LDG.E.STRONG.GPU R3, desc[UR8][R4.64] ;  /* 0x0000000804037981 */ /* 0x001ea8000c1ef900 */
[----:B--2---:R-:W-:Y:S01]  /*64a0*/  CCTL.IVALL ;  /* 0x00000000ff00798f */ /* 0x004fe20002000000 */
[----:B------:R-:W-:Y:S05]  /*64b0*/  YIELD ;  /* 0x0000000000007946 */ /* 0x000fea0003800000 */
[----:B------:R-:W-:-:S13]  /*64c0*/  ISETP.NE.AND P0, PT, R3, R0, PT ;  /* 0x000000000300720c */ /* 0x000fda0003f05270 */
[----:B------:R-:W-:Y:S05]  /*64d0*/  @P0 BRA `(.L_x_804) ;  /* 0xfffffffc00ec0947 */ /* 0x000fea000383ffff */
.L_x_803:
[----:B------:R-:W-:Y:S05]  /*64e0*/  WARPSYNC.ALL ;  /* 0x0000000000007948 */ /* 0x000fea0003800000 */
[----:B------:R-:W1:Y:S08]  /*64f0*/  LDC.64 R24, c[0x0][0x288] ;  /* 0x0000a200ff187b82 */ /* 0x000e700000000a00 */
        /* <DEDUP_REMOVED lines=9> */
[----:B------:R-:W-:Y:S01]  /*6590*/  IMAD.WIDE.U32 R4, R24, 0x3, RZ ;  /* 0x0000000318047825 */ /* 0x000fe200078e00ff */
[----:B------:R-:W-:Y:S01]  /*65a0*/  LEA R3, R25, R25, 0x1 ;  /* 0x0000001919037211 */ /* 0x000fe200078e08ff */
[----:B------:R-:W0:Y:S01]  /*65b0*/  LDC.64 R16, c[0x0][0x218] ;  /* 0x00008600ff107b82 */ /* 0x000e220000000a00 */
[----:B------:R-:W-:Y:S01]  /*65c0*/  SHF.L.U64.HI R33, R27, 0x2, R29 ;  /* 0x000000021b217819 */ /* 0x000fe2000001021d */
[----:B------:R-:W-:Y:S01]  /*65d0*/  ULDC.64 UR4, c[0x0][0x268] ;  /* 0x00009a0000047ab9 */ /* 0x000fe20000000a00 */
[----:B------:R-:W-:-:S04]  /*65e0*/  IADD3 R3, R5, R3, RZ ;  /* 0x0000000305037210 */ /* 0x000fc80007ffe0ff */
[----:B------:R-:W-:Y:S01]  /*65f0*/  LEA.HI R4, P0, R3, R4, RZ, 0x1 ;  /* 0x0000000403047211 */ /* 0x000fe200078108ff */
[----:B------:R-:W1:Y:S03]  /*6600*/  LDC.64 R18, c[0x0][0x220] ;  /* 0x00008800ff127b82 */ /* 0x000e660000000a00 */
[----:B------:R-:W-:-:S04]  /*6610*/  IADD3.X R3, RZ, R3, RZ, P0, !PT ;  /* 0x00000003ff037210 */ /* 0x000fc800007fe4ff */
[--C-:B------:R-:W-:Y:S02]  /*6620*/  SHF.R.S64 R31, R4, 0x1, R3.reuse ;  /* 0x00000001041f7819 */ /* 0x100fe40000001003 */
[----:B------:R-:W-:Y:S02]  /*6630*/  SHF.R.S32.HI R4, RZ, 0x1, R3 ;  /* 0x00000001ff047819 */ /* 0x000fe40000011403 */
[----:B------:R-:W-:Y:S02]  /*6640*/  SHF.L.U64.HI R3, R24, 0x2, R25 ;  /* 0x0000000218037819 */ /* 0x000fe40000010219 */
[----:B------:R-:W-:-:S07]  /*6650*/  SHF.L.U64.HI R25, R31, 0x2, R4 ;  /* 0x000000021f197819 */ /* 0x000fce0000010204 */
.L_x_805:
        /* <DEDUP_REMOVED lines=23> */
.L_x_806:
        /* <DEDUP_REMOVED lines=11> */
.L_x_3238:


//--------------------- .text._Z35group_norm_nhwc_bwd_one_pass_kernelI11Fp16IOFp32WLi512ELi26ELi416EEv26Group_norm_nhwc_bwd_params --------------------------
	.section	.text._Z35group_norm_nhwc_bwd_one_pass_kernelI11Fp16IOFp32WLi512ELi26ELi416EEv26Group_norm_nhwc_bwd_params,"ax",@progbits
	.align	128
        .global         _Z35group_norm_nhwc_bwd_one_pass_kernelI11Fp16IOFp32WLi512ELi26ELi416EEv26Group_norm_nhwc_bwd_params
        .type           _Z35group_norm_nhwc_bwd_one_pass_kernelI11Fp16IOFp32WLi512ELi26ELi416EEv26Group_norm_nhwc_bwd_params,@function
        .size           _Z35group_norm_nhwc_bwd_one_pass_kernelI11Fp16IOFp32WLi512ELi26ELi416EEv26Group_norm_nhwc_bwd_params,(.L_x_3239 - _Z35group_norm_nhwc_bwd_one_pass_kernelI11Fp16IOFp32WLi512ELi26ELi416EEv26Group_norm_nhwc_bwd_params)
        .other          _Z35group_norm_nhwc_bwd_one_pass_kernelI11Fp16IOFp32WLi512ELi26ELi416EEv26Group_norm_nhwc_bwd_params,@"STO_CUDA_ENTRY STV_DEFAULT"
_Z35group_norm_nhwc_bwd_one_pass_kernelI11Fp16IOFp32WLi512ELi26ELi416EEv26Group_norm_nhwc_bwd_params:
.text._Z35group_norm_nhwc_bwd_one_pass_kernelI11Fp16IOFp32WLi512ELi26ELi416EEv26Group_norm_nhwc_bwd_params:
        /* <DEDUP_REMOVED lines=14> */
[----:B------:R-:W1:Y:S01]  /*00e0*/  S2R R110, SR_LANEID ;  /* 0x00000000006e7919 */ /* 0x000e620000000000 */
[----:B------:R-:W-:Y:S01]  /*00f0*/  LOP3.LUT R7, R7, 0xffffff7f, RZ, 0xc0, !PT ;  /* 0xffffff7f07077812 */ /* 0x000fe200078ec0ff */
[----:B------:R-:W-:Y:S01]  /*0100*/  UMOV UR5, 0x400 ;  /* 0x0000040000057882 */ /* 0x000fe20000000000 */
[----:B------:R-:W-:Y:S01]  /*0110*/  SHF.R.U32.HI R11, RZ, 0x2, R5 ;  /* 0x00000002ff0b7819 */ /* 0x000fe20000011605 */
[----:B------:R-:W2:Y:S01]  /*0120*/  S2UR UR6, SR_CgaCtaId ;  /* 0x00000000000679c3 */ /* 0x000ea20000008800 */
[----:B------:R-:W-:Y:S01]  /*0130*/  SHF.R.S32.HI R9, RZ, 0x1f, R2 ;  /* 0x0000001fff097819 */ /* 0x000fe20000011402 */
[----:B------:R-:W-:-:S02]  /*0140*/  HFMA2.MMA R87, -RZ, RZ, 0, 0 ;  /* 0x00000000ff577435 */ /* 0x000fc400000001ff */
[----:B------:R-:W-:Y:S01]  /*0150*/  IMAD R88, R11, -0xd, R2 ;  /* 0xfffffff30b587824 */ /* 0x000fe200078e0202 */
[----:B------:R-:W-:-:S03]  /*0160*/  LEA.HI R9, R9, R2, RZ, 0x5 ;  /* 0x0000000209097211 */ /* 0x000fc600078f28ff */
[----:B------:R-:W3:Y:S01]  /*0170*/  LDC.64 R4, c[0x0][0x288] ;  /* 0x0000a200ff047b82 */ /* 0x000ee20000000a00 */
[----:B------:R-:W-:Y:S02]  /*0180*/  SHF.R.S32.HI R9, RZ, 0x5, R9 ;  /* 0x00000005ff097819 */ /* 0x000fe40000011409 */
[----:B------:R-:W-:Y:S01]  /*0190*/  SHF.L.U32 R88, R88, 0x1, RZ ;  /* 0x0000000158587819 */ /* 0x000fe200000006ff */
[----:B0-----:R-:W-:Y:S01]  /*01a0*/  IMAD R3, R6, UR7, R11 ;  /* 0x0000000706037c24 */ /* 0x001fe2000f8e020b */
[----:B------:R-:W-:-:S04]  /*01b0*/  MOV R6, R0 ;  /* 0x0000000000067202 */ /* 0x000fc80000000f00 */
[C---:B------:R-:W-:Y:S02]  /*01c0*/  ISETP.LT.U32.AND P0, PT, R3.reuse, UR10, PT ;  /* 0x0000000a03007c0c */ /* 0x040fe4000bf01070 */
[----:B------:R-:W-:Y:S01]  /*01d0*/  SHF.R.S32.HI R122, RZ, 0x1f, R3 ;  /* 0x0000001fff7a7819 */ /* 0x000fe20000011403 */
[----:B--2---:R-:W-:Y:S01]  /*01e0*/  ULEA UR5, UR6, UR5, 0x18 ;  /* 0x0000000506057291 */ /* 0x004fe2000f8ec03f */
[----:B------:R-:W-:Y:S02]  /*01f0*/  IADD3 R108, R3, 0x20, RZ ;  /* 0x00000020036c7810 */ /* 0x000fe40007ffe0ff */
[----:B------:R-:W-:Y:S02]  /*0200*/  ISETP.LT.AND.EX P0, PT, R122, UR11, !P1, P0 ;  /* 0x0000000b7a007c0c */ /* 0x000fe4000cf01300 */
[----:B------:R-:W-:Y:S02]  /*0210*/  ISETP.LT.U32.AND P5, PT, R108, UR10, PT ;  /* 0x0000000a6c007c0c */ /* 0x000fe4000bfa1070 */
[----:B------:R-:W-:-:S02]  /*0220*/  SHF.R.S32.HI R121, RZ, 0x1f, R108 ;  /* 0x0000001fff797819 */ /* 0x000fc4000001146c */
[----:B------:R-:W-:Y:S02]  /*0230*/  IADD3 R107, R3, 0x40, RZ ;  /* 0x00000040036b7810 */ /* 0x000fe40007ffe0ff */
[----:B------:R-:W-:Y:S02]  /*0240*/  ISETP.LT.AND.EX P6, PT, R121, UR11, !P1, P5 ;  /* 0x0000000b79007c0c */ /* 0x000fe4000cfc1350 */
[----:B------:R-:W-:Y:S02]  /*0250*/  ISETP.LT.U32.AND P4, PT, R107, UR10, PT ;  /* 0x0000000a6b007c0c */ /* 0x000fe4000bf81070 */
[----:B------:R-:W-:Y:S02]  /*0260*/  SHF.R.S32.HI R120, RZ, 0x1f, R107 ;  /* 0x0000001fff787819 */ /* 0x000fe4000001146b */
[----:B------:R-:W-:Y:S02]  /*0270*/  @P0 LOP3.LUT R7, R7, 0x80, RZ, 0xfc, !PT ;  /* 0x0000008007070812 */ /* 0x000fe400078efcff */
[----:B------:R-:W-:-:S02]  /*0280*/  ISETP.LT.AND.EX P5, PT, R120, UR11, !P1, P4 ;  /* 0x0000000b78007c0c */ /* 0x000fc4000cfa1340 */
[----:B------:R-:W-:Y:S02]  /*0290*/  LOP3.LUT R7, R7, 0xffffffbf, RZ, 0xc0, !PT ;  /* 0xffffffbf07077812 */ /* 0x000fe400078ec0ff */
[----:B------:R-:W-:Y:S02]  /*02a0*/  IADD3 R106, R3, 0x60, RZ ;  /* 0x00000060036a7810 */ /* 0x000fe40007ffe0ff */
[----:B------:R-:W-:Y:S02]  /*02b0*/  @P6 LOP3.LUT R7, R7, 0x40, RZ, 0xfc, !PT ;  /* 0x0000004007076812 */ /* 0x000fe400078efcff */
[----:B------:R-:W-:Y:S02]  /*02c0*/  IADD3 R105, R3, 0x80, RZ ;  /* 0x0000008003697810 */ /* 0x000fe40007ffe0ff */
[----:B------:R-:W-:Y:S02]  /*02d0*/  ISETP.LT.U32.AND P3, PT, R106, UR10, PT ;  /* 0x0000000a6a007c0c */ /* 0x000fe4000bf61070 */
[----:B------:R-:W-:-:S02]  /*02e0*/  SHF.R.S32.HI R119, RZ, 0x1f, R106 ;  /* 0x0000001fff777819 */ /* 0x000fc4000001146a */
[----:B------:R-:W-:Y:S02]  /*02f0*/  LOP3.LUT R7, R7, 0xffffffdf, RZ, 0xc0, !PT ;  /* 0xffffffdf07077812 */ /* 0x000fe400078ec0ff */
[----:B------:R-:W-:Y:S02]  /*0300*/  ISETP.LT.U32.AND P2, PT, R105, UR10, PT ;  /* 0x0000000a69007c0c */ /* 0x000fe4000bf41070 */
[----:B------:R-:W-:Y:S02]  /*0310*/  SHF.R.S32.HI R118, RZ, 0x1f, R105 ;  /* 0x0000001fff767819 */ /* 0x000fe40000011469 */
[----:B------:R-:W-:Y:S02]  /*0320*/  ISETP.LT.AND.EX P4, PT, R119, UR11, !P1, P3 ;  /* 0x0000000b77007c0c */ /* 0x000fe4000cf81330 */
[----:B------:R-:W-:Y:S02]  /*0330*/  @P5 LOP3.LUT R7, R7, 0x20, RZ, 0xfc, !PT ;  /* 0x0000002007075812 */ /* 0x000fe400078efcff */
[----:B------:R-:W-:-:S02]  /*0340*/  IADD3 R104, R3, 0xa0, RZ ;  /* 0x000000a003687810 */ /* 0x000fc40007ffe0ff */
[----:B------:R-:W-:Y:S02]  /*0350*/  ISETP.LT.AND.EX P3, PT, R118, UR11, !P1, P2 ;  /* 0x0000000b76007c0c */ /* 0x000fe4000cf61320 */
[----:B------:R-:W-:Y:S02]  /*0360*/  LOP3.LUT R7, R7, 0xfffffff7, RZ, 0xc0, !PT ;  /* 0xfffffff707077812 */ /* 0x000fe400078ec0ff */
[----:B------:R-:W-:Y:S02]  /*0370*/  ISETP.LT.U32.AND P0, PT, R104, UR10, PT ;  /* 0x0000000a68007c0c */ /* 0x000fe4000bf01070 */
[----:B------:R-:W-:Y:S02]  /*0380*/  SHF.R.S32.HI R117, RZ, 0x1f, R104 ;  /* 0x0000001fff757819 */ /* 0x000fe40000011468 */
[----:B------:R-:W-:Y:S02]  /*0390*/  LOP3.LUT R7, R7, 0xffffffef, RZ, 0xc0, !PT ;  /* 0xffffffef07077812 */ /* 0x000fe400078ec0ff */
[----:B------:R-:W-:-:S02]  /*03a0*/  IADD3 R103, R3, 0xc0, RZ ;  /* 0x000000c003677810 */ /* 0x000fc40007ffe0ff */
[----:B------:R-:W-:Y:S02]  /*03b0*/  ISETP.LT.AND.EX P2, PT, R117, UR11, !P1, P0 ;  /* 0x0000000b75007c0c */ /* 0x000fe4000cf41300 */
[----:B------:R-:W-:Y:S02]  /*03c0*/  @P4 LOP3.LUT R7, R7, 0x10, RZ, 0xfc, !PT ;  /* 0x0000001007074812 */ /* 0x000fe400078efcff */
[----:B------:R-:W-:Y:S02]  /*03d0*/  SHF.R.S32.HI R116, RZ, 0x1f, R103 ;  /* 0x0000001fff747819 */ /* 0x000fe40000011467 */
[----:B------:R-:W-:Y:S02]  /*03e0*/  ISETP.LT.U32.AND P0, PT, R103, UR10, PT ;  /* 0x0000000a67007c0c */ /* 0x000fe4000bf01070 */
[----:B------:R-:W-:Y:S02]  /*03f0*/  @P3 LOP3.LUT R7, R7, 0x8, RZ, 0xfc, !PT ;  /* 0x0000000807073812 */ /* 0x000fe400078efcff */
[----:B------:R-:W-:-:S02]  /*0400*/  ISETP.LT.AND.EX P0, PT, R116, UR11, !P1, P0 ;  /* 0x0000000b74007c0c */ /* 0x000fc4000cf01300 */
[----:B------:R-:W-:Y:S02]  /*0410*/  LOP3.LUT R7, R7, 0xfffffffb, RZ, 0xc0, !PT ;  /* 0xfffffffb07077812 */ /* 0x000fe400078ec0ff */
[----:B------:R-:W-:Y:S02]  /*0420*/  IADD3 R102, R3, 0xe0, RZ ;  /* 0x000000e003667810 */ /* 0x000fe40007ffe0ff */
[----:B------:R-:W-:Y:S02]  /*0430*/  @P2 LOP3.LUT R7, R7, 0x4, RZ, 0xfc, !PT ;  /* 0x0000000407072812 */ /* 0x000fe400078efcff */
[C---:B------:R-:W-:Y:S02]  /*0440*/  IADD3 R101, R3.reuse, 0x100, RZ ;  /* 0x0000010003657810 */ /* 0x040fe40007ffe0ff */
[C---:B------:R-:W-:Y:S02]  /*0450*/  IADD3 R100, R3.reuse, 0x120, RZ ;  /* 0x0000012003647810 */ /* 0x040fe40007ffe0ff */
[----:B------:R-:W-:-:S02]  /*0460*/  IADD3 R99, R3, 0x140, RZ ;  /* 0x0000014003637810 */ /* 0x000fc40007ffe0ff */
[----:B------:R-:W-:Y:S02]  /*0470*/  LOP3.LUT R7, R7, 0xfffffffd, RZ, 0xc0, !PT ;  /* 0xfffffffd07077812 */ /* 0x000fe400078ec0ff */
[----:B------:R-:W-:Y:S02]  /*0480*/  IADD3 R98, R3, 0x160, RZ ;  /* 0x0000016003627810 */ /* 0x000fe40007ffe0ff */
[----:B------:R-:W-:Y:S02]  /*0490*/  SHF.R.S32.HI R115, RZ, 0x1f, R102 ;  /* 0x0000001fff737819 */ /* 0x000fe40000011466 */
[----:B------:R-:W-:Y:S02]  /*04a0*/  SHF.R.S32.HI R114, RZ, 0x1f, R101 ;  /* 0x0000001fff727819 */ /* 0x000fe40000011465 */
[----:B------:R-:W-:Y:S02]  /*04b0*/  SHF.R.S32.HI R113, RZ, 0x1f, R100 ;  /* 0x0000001fff717819 */ /* 0x000fe40000011464 */
[----:B------:R-:W-:-:S02]  /*04c0*/  SHF.R.S32.HI R112, RZ, 0x1f, R99 ;  /* 0x0000001fff707819 */ /* 0x000fc40000011463 */
[----:B------:R-:W-:Y:S02]  /*04d0*/  ISETP.LT.U32.AND P5, PT, R102, UR10, PT ;  /* 0x0000000a66007c0c */ /* 0x000fe4000bfa1070 */
[----:B------:R-:W-:Y:S02]  /*04e0*/  @P0 LOP3.LUT R7, R7, 0x2, RZ, 0xfc, !PT ;  /* 0x0000000207070812 */ /* 0x000fe400078efcff */
[----:B------:R-:W-:Y:S02]  /*04f0*/  ISETP.LT.U32.AND P4, PT, R101, UR10, PT ;  /* 0x0000000a65007c0c */ /* 0x000fe4000bf81070 */
[----:B------:R-:W-:Y:S02]  /*0500*/  ISETP.LT.U32.AND P3, PT, R100, UR10, PT ;  /* 0x0000000a64007c0c */ /* 0x000fe4000bf61070 */
[----:B------:R-:W-:Y:S02]  /*0510*/  ISETP.LT.U32.AND P2, PT, R99, UR10, PT ;  /* 0x0000000a63007c0c */ /* 0x000fe4000bf41070 */
[----:B------:R-:W-:-:S02]  /*0520*/  SHF.R.S32.HI R111, RZ, 0x1f, R98 ;  /* 0x0000001fff6f7819 */ /* 0x000fc40000011462 */
[----:B------:R-:W-:Y:S01]  /*0530*/  ISETP.LT.U32.AND P0, PT, R98, UR10, PT ;  /* 0x0000000a62007c0c */ /* 0x000fe2000bf01070 */
[----:B------:R-:W-:Y:S01]  /*0540*/  ULDC.U8 UR10, c[0x0][0x2a4] ;  /* 0x0000a900000a7ab9 */ /* 0x000fe20000000000 */
[----:B------:R-:W-:Y:S02]  /*0550*/  ISETP.LT.AND.EX P5, PT, R115, UR11, !P1, P5 ;  /* 0x0000000b73007c0c */ /* 0x000fe4000cfa1350 */
[----:B------:R-:W-:Y:S02]  /*0560*/  ISETP.LT.AND.EX P4, PT, R114, UR11, !P1, P4 ;  /* 0x0000000b72007c0c */ /* 0x000fe4000cf81340 */
[----:B------:R-:W-:Y:S02]  /*0570*/  ISETP.LT.AND.EX P3, PT, R113, UR11, !P1, P3 ;  /* 0x0000000b71007c0c */ /* 0x000fe4000cf61330 */
[----:B------:R-:W-:Y:S02]  /*0580*/  ISETP.LT.AND.EX P2, PT, R112, UR11, !P1, P2 ;  /* 0x0000000b70007c0c */ /* 0x000fe4000cf41320 */
[----:B------:R-:W-:-:S02]  /*0590*/  ISETP.LT.AND.EX P1, PT, R111, UR11, !P1, P0 ;  /* 0x0000000b6f007c0c */ /* 0x000fc4000cf21300 */
[C---:B---3--:R-:W-:Y:S02]  /*05a0*/  LEA.HI R89, P0, R5.reuse, R4, RZ, 0x1 ;  /* 0x0000000405597211 */ /* 0x048fe400078108ff */
[-C--:B------:R-:W-:Y:S02]  /*05b0*/  LEA R93, R5, R5.reuse, 0x1 ;  /* 0x00000005055d7211 */ /* 0x080fe400078e08ff */
[----:B------:R-:W-:Y:S01]  /*05c0*/  IADD3.X R92, RZ, R5, RZ, P0, !PT ;  /* 0x00000005ff5c7210 */ /* 0x000fe200007fe4ff */
[----:B------:R-:W-:Y:S01]  /*05d0*/  IMAD.WIDE.U32 R4, R4, 0x3, RZ ;  /* 0x0000000304047825 */ /* 0x000fe200078e00ff */
[----:B------:R-:W-:Y:S02]  /*05e0*/  IADD3 R97, R3, 0x180, RZ ;  /* 0x0000018003617810 */ /* 0x000fe40007ffe0ff */
[----:B------:R-:W-:Y:S02]  /*05f0*/  SHF.R.S64 R89, R89, 0x1, R92 ;  /* 0x0000000159597819 */ /* 0x000fe4000000105c */
[----:B------:R-:W-:-:S02]  /*0600*/  IADD3 R93, R5, R93, RZ ;  /* 0x0000005d055d7210 */ /* 0x000fc40007ffe0ff */
[----:B------:R-:W-:Y:S02]  /*0610*/  SHF.R.S32.HI R92, RZ, 0x1, R92 ;  /* 0x00000001ff5c7819 */ /* 0x000fe4000001145c */
[----:B------:R-:W-:Y:S02]  /*0620*/  LEA.HI R90, P0, R93, R4, RZ, 0x1 ;  /* 0x000000045d5a7211 */ /* 0x000fe400078108ff */
[----:B------:R-:W0:Y:S01]  /*0630*/  LDC R4, c[0x0][0x10] ;  /* 0x00000400ff047b82 */ /* 0x000e220000000800 */
[C---:B------:R-:W-:Y:S02]  /*0640*/  IADD3 R96, R3.reuse, 0x1a0, RZ ;  /* 0x000001a003607810 */ /* 0x040fe40007ffe0ff */
[----:B------:R-:W-:Y:S02]  /*0650*/  IADD3.X R93, RZ, R93, RZ, P0, !PT ;  /* 0x0000005dff5d7210 */ /* 0x000fe400007fe4ff */
[C---:B------:R-:W-:Y:S02]  /*0660*/  IADD3 R95, R3.reuse, 0x1c0, RZ ;  /* 0x000001c0035f7810 */ /* 0x040fe40007ffe0ff */
[----:B------:R-:W-:Y:S01]  /*0670*/  SHF.R.S64 R90, R90, 0x1, R93 ;  /* 0x000000015a5a7819 */ /* 0x000fe2000000105d */
[----:B------:R-:W2:Y:S01]  /*0680*/  LDC R5, c[0x0][0xc] ;  /* 0x00000300ff057b82 */ /* 0x000ea20000000800 */
[----:B------:R-:W-:-:S02]  /*0690*/  IADD3 R94, R3, 0x1e0, RZ ;  /* 0x000001e0035e7810 */ /* 0x000fc40007ffe0ff */
[----:B------:R-:W-:Y:S02]  /*06a0*/  SHF.R.S32.HI R93, RZ, 0x1, R93 ;  /* 0x00000001ff5d7819 */ /* 0x000fe4000001145d */
[----:B------:R-:W-:Y:S02]  /*06b0*/  LEA R91, R9, UR5, 0x3 ;  /* 0x00000005095b7c11 */ /* 0x000fe4000f8e18ff */
[----:B------:R-:W-:Y:S02]  /*06c0*/  SHF.L.U64.HI R92, R89, 0x2, R92 ;  /* 0x00000002595c7819 */ /* 0x000fe4000001025c */
[----:B------:R-:W-:Y:S02]  /*06d0*/  SHF.R.S32.HI R125, RZ, 0x1f, R96 ;  /* 0x0000001fff7d7819 */ /* 0x000fe40000011460 */
[----:B------:R-:W-:Y:S02]  /*06e0*/  SHF.R.S32.HI R124, RZ, 0x1f, R95 ;  /* 0x0000001fff7c7819 */ /* 0x000fe4000001145f */
[----:B------:R-:W-:-:S02]  /*06f0*/  SHF.R.S32.HI R123, RZ, 0x1f, R94 ;  /* 0x0000001fff7b7819 */ /* 0x000fc4000001145e */
[----:B------:R-:W-:Y:S01]  /*0700*/  SHF.L.U64.HI R93, R90, 0x2, R93 ;  /* 0x000000025a5d7819 */ /* 0x000fe2000001025d */
[----:B0-----:R-:W-:Y:S01]  /*0710*/  IMAD R8, R4, UR7, R0 ;  /* 0x0000000704087c24 */ /* 0x001fe2000f8e0200 */
[----:B------:R-:W-:Y:S02]  /*0720*/  SHF.R.S32.HI R8, RZ, 0x1f, R97 ;  /* 0x0000001fff087819 */ /* 0x000fe40000011461 */
[----:B-12---:R-:W-:-:S07]  /*0730*/  LOP3.LUT R109, R5, 0x3, RZ, 0xc0, !PT ;  /* 0x00000003056d7812 */ /* 0x006fce00078ec0ff */
.L_x_890:
[----:B0-----:R-:W0:Y:S01]  /*0740*/  LDC R15, c[0x0][0x2a0] ;  /* 0x0000a800ff0f7b82 */ /* 0x001e220000000800 */
[----:B------:R-:W-:Y:S01]  /*0750*/  P2R R12, PR, RZ, 0x4 ;  /* 0x00000004ff0c7803 */ /* 0x000fe20000000000 */
[----:B------:R-:W-:Y:S01]  /*0760*/  ULDC.64 UR12, c[0x0][0x298] ;  /* 0x0000a600000c7ab9 */ /* 0x000fe20000000a00 */
[C---:B------:R-:W-:Y:S02]  /*0770*/  LOP3.LUT P2, RZ, R7.reuse, 0x80, RZ, 0xc0, !PT ;  /* 0x0000008007ff7812 */ /* 0x040fe4000784c0ff */
[----:B------:R-:W-:Y:S02]  /*0780*/  CS2R R68, SRZ ;  /* 0x0000000000447805 */ /* 0x000fe4000001ff00 */
[C---:B------:R-:W-:Y:S02]  /*0790*/  LOP3.LUT P6, RZ, R7.reuse, 0x40, RZ, 0xc0, !PT ;  /* 0x0000004007ff7812 */ /* 0x040fe400078cc0ff */
[----:B------:R-:W-:Y:S01]  /*07a0*/  P2R R14, PR, RZ, 0x2 ;  /* 0x00000002ff0e7803 */ /* 0x000fe20000000000 */
[----:B------:R-:W1:Y:S01]  /*07b0*/  @P5 LDC.64 R40, c[0x0][0x228] ;  /* 0x00008a00ff285b82 */ /* 0x000e620000000a00 */
[----:B------:R-:W-:-:S02]  /*07c0*/  LOP3.LUT P1, RZ, R7, 0x10, RZ, 0xc0, !PT ;  /* 0x0000001007ff7812 */ /* 0x000fc4000782c0ff */
[----:B------:R-:W-:Y:S02]  /*07d0*/  SHF.R.S32.HI R64, RZ, 0x1f, R97 ;  /* 0x0000001fff407819 */ /* 0x000fe40000011461 */
[----:B------:R-:W-:Y:S02]  /*07e0*/  MOV R86, RZ ;  /* 0x000000ff00567202 */ /* 0x000fe40000000f00 */
[----:B------:R-:W-:Y:S01]  /*07f0*/  P2R R71, PR, RZ, 0x20 ;  /* 0x00000020ff477803 */ /* 0x000fe20000000000 */
[----:B------:R-:W2:Y:S01]  /*0800*/  @P2 LDC.64 R72, c[0x0][0x230] ;  /* 0x00008c00ff482b82 */ /* 0x000ea20000000a00 */
[----:B0-----:R-:W-:-:S07]  /*0810*/  IABS R13, R15 ;  /* 0x0000000f000d7213 */ /* 0x001fce0000000000 */
[----:B------:R-:W0:Y:S01]  /*0820*/  @P6 LDC.64 R60, c[0x0][0x230] ;  /* 0x00008c00ff3c6b82 */ /* 0x000e220000000a00 */
[----:B------:R-:W3:Y:S07]  /*0830*/  I2F.RP R10, R13 ;  /* 0x0000000d000a7306 */ /* 0x000eee0000209400 */
[----:B------:R-:W4:Y:S08]  /*0840*/  @P1 LDC.64 R52, c[0x0][0x230] ;  /* 0x00008c00ff341b82 */ /* 0x000f300000000a00 */
[----:B------:R-:W1:Y:S01]  /*0850*/  @P1 LDC.64 R50, c[0x0][0x228] ;  /* 0x00008a00ff321b82 */ /* 0x000e620000000a00 */
[----:B---3--:R-:W3:Y:S07]  /*0860*/  MUFU.RCP R10, R10 ;  /* 0x0000000a000a7308 */ /* 0x008eee0000001000 */
[----:B------:R-:W1:Y:S08]  /*0870*/  @P4 LDC.64 R38, c[0x0][0x230] ;  /* 0x00008c00ff264b82 */ /* 0x000e700000000a00 */
[----:B------:R-:W1:Y:S01]  /*0880*/  @P4 LDC.64 R34, c[0x0][0x228] ;  /* 0x00008a00ff224b82 */ /* 0x000e620000000a00 */
[----:B---3--:R-:W-:-:S04]  /*0890*/  IADD3 R8, R10, 0xffffffe, RZ ;  /* 0x0ffffffe0a087810 */ /* 0x008fc80007ffe0ff */
[----:B------:R3:W2:Y:S03]  /*08a0*/  F2I.FTZ.U32.TRUNC.NTZ R9, R8 ;  /* 0x0000000800097305 */ /* 0x0006a6000021f000 */
[----:B------:R-:W1:Y:S01]  /*08b0*/  @P3 LDC.64 R32, c[0x0][0x228] ;  /* 0x00008a00ff203b82 */ /* 0x000e620000000a00 */
[----:B---3--:R-:W-:Y:S02]  /*08c0*/  MOV R8, RZ ;  /* 0x000000ff00087202 */ /* 0x008fe40000000f00 */
[----:B--2---:R-:W-:-:S05]  /*08d0*/  IADD3 R16, RZ, -R9, RZ ;  /* 0x80000009ff107210 */ /* 0x004fca0007ffe0ff */
        /* <DEDUP_REMOVED lines=20> */
[----:B------:R-:W-:-:S04]  /*0a20*/  ISETP.NE.AND P0, PT, R15, RZ, PT ;  /* 0x000000ff0f00720c */ /* 0x000fc80003f05270 */
        /* <DEDUP_REMOVED lines=8> */
[C---:B------:R-:W-:Y:S01]  /*0ab0*/  IMAD R21, R11.reuse, UR13, R10 ;  /* 0x0000000d0b157c24 */ /* 0x040fe2000f8e020a */
[----:B------:R-:W2:Y:S01]  /*0ac0*/  @P2 LDC.64 R8, c[0x0][0x288] ;  /* 0x0000a200ff082b82 */ /* 0x000ea20000000a00 */
[----:B------:R-:W-:Y:S01]  /*0ad0*/  IMAD.WIDE.U32 R18, R11, UR12, R18 ;  /* 0x0000000c0b127c25 */ /* 0x000fe2000f8e0012 */
[----:B------:R-:W-:-:S04]  /*0ae0*/  ULDC.64 UR12, c[0x0][0x290] ;  /* 0x0000a400000c7ab9 */ /* 0x000fc80000000a00 */
[----:B------:R-:W-:Y:S02]  /*0af0*/  IADD3 R21, R19, R21, RZ ;  /* 0x0000001513157210 */ /* 0x000fe40007ffe0ff */
[----:B------:R-:W-:Y:S02]  /*0b00*/  @P2 MOV R20, R18 ;  /* 0x0000001200142202 */ /* 0x000fe40000000f00 */
[-C--:B------:R-:W-:Y:S02]  /*0b10*/  @P5 MOV R15, R21.reuse ;  /* 0x00000015000f5202 */ /* 0x080fe40000000f00 */
[----:B------:R-:W-:Y:S01]  /*0b20*/  @P3 MOV R23, R21 ;  /* 0x0000001500173202 */ /* 0x000fe20000000f00 */
[----:B--2---:R-:W-:-:S04]  /*0b30*/  @P2 IMAD R10, R122, R8, RZ ;  /* 0x000000087a0a2224 */ /* 0x004fc800078e02ff */
[C---:B------:R-:W-:Y:S02]  /*0b40*/  @P2 IMAD R11, R3.reuse, R9, R10 ;  /* 0x00000009030b2224 */ /* 0x040fe400078e020a */
[----:B------:R-:W-:-:S05]  /*0b50*/  @P2 IMAD.WIDE.U32 R8, R3, R8, R20 ;  /* 0x0000000803082225 */ /* 0x000fca00078e0014 */
[----:B------:R-:W-:Y:S02]  /*0b60*/  @P2 IADD3 R9, R9, R11, RZ ;  /* 0x0000000b09092210 */ /* 0x000fe40007ffe0ff */
[----:B------:R-:W2:Y:S01]  /*0b70*/  @P2 LDC.64 R10, c[0x0][0x228] ;  /* 0x00008a00ff0a2b82 */ /* 0x000ea20000000a00 */
[C---:B------:R-:W-:Y:S02]  /*0b80*/  @P2 SHF.L.U32 R63, R8.reuse, 0x1, RZ ;  /* 0x00000001083f2819 */ /* 0x040fe400000006ff */
[----:B------:R-:W-:Y:S02]  /*0b90*/  @P2 SHF.L.U64.HI R8, R8, 0x1, R9 ;  /* 0x0000000108082819 */ /* 0x000fe40000010209 */
[----:B------:R-:W-:Y:S02]  /*0ba0*/  @P2 IADD3 R72, P0, R63, R72, RZ ;  /* 0x000000483f482210 */ /* 0x000fe40007f1e0ff */
[----:B------:R-:W-:Y:S02]  /*0bb0*/  @P6 MOV R9, R21 ;  /* 0x0000001500096202 */ /* 0x000fe40000000f00 */
[----:B------:R-:W-:-:S02]  /*0bc0*/  @P2 IADD3.X R73, R8, R73, RZ, P0, !PT ;  /* 0x0000004908492210 */ /* 0x000fc400007fe4ff */
[----:B--2---:R-:W-:-:S04]  /*0bd0*/  @P2 IADD3 R62, P0, R63, R10, RZ ;  /* 0x0000000a3f3e2210 */ /* 0x004fc80007f1e0ff */
[----:B------:R-:W-:Y:S02]  /*0be0*/  @P2 IADD3.X R63, R8, R11, RZ, P0, !PT ;  /* 0x0000000b083f2210 */ /* 0x000fe400007fe4ff */
[----:B------:R-:W2:Y:S01]  /*0bf0*/  @P6 LDC.64 R10, c[0x0][0x288] ;  /* 0x0000a200ff0a6b82 */ /* 0x000ea20000000a00 */
[----:B------:R-:W-:-:S13]  /*0c00*/  LOP3.LUT P2, RZ, R7, 0x20, RZ, 0xc0, !PT ;  /* 0x0000002007ff7812 */ /* 0x000fda000784c0ff */
[----:B------:R-:W3:Y:S08]  /*0c10*/  @P2 LDC.64 R56, c[0x0][0x230] ;  /* 0x00008c00ff382b82 */ /* 0x000ef00000000a00 */
[----:B------:R-:W4:Y:S01]  /*0c20*/  @P2 LDC.64 R54, c[0x0][0x228] ;  /* 0x00008a00ff362b82 */ /* 0x000f220000000a00 */
[----:B--2---:R-:W-:-:S04]  /*0c30*/  @P6 IMAD R8, R121, R10, RZ ;  /* 0x0000000a79086224 */ /* 0x004fc800078e02ff */
[----:B------:R-:W-:Y:S01]  /*0c40*/  @P6 IMAD R11, R108, R11, R8 ;  /* 0x0000000b6c0b6224 */ /* 0x000fe200078e0208 */
[----:B------:R-:W-:-:S05]  /*0c50*/  @P6 MOV R8, R18 ;  /* 0x0000001200086202 */ /* 0x000fca0000000f00 */
[----:B------:R-:W-:-:S05]  /*0c60*/  @P6 IMAD.WIDE.U32 R8, R108, R10, R8 ;  /* 0x0000000a6c086225 */ /* 0x000fca00078e0008 */
[----:B------:R-:W-:Y:S02]  /*0c70*/  @P6 IADD3 R9, R9, R11, RZ ;  /* 0x0000000b09096210 */ /* 0x000fe40007ffe0ff */
[----:B------:R-:W2:Y:S01]  /*0c80*/  @P6 LDC.64 R10, c[0x0][0x228] ;  /* 0x00008a00ff0a6b82 */ /* 0x000ea20000000a00 */
[C---:B------:R-:W-:Y:S02]  /*0c90*/  @P6 SHF.L.U32 R59, R8.reuse, 0x1, RZ ;  /* 0x00000001083b6819 */ /* 0x040fe400000006ff */
[----:B------:R-:W-:Y:S02]  /*0ca0*/  @P6 SHF.L.U64.HI R8, R8, 0x1, R9 ;  /* 0x0000000108086819 */ /* 0x000fe40000010209 */
[----:B0-----:R-:W-:-:S04]  /*0cb0*/  @P6 IADD3 R60, P0, R59, R60, RZ ;  /* 0x0000003c3b3c6210 */ /* 0x001fc80007f1e0ff */
[----:B------:R-:W-:Y:S02]  /*0cc0*/  @P6 IADD3.X R61, R8, R61, RZ, P0, !PT ;  /* 0x0000003d083d6210 */ /* 0x000fe400007fe4ff */
[----:B--2---:R-:W-:-:S04]  /*0cd0*/  @P6 IADD3 R58, P0, R59, R10, RZ ;  /* 0x0000000a3b3a6210 */ /* 0x004fc80007f1e0ff */
[----:B------:R-:W-:Y:S02]  /*0ce0*/  @P6 IADD3.X R59, R8, R11, RZ, P0, !PT ;  /* 0x0000000b083b6210 */ /* 0x000fe400007fe4ff */
[----:B------:R-:W0:Y:S01]  /*0cf0*/  @P2 LDC.64 R8, c[0x0][0x288] ;  /* 0x0000a200ff082b82 */ /* 0x000e220000000a00 */
[----:B------:R-:W-:Y:S02]  /*0d00*/  @P2 MOV R11, R21 ;  /* 0x00000015000b2202 */ /* 0x000fe40000000f00 */
[----:B------:R-:W-:-:S13]  /*0d10*/  LOP3.LUT P6, RZ, R7, 0x2, RZ, 0xc0, !PT ;  /* 0x0000000207ff7812 */ /* 0x000fda00078cc0ff */
[----:B------:R-:W2:Y:S01]  /*0d20*/  @P6 LDC.64 R44, c[0x0][0x230] ;  /* 0x00008c00ff2c6b82 */ /* 0x000ea20000000a00 */
[----:B0-----:R-:W-:-:S07]  /*0d30*/  @P2 IMAD R10, R120, R8, RZ ;  /* 0x00000008780a2224 */ /* 0x001fce00078e02ff */
[----:B------:R-:W0:Y:S01]  /*0d40*/  @P6 LDC.64 R42, c[0x0][0x228] ;  /* 0x00008a00ff2a6b82 */ /* 0x000e220000000a00 */
[----:B------:R-:W-:Y:S01]  /*0d50*/  @P2 IMAD R13, R107, R9, R10 ;  /* 0x000000096b0d2224 */ /* 0x000fe200078e020a */
[----:B------:R-:W-:-:S05]  /*0d60*/  @P2 MOV R10, R18 ;  /* 0x00000012000a2202 */ /* 0x000fca0000000f00 */
[----:B------:R-:W-:-:S05]  /*0d70*/  @P2 IMAD.WIDE.U32 R8, R107, R8, R10 ;  /* 0x000000086b082225 */ /* 0x000fca00078e000a */
[----:B------:R-:W-:Y:S02]  /*0d80*/  @P2 IADD3 R11, R9, R13, RZ ;  /* 0x0000000d090b2210 */ /* 0x000fe40007ffe0ff */
[C---:B------:R-:W-:Y:S02]  /*0d90*/  @P2 SHF.L.U32 R9, R8.reuse, 0x1, RZ ;  /* 0x0000000108092819 */ /* 0x040fe400000006ff */
[----:B------:R-:W-:Y:S02]  /*0da0*/  @P2 SHF.L.U64.HI R8, R8, 0x1, R11 ;  /* 0x0000000108082819 */ /* 0x000fe4000001020b */
[----:B---3--:R-:W-:Y:S02]  /*0db0*/  @P2 IADD3 R56, P0, R9, R56, RZ ;  /* 0x0000003809382210 */ /* 0x008fe40007f1e0ff */
[----:B------:R-:W-:Y:S02]  /*0dc0*/  @P1 MOV R11, R21 ;  /* 0x00000015000b1202 */ /* 0x000fe40000000f00 */
[----:B------:R-:W-:-:S02]  /*0dd0*/  @P2 IADD3.X R57, R8, R57, RZ, P0, !PT ;  /* 0x0000003908392210 */ /* 0x000fc400007fe4ff */
[----:B----4-:R-:W-:-:S04]  /*0de0*/  @P2 IADD3 R54, P0, R9, R54, RZ ;  /* 0x0000003609362210 */ /* 0x010fc80007f1e0ff */
[----:B------:R-:W-:Y:S02]  /*0df0*/  @P2 IADD3.X R55, R8, R55, RZ, P0, !PT ;  /* 0x0000003708372210 */ /* 0x000fe400007fe4ff */
[----:B------:R-:W3:Y:S01]  /*0e00*/  @P1 LDC.64 R8, c[0x0][0x288] ;  /* 0x0000a200ff081b82 */ /* 0x000ee20000000a00 */
[----:B------:R-:W-:-:S13]  /*0e10*/  LOP3.LUT P2, RZ, R7, 0x8, RZ, 0xc0, !PT ;  /* 0x0000000807ff7812 */ /* 0x000fda000784c0ff */
[----:B------:R-:W4:Y:S08]  /*0e20*/  @P2 LDC.64 R16, c[0x0][0x230] ;  /* 0x00008c00ff102b82 */ /* 0x000f300000000a00 */
[----:B------:R-:W2:Y:S01]  /*0e30*/  @P2 LDC.64 R48, c[0x0][0x228] ;  /* 0x00008a00ff302b82 */ /* 0x000ea20000000a00 */
[----:B---3--:R-:W-:-:S04]  /*0e40*/  @P1 IMAD R10, R119, R8, RZ ;  /* 0x00000008770a1224 */ /* 0x008fc800078e02ff */
[----:B------:R-:W-:Y:S01]  /*0e50*/  @P1 IMAD R9, R106, R9, R10 ;  /* 0x000000096a091224 */ /* 0x000fe200078e020a */
[----:B------:R-:W-:-:S05]  /*0e60*/  @P1 MOV R10, R18 ;  /* 0x00000012000a1202 */ /* 0x000fca0000000f00 */
[----:B------:R-:W-:-:S05]  /*0e70*/  @P1 IMAD.WIDE.U32 R10, R106, R8, R10 ;  /* 0x000000086a0a1225 */ /* 0x000fca00078e000a */
[----:B------:R-:W-:Y:S02]  /*0e80*/  @P1 IADD3 R11, R11, R9, RZ ;  /* 0x000000090b0b1210 */ /* 0x000fe40007ffe0ff */
[C---:B------:R-:W-:Y:S02]  /*0e90*/  @P1 SHF.L.U32 R9, R10.reuse, 0x1, RZ ;  /* 0x000000010a091819 */ /* 0x040fe400000006ff */
[----:B------:R-:W-:Y:S02]  /*0ea0*/  @P1 SHF.L.U64.HI R10, R10, 0x1, R11 ;  /* 0x000000010a0a1819 */ /* 0x000fe4000001020b */
[----:B------:R-:W-:Y:S02]  /*0eb0*/  @P1 IADD3 R52, P0, R9, R52, RZ ;  /* 0x0000003409341210 */ /* 0x000fe40007f1e0ff */
[----:B------:R-:W-:Y:S02]  /*0ec0*/  @P2 MOV R11, R21 ;  /* 0x00000015000b2202 */ /* 0x000fe40000000f00 */
[----:B------:R-:W-:-:S02]  /*0ed0*/  @P1 IADD3.X R53, R10, R53, RZ, P0, !PT ;  /* 0x000000350a351210 */ /* 0x000fc400007fe4ff */
[----:B-1----:R-:W-:Y:S02]  /*0ee0*/  @P1 IADD3 R50, P0, R9, R50, RZ ;  /* 0x0000003209321210 */ /* 0x002fe40007f1e0ff */
[----:B------:R-:W1:Y:S02]  /*0ef0*/  @P2 LDC.64 R8, c[0x0][0x288] ;  /* 0x0000a200ff082b82 */ /* 0x000e640000000a00 */
[----:B------:R-:W-:Y:S02]  /*0f00*/  @P1 IADD3.X R51, R10, R51, RZ, P0, !PT ;  /* 0x000000330a331210 */ /* 0x000fe400007fe4ff */
[----:B------:R-:W-:-:S13]  /*0f10*/  LOP3.LUT P1, RZ, R7, 0x4, RZ, 0xc0, !PT ;  /* 0x0000000407ff7812 */ /* 0x000fda000782c0ff */
[----:B------:R-:W3:Y:S01]  /*0f20*/  @P1 LDC.64 R46, c[0x0][0x228] ;  /* 0x00008a00ff2e1b82 */ /* 0x000ee20000000a00 */
[----:B------:R-:W-:Y:S01]  /*0f30*/  @P1 MOV R13, R21 ;  /* 0x00000015000d1202 */ /* 0x000fe20000000f00 */
[----:B-1----:R-:W-:-:S04]  /*0f40*/  @P2 IMAD R10, R118, R8, RZ ;  /* 0x00000008760a2224 */ /* 0x002fc800078e02ff */
[----:B------:R-:W-:Y:S01]  /*0f50*/  @P2 IMAD R9, R105, R9, R10 ;  /* 0x0000000969092224 */ /* 0x000fe200078e020a */
[----:B------:R-:W-:-:S05]  /*0f60*/  @P2 MOV R10, R18 ;  /* 0x00000012000a2202 */ /* 0x000fca0000000f00 */
[----:B------:R-:W-:-:S05]  /*0f70*/  @P2 IMAD.WIDE.U32 R10, R105, R8, R10 ;  /* 0x00000008690a2225 */ /* 0x000fca00078e000a */
[----:B------:R-:W-:Y:S02]  /*0f80*/  @P2 IADD3 R11, R11, R9, RZ ;  /* 0x000000090b0b2210 */ /* 0x000fe40007ffe0ff */
[C---:B------:R-:W-:Y:S02]  /*0f90*/  @P2 SHF.L.U32 R9, R10.reuse, 0x1, RZ ;  /* 0x000000010a092819 */ /* 0x040fe400000006ff */
[----:B------:R-:W-:Y:S02]  /*0fa0*/  @P2 SHF.L.U64.HI R10, R10, 0x1, R11 ;  /* 0x000000010a0a2819 */ /* 0x000fe4000001020b */
[----:B----4-:R-:W-:-:S04]  /*0fb0*/  @P2 IADD3 R16, P0, R9, R16, RZ ;  /* 0x0000001009102210 */ /* 0x010fc80007f1e0ff */
[C---:B------:R-:W-:Y:S02]  /*0fc0*/  @P2 IADD3.X R17, R10.reuse, R17, RZ, P0, !PT ;  /* 0x000000110a112210 */ /* 0x040fe400007fe4ff */
[----:B--2---:R-:W-:Y:S02]  /*0fd0*/  @P2 IADD3 R48, P0, R9, R48, RZ ;  /* 0x0000003009302210 */ /* 0x004fe40007f1e0ff */
[----:B------:R-:W1:Y:S02]  /*0fe0*/  @P1 LDC.64 R8, c[0x0][0x288] ;  /* 0x0000a200ff081b82 */ /* 0x000e640000000a00 */
[----:B------:R-:W-:Y:S02]  /*0ff0*/  @P2 IADD3.X R49, R10, R49, RZ, P0, !PT ;  /* 0x000000310a312210 */ /* 0x000fe400007fe4ff */
[----:B------:R-:W-:-:S04]  /*1000*/  ISETP.NE.AND P2, PT, R12, RZ, PT ;  /* 0x000000ff0c00720c */ /* 0x000fc80003f45270 */
[----:B------:R-:W2:Y:S09]  /*1010*/  @P1 LDC.64 R10, c[0x0][0x230] ;  /* 0x00008c00ff0a1b82 */ /* 0x000eb20000000a00 */
[----:B------:R-:W4:Y:S01]  /*1020*/  @P2 LDC.64 R30, c[0x0][0x230] ;  /* 0x00008c00ff1e2b82 */ /* 0x000f220000000a00 */
[----:B-1----:R-:W-:-:S07]  /*1030*/  @P1 IMAD R12, R117, R8, RZ ;  /* 0x00000008750c1224 */ /* 0x002fce00078e02ff */
[----:B------:R-:W1:Y:S01]  /*1040*/  @P2 LDC.64 R24, c[0x0][0x228] ;  /* 0x00008a00ff182b82 */ /* 0x000e620000000a00 */
[----:B------:R-:W-:Y:S01]  /*1050*/  @P1 IMAD R9, R104, R9, R12 ;  /* 0x0000000968091224 */ /* 0x000fe200078e020c */
[----:B------:R-:W-:-:S05]  /*1060*/  @P1 MOV R12, R18 ;  /* 0x00000012000c1202 */ /* 0x000fca0000000f00 */
[----:B------:R-:W-:-:S05]  /*1070*/  @P1 IMAD.WIDE.U32 R12, R104, R8, R12 ;  /* 0x00000008680c1225 */ /* 0x000fca00078e000c */
[----:B------:R-:W-:Y:S02]  /*1080*/  @P1 IADD3 R13, R13, R9, RZ ;  /* 0x000000090d0d1210 */ /* 0x000fe40007ffe0ff */
[C---:B------:R-:W-:Y:S02]  /*1090*/  @P1 SHF.L.U32 R9, R12.reuse, 0x1, RZ ;  /* 0x000000010c091819 */ /* 0x040fe400000006ff */
[----:B------:R-:W-:Y:S02]  /*10a0*/  @P1 SHF.L.U64.HI R12, R12, 0x1, R13 ;  /* 0x000000010c0c1819 */ /* 0x000fe4000001020d */
[----:B--2---:R-:W-:Y:S02]  /*10b0*/  @P1 IADD3 R10, P0, R9, R10, RZ ;  /* 0x0000000a090a1210 */ /* 0x004fe40007f1e0ff */
[----:B------:R-:W-:Y:S02]  /*10c0*/  @P6 MOV R13, R21 ;  /* 0x00000015000d6202 */ /* 0x000fe40000000f00 */
[----:B------:R-:W-:-:S02]  /*10d0*/  @P1 IADD3.X R11, R12, R11, RZ, P0, !PT ;  /* 0x0000000b0c0b1210 */ /* 0x000fc400007fe4ff */
[----:B---3--:R-:W-:Y:S02]  /*10e0*/  @P1 IADD3 R46, P0, R9, R46, RZ ;  /* 0x0000002e092e1210 */ /* 0x008fe40007f1e0ff */
[----:B------:R-:W2:Y:S02]  /*10f0*/  @P6 LDC.64 R8, c[0x0][0x288] ;  /* 0x0000a200ff086b82 */ /* 0x000ea40000000a00 */
[----:B------:R-:W-:Y:S02]  /*1100*/  @P1 IADD3.X R47, R12, R47, RZ, P0, !PT ;  /* 0x0000002f0c2f1210 */ /* 0x000fe400007fe4ff */
[----:B------:R-:W-:-:S13]  /*1110*/  ISETP.NE.AND P1, PT, R14, RZ, PT ;  /* 0x000000ff0e00720c */ /* 0x000fda0003f25270 */
[----:B------:R-:W3:Y:S01]  /*1120*/  @P1 LDC.64 R26, c[0x0][0x230] ;  /* 0x00008c00ff1a1b82 */ /* 0x000ee20000000a00 */
[----:B--2---:R-:W-:-:S07]  /*1130*/  @P6 IMAD R12, R116, R8, RZ ;  /* 0x00000008740c6224 */ /* 0x004fce00078e02ff */
[----:B------:R-:W2:Y:S01]  /*1140*/  @P1 LDC.64 R28, c[0x0][0x228] ;  /* 0x00008a00ff1c1b82 */ /* 0x000ea20000000a00 */
[----:B------:R-:W-:Y:S01]  /*1150*/  @P6 IMAD R9, R103, R9, R12 ;  /* 0x0000000967096224 */ /* 0x000fe200078e020c */
[----:B------:R-:W-:-:S05]  /*1160*/  @P6 MOV R12, R18 ;  /* 0x00000012000c6202 */ /* 0x000fca0000000f00 */
[----:B------:R-:W-:-:S05]  /*1170*/  @P6 IMAD.WIDE.U32 R12, R103, R8, R12 ;  /* 0x00000008670c6225 */ /* 0x000fca00078e000c */
[----:B------:R-:W-:Y:S02]  /*1180*/  @P6 IADD3 R13, R13, R9, RZ ;  /* 0x000000090d0d6210 */ /* 0x000fe40007ffe0ff */
[C---:B------:R-:W-:Y:S02]  /*1190*/  @P6 SHF.L.U32 R9, R12.reuse, 0x1, RZ ;  /* 0x000000010c096819 */ /* 0x040fe400000006ff */
[----:B------:R-:W-:Y:S02]  /*11a0*/  @P6 SHF.L.U64.HI R12, R12, 0x1, R13 ;  /* 0x000000010c0c6819 */ /* 0x000fe4000001020d */
[----:B------:R-:W-:-:S04]  /*11b0*/  @P6 IADD3 R44, P0, R9, R44, RZ ;  /* 0x0000002c092c6210 */ /* 0x000fc80007f1e0ff */
[C---:B------:R-:W-:Y:S02]  /*11c0*/  @P6 IADD3.X R45, R12.reuse, R45, RZ, P0, !PT ;  /* 0x0000002d0c2d6210 */ /* 0x040fe400007fe4ff */
[----:B0-----:R-:W-:Y:S02]  /*11d0*/  @P6 IADD3 R42, P0, R9, R42, RZ ;  /* 0x0000002a092a6210 */ /* 0x001fe40007f1e0ff */
[----:B------:R-:W0:Y:S02]  /*11e0*/  @P5 LDC.64 R8, c[0x0][0x288] ;  /* 0x0000a200ff085b82 */ /* 0x000e240000000a00 */
[----:B------:R-:W-:-:S06]  /*11f0*/  @P6 IADD3.X R43, R12, R43, RZ, P0, !PT ;  /* 0x0000002b0c2b6210 */ /* 0x000fcc00007fe4ff */
[----:B------:R-:W4:Y:S01]  /*1200*/  @P5 LDC.64 R12, c[0x0][0x230] ;  /* 0x00008c00ff0c5b82 */ /* 0x000f220000000a00 */
[----:B0-----:R-:W-:-:S04]  /*1210*/  @P5 IMAD R14, R115, R8, RZ ;  /* 0x00000008730e5224 */ /* 0x001fc800078e02ff */
[----:B------:R-:W-:Y:S01]  /*1220*/  @P5 IMAD R9, R102, R9, R14 ;  /* 0x0000000966095224 */ /* 0x000fe200078e020e */
[----:B------:R-:W-:-:S05]  /*1230*/  @P5 MOV R14, R18 ;  /* 0x00000012000e5202 */ /* 0x000fca0000000f00 */
[----:B------:R-:W-:-:S05]  /*1240*/  @P5 IMAD.WIDE.U32 R14, R102, R8, R14 ;  /* 0x00000008660e5225 */ /* 0x000fca00078e000e */
[----:B------:R-:W-:Y:S02]  /*1250*/  @P5 IADD3 R15, R15, R9, RZ ;  /* 0x000000090f0f5210 */ /* 0x000fe40007ffe0ff */
[C---:B------:R-:W-:Y:S02]  /*1260*/  @P5 SHF.L.U32 R9, R14.reuse, 0x1, RZ ;  /* 0x000000010e095819 */ /* 0x040fe400000006ff */
[----:B------:R-:W-:Y:S02]  /*1270*/  @P5 SHF.L.U64.HI R14, R14, 0x1, R15 ;  /* 0x000000010e0e5819 */ /* 0x000fe4000001020f */
[----:B----4-:R-:W-:Y:S02]  /*1280*/  @P5 IADD3 R12, P0, R9, R12, RZ ;  /* 0x0000000c090c5210 */ /* 0x010fe40007f1e0ff */
[----:B------:R-:W-:Y:S02]  /*1290*/  @P4 MOV R15, R21 ;  /* 0x00000015000f4202 */ /* 0x000fe40000000f00 */
[----:B------:R-:W-:-:S02]  /*12a0*/  @P5 IADD3.X R13, R14, R13, RZ, P0, !PT ;  /* 0x0000000d0e0d5210 */ /* 0x000fc400007fe4ff */
[----:B------:R-:W-:Y:S02]  /*12b0*/  @P5 IADD3 R40, P0, R9, R40, RZ ;  /* 0x0000002809285210 */ /* 0x000fe40007f1e0ff */
[----:B------:R-:W0:Y:S02]  /*12c0*/  @P4 LDC.64 R8, c[0x0][0x288] ;  /* 0x0000a200ff084b82 */ /* 0x000e240000000a00 */
[----:B------:R-:W-:Y:S02]  /*12d0*/  @P5 IADD3.X R41, R14, R41, RZ, P0, !PT ;  /* 0x000000290e295210 */ /* 0x000fe400007fe4ff */
[----:B------:R-:W-:Y:S02]  /*12e0*/  CS2R R84, SRZ ;  /* 0x0000000000547805 */ /* 0x000fe4000001ff00 */
[----:B------:R-:W-:Y:S02]  /*12f0*/  MOV R70, RZ ;  /* 0x000000ff00467202 */ /* 0x000fe40000000f00 */
[----:B------:R-:W-:-:S02]  /*1300*/  CS2R R82, SRZ ;  /* 0x0000000000527805 */ /* 0x000fc4000001ff00 */
[----:B------:R-:W-:-:S04]  /*1310*/  LOP3.LUT P5, RZ, R7, 0x8, RZ, 0xc0, !PT ;  /* 0x0000000807ff7812 */ /* 0x000fc800078ac0ff */
[----:B------:R-:W-:Y:S02]  /*1320*/  P2R R74, PR, RZ, 0x20 ;  /* 0x00000020ff4a7803 */ /* 0x000fe40000000000 */
[----:B------:R-:W-:-:S04]  /*1330*/  LOP3.LUT P5, RZ, R7, 0x10, RZ, 0xc0, !PT ;  /* 0x0000001007ff7812 */ /* 0x000fc800078ac0ff */
[----:B------:R-:W-:Y:S02]  /*1340*/  P2R R75, PR, RZ, 0x20 ;  /* 0x00000020ff4b7803 */ /* 0x000fe40000000000 */
[----:B------:R-:W-:-:S04]  /*1350*/  LOP3.LUT P5, RZ, R7, 0x20, RZ, 0xc0, !PT ;  /* 0x0000002007ff7812 */ /* 0x000fc800078ac0ff */
[----:B------:R-:W-:Y:S01]  /*1360*/  P2R R76, PR, RZ, 0x20 ;  /* 0x00000020ff4c7803 */ /* 0x000fe20000000000 */
[----:B0-----:R-:W-:Y:S01]  /*1370*/  @P4 IMAD R14, R114, R8, RZ ;  /* 0x00000008720e4224 */ /* 0x001fe200078e02ff */
[----:B------:R-:W-:-:S03]  /*1380*/  LOP3.LUT P5, RZ, R7, 0x40, RZ, 0xc0, !PT ;  /* 0x0000004007ff7812 */ /* 0x000fc600078ac0ff */
[----:B------:R-:W-:Y:S01]  /*1390*/  @P4 IMAD R9, R101, R9, R14 ;  /* 0x0000000965094224 */ /* 0x000fe200078e020e */
[----:B------:R-:W-:Y:S02]  /*13a0*/  @P4 MOV R14, R18 ;  /* 0x00000012000e4202 */ /* 0x000fe40000000f00 */
[----:B------:R-:W-:Y:S02]  /*13b0*/  P2R R77, PR, RZ, 0x20 ;  /* 0x00000020ff4d7803 */ /* 0x000fe40000000000 */
[----:B------:R-:W-:Y:S01]  /*13c0*/  LOP3.LUT P5, RZ, R7, 0x80, RZ, 0xc0, !PT ;  /* 0x0000008007ff7812 */ /* 0x000fe200078ac0ff */
[----:B------:R-:W-:-:S05]  /*13d0*/  @P4 IMAD.WIDE.U32 R14, R101, R8, R14 ;  /* 0x00000008650e4225 */ /* 0x000fca00078e000e */
[----:B------:R-:W-:Y:S02]  /*13e0*/  @P4 IADD3 R15, R15, R9, RZ ;  /* 0x000000090f0f4210 */ /* 0x000fe40007ffe0ff */
[C---:B------:R-:W-:Y:S02]  /*13f0*/  @P4 SHF.L.U32 R9, R14.reuse, 0x1, RZ ;  /* 0x000000010e094819 */ /* 0x040fe400000006ff */
[----:B------:R-:W-:Y:S02]  /*1400*/  @P4 SHF.L.U64.HI R14, R14, 0x1, R15 ;  /* 0x000000010e0e4819 */ /* 0x000fe4000001020f */
[----:B------:R-:W-:Y:S01]  /*1410*/  @P4 IADD3 R38, P0, R9, R38, RZ ;  /* 0x0000002609264210 */ /* 0x000fe20007f1e0ff */
[----:B------:R-:W5:Y:S03]  /*1420*/  @P5 LDG.E R82, desc[UR8][R62.64] ;  /* 0x000000083e525981 */ /* 0x000f66000c1e1900 */
[----:B------:R-:W-:-:S02]  /*1430*/  @P4 IADD3.X R39, R14, R39, RZ, P0, !PT ;  /* 0x000000270e274210 */ /* 0x000fc400007fe4ff */
[----:B------:R-:W-:Y:S02]  /*1440*/  @P4 IADD3 R34, P0, R9, R34, RZ ;  /* 0x0000002209224210 */ /* 0x000fe40007f1e0ff */
        /* <DEDUP_REMOVED lines=15> */
[----:B------:R-:W-:Y:S01]  /*1540*/  @P3 IADD3.X R33, R22, R33, RZ, P0, !PT ;  /* 0x0000002116213210 */ /* 0x000fe200007fe4ff */
[----:B0-----:R-:W-:-:S04]  /*1550*/  @P2 IMAD R22, R112, R8, RZ ;  /* 0x0000000870162224 */ /* 0x001fc800078e02ff */
        /* <DEDUP_REMOVED lines=19> */
[----:B------:R-:W0:Y:S01]  /*1690*/  LDC R23, c[0x0][0x2ac] ;  /* 0x0000ab00ff177b82 */ /* 0x000e220000000800 */
[----:B---3--:R-:W-:-:S04]  /*16a0*/  @P1 IADD3 R26, P0, R9, R26, RZ ;  /* 0x0000001a091a1210 */ /* 0x008fc80007f1e0ff */
[----:B------:R-:W-:Y:S02]  /*16b0*/  @P1 IADD3.X R27, R22, R27, RZ, P0, !PT ;  /* 0x0000001b161b1210 */ /* 0x000fe400007fe4ff */
[----:B--2---:R-:W-:Y:S01]  /*16c0*/  @P1 IADD3 R28, P0, R9, R28, RZ ;  /* 0x0000001c091c1210 */ /* 0x004fe20007f1e0ff */
[----:B------:R-:W-:-:S03]  /*16d0*/  IMAD.WIDE.U32 R8, R2, 0x4ec4ec4f, RZ ;  /* 0x4ec4ec4f02087825 */ /* 0x000fc600078e00ff */
[----:B------:R-:W-:Y:S02]  /*16e0*/  @P1 IADD3.X R29, R22, R29, RZ, P0, !PT ;  /* 0x0000001d161d1210 */ /* 0x000fe400007fe4ff */
[----:B------:R-:W-:-:S05]  /*16f0*/  SHF.R.U32.HI R8, RZ, 0x2, R9 ;  /* 0x00000002ff087819 */ /* 0x000fca0000011609 */
[----:B0-----:R-:W-:-:S05]  /*1700*/  IMAD R66, R23, UR7, R8 ;  /* 0x0000000717427c24 */ /* 0x001fca000f8e0208 */
[----:B------:R-:W-:-:S04]  /*1710*/  IADD3 R8, R66, 0x180, RZ ;  /* 0x0000018042087810 */ /* 0x000fc80007ffe0ff */
[----:B------:R-:W-:Y:S02]  /*1720*/  SHF.R.S32.HI R9, RZ, 0x1f, R8 ;  /* 0x0000001fff097819 */ /* 0x000fe40000011408 */
[----:B------:R-:W-:-:S04]  /*1730*/  ISETP.GE.U32.AND P0, PT, R8, UR12, PT ;  /* 0x0000000c08007c0c */ /* 0x000fc8000bf06070 */
        /* <DEDUP_REMOVED lines=15> */
[----:B------:R-:W5:Y:S01]  /*1830*/  @P0 LDG.E R69, desc[UR8][R8.64] ;  /* 0x0000000808450981 */ /* 0x000f62000c1e1900 */
        /* <DEDUP_REMOVED lines=8> */
[----:B0-----:R-:W0:Y:S01]  /*18c0*/  @P0 LDC.64 R22, c[0x0][0x288] ;  /* 0x0000a200ff160b82 */ /* 0x001e220000000a00 */
        /* <DEDUP_REMOVED lines=33> */
[----:B------:R-:W-:Y:S02]  /*1ae0*/  @P0 IADD3.X R9, R64, R9, RZ, P6, !PT ;  /* 0x0000000940090210 */ /* 0x000fe400037fe4ff */
[----:B------:R-:W-:Y:S02]  /*1af0*/  MOV R67, RZ ;  /* 0x000000ff00437202 */ /* 0x000fe40000000f00 */
[----:B------:R-:W-:-:S04]  /*1b00*/  IADD3 R66, R66, 0x1e0, RZ ;  /* 0x000001e042427810 */ /* 0x000fc80007ffe0ff */
[----:B------:R-:W5:Y:S01]  /*1b10*/  @P0 LDG.E R67, desc[UR8][R8.64] ;  /* 0x0000000808430981 */ /* 0x000f62000c1e1900 */
[----:B0-----:R-:W-:-:S04]  /*1b20*/  @P0 IADD3 R22, P6, R65, R22, RZ ;  /* 0x0000001641160210 */ /* 0x001fc80007fde0ff */
[----:B------:R-:W-:Y:S02]  /*1b30*/  @P0 IADD3.X R23, R64, R23, RZ, P6, !PT ;  /* 0x0000001740170210 */ /* 0x000fe400037fe4ff */
[----:B------:R-:W-:-:S03]  /*1b40*/  SHF.R.S32.HI R64, RZ, 0x1f, R66 ;  /* 0x0000001fff407819 */ /* 0x000fc60000011442 */
[----:B------:R0:W5:Y:S01]  /*1b50*/  @P0 LDG.E R84, desc[UR8][R22.64] ;  /* 0x0000000816540981 */ /* 0x000162000c1e1900 */
        /* <DEDUP_REMOVED lines=18> */
[----:B------:R-:W-:-:S05]  /*1c80*/  @P0 IADD3.X R23, R64, R23, RZ, P6, !PT ;  /* 0x0000001740170210 */ /* 0x000fca00037fe4ff */
[----:B------:R0:W5:Y:S02]  /*1c90*/  @P0 LDG.E R83, desc[UR8][R22.64] ;  /* 0x0000000816530981 */ /* 0x000164000c1e1900 */
[----:B0-----:R-:W0:Y:S02]  /*1ca0*/  LDC.64 R22, c[0x0][0x248] ;  /* 0x00009200ff167b82 */ /* 0x001e240000000a00 */
[----:B0-----:R-:W-:-:S06]  /*1cb0*/  IMAD.WIDE R22, R6, 0x8, R22 ;  /* 0x0000000806167825 */ /* 0x001fcc00078e0216 */
[----:B------:R-:W2:Y:S01]  /*1cc0*/  LDG.E.64 R22, desc[UR8][R22.64] ;  /* 0x0000000816167981 */ /* 0x000ea2000c1e1b00 */
[----:B------:R-:W-:Y:S02]  /*1cd0*/  MOV R8, 0x3f800000 ;  /* 0x3f80000000087802 */ /* 0x000fe40000000f00 */
[----:B------:R-:W-:Y:S02]  /*1ce0*/  CS2R R80, SRZ ;  /* 0x0000000000507805 */ /* 0x000fe4000001ff00 */
[----:B------:R-:W-:Y:S02]  /*1cf0*/  MOV R66, RZ ;  /* 0x000000ff00427202 */ /* 0x000fe40000000f00 */
[----:B------:R-:W-:Y:S02]  /*1d00*/  CS2R R78, SRZ ;  /* 0x00000000004e7805 */ /* 0x000fe4000001ff00 */
[----:B------:R-:W-:Y:S02]  /*1d10*/  MOV R9, RZ ;  /* 0x000000ff00097202 */ /* 0x000fe40000000f00 */
[----:B------:R-:W-:Y:S01]  /*1d20*/  LOP3.LUT P6, RZ, R7, 0x2, RZ, 0xc0, !PT ;  /* 0x0000000207ff7812 */ /* 0x000fe200078cc0ff */
[----:B--2---:R-:W-:-:S05]  /*1d30*/  FFMA.FTZ R65, -R22, R22, R23 ;  /* 0x0000001616417223 */ /* 0x004fca0000010117 */
[----:B------:R-:W-:-:S13]  /*1d40*/  FSETP.GTU.FTZ.AND P0, PT, R65, RZ, PT ;  /* 0x000000ff4100720b */ /* 0x000fda0003f1c000 */
[----:B------:R-:W0:Y:S02]  /*1d50*/  @P0 LDC R64, c[0x0][0x250] ;  /* 0x00009400ff400b82 */ /* 0x000e240000000800 */
[----:B0-----:R-:W-:-:S04]  /*1d60*/  @P0 FADD.FTZ R64, R65, R64 ;  /* 0x0000004041400221 */ /* 0x001fc80000010000 */
[----:B------:R0:W1:Y:S02]  /*1d70*/  @P0 MUFU.RSQ R8, R64 ;  /* 0x0000004000080308 */ /* 0x0000640000001400 */
[----:B0-----:R-:W-:-:S06]  /*1d80*/  CS2R R64, SRZ ;  /* 0x0000000000407805 */ /* 0x001fcc000001ff00 */
[----:B------:R-:W5:Y:S01]  /*1d90*/  @P5 LDG.E R65, desc[UR8][R72.64] ;  /* 0x0000000848415981 */ /* 0x000f62000c1e1900 */
[----:B------:R-:W-:Y:S02]  /*1da0*/  ISETP.NE.AND P5, PT, R77, RZ, PT ;  /* 0x000000ff4d00720c */ /* 0x000fe40003fa5270 */
[----:B------:R-:W-:-:S11]  /*1db0*/  MOV R23, RZ ;  /* 0x000000ff00177202 */ /* 0x000fd60000000f00 */
[----:B------:R-:W5:Y:S04]  /*1dc0*/  @P5 LDG.E R66, desc[UR8][R60.64] ;  /* 0x000000083c425981 */ /* 0x000f68000c1e1900 */
[----:B------:R-:W5:Y:S01]  /*1dd0*/  @P5 LDG.E R81, desc[UR8][R58.64] ;  /* 0x000000083a515981 */ /* 0x000f62000c1e1900 */
[----:B------:R-:W-:-:S13]  /*1de0*/  ISETP.NE.AND P5, PT, R76, RZ, PT ;  /* 0x000000ff4c00720c */ /* 0x000fda0003fa5270 */
[----:B------:R-:W5:Y:S04]  /*1df0*/  @P5 LDG.E R23, desc[UR8][R56.64] ;  /* 0x0000000838175981 */ /* 0x000f68000c1e1900 */
[----:B------:R-:W5:Y:S01]  /*1e00*/  @P5 LDG.E R80, desc[UR8][R54.64] ;  /* 0x0000000836505981 */ /* 0x000f62000c1e1900 */
[----:B------:R-:W-:Y:S02]  /*1e10*/  ISETP.NE.AND P5, PT, R75, RZ, PT ;  /* 0x000000ff4b00720c */ /* 0x000fe40003fa5270 */
[----:B------:R-:W-:-:S11]  /*1e20*/  LOP3.LUT P0, RZ, R7, 0x4, RZ, 0xc0, !PT ;  /* 0x0000000407ff7812 */ /* 0x000fd6000780c0ff */
[----:B------:R-:W5:Y:S04]  /*1e30*/  @P5 LDG.E R64, desc[UR8][R52.64] ;  /* 0x0000000834405981 */ /* 0x000f68000c1e1900 */
[----:B------:R-:W5:Y:S01]  /*1e40*/  @P5 LDG.E R79, desc[UR8][R50.64] ;  /* 0x00000008324f5981 */ /* 0x000f62000c1e1900 */
[----:B------:R-:W-:-:S13]  /*1e50*/  ISETP.NE.AND P5, PT, R74, RZ, PT ;  /* 0x000000ff4a00720c */ /* 0x000fda0003fa5270 */
[----:B------:R0:W5:Y:S04]  /*1e60*/  @P5 LDG.E R9, desc[UR8][R16.64] ;  /* 0x0000000810095981 */ /* 0x000168000c1e1900 */
[----:B------:R-:W5:Y:S01]  /*1e70*/  @P5 LDG.E R78, desc[UR8][R48.64] ;  /* 0x00000008304e5981 */ /* 0x000f62000c1e1900 */
[----:B------:R-:W-:Y:S02]  /*1e80*/  ISETP.NE.AND P5, PT, R71, RZ, PT ;  /* 0x000000ff4700720c */ /* 0x000fe40003fa5270 */
[----:B0-----:R-:W-:-:S06]  /*1e90*/  MOV R17, RZ ;  /* 0x000000ff00117202 */ /* 0x001fcc0000000f00 */
[----:B------:R0:W5:Y:S02]  /*1ea0*/  @P0 LDG.E R17, desc[UR8][R10.64] ;  /* 0x000000080a110981 */ /* 0x000164000c1e1900 */
[----:B0-----:R-:W-:-:S06]  /*1eb0*/  CS2R R10, SRZ ;  /* 0x00000000000a7805 */ /* 0x001fcc000001ff00 */
[----:B------:R0:W5:Y:S01]  /*1ec0*/  @P5 LDG.E R11, desc[UR8][R12.64] ;  /* 0x000000080c0b5981 */ /* 0x000162000c1e1900 */
[----:B------:R-:W-:Y:S02]  /*1ed0*/  CS2R R76, SRZ ;  /* 0x00000000004c7805 */ /* 0x000fe4000001ff00 */
[----:B------:R-:W-:Y:S02]  /*1ee0*/  CS2R R74, SRZ ;  /* 0x00000000004a7805 */ /* 0x000fe4000001ff00 */
[----:B------:R-:W-:Y:S02]  /*1ef0*/  CS2R R72, SRZ ;  /* 0x0000000000487805 */ /* 0x000fe4000001ff00 */
[----:B------:R-:W-:Y:S01]  /*1f00*/  MOV R71, RZ ;  /* 0x000000ff00477202 */ /* 0x000fe20000000f00 */
[----:B------:R-:W5:Y:S04]  /*1f10*/  @P6 LDG.E R10, desc[UR8][R44.64] ;  /* 0x000000082c0a6981 */ /* 0x000f68000c1e1900 */
[----:B------:R-:W5:Y:S01]  /*1f20*/  @P6 LDG.E R76, desc[UR8][R42.64] ;  /* 0x000000082a4c6981 */ /* 0x000f62000c1e1900 */
[----:B0-----:R-:W-:-:S03]  /*1f30*/  CS2R R12, SRZ ;  /* 0x00000000000c7805 */ /* 0x001fc6000001ff00 */
[----:B------:R-:W5:Y:S04]  /*1f40*/  @P5 LDG.E R75, desc[UR8][R40.64] ;  /* 0x00000008284b5981 */ /* 0x000f68000c1e1900 */
[----:B------:R0:W5:Y:S04]  /*1f50*/  @P3 LDG.E R13, desc[UR8][R14.64] ;  /* 0x000000080e0d3981 */ /* 0x000168000c1e1900 */
[----:B------:R-:W5:Y:S04]  /*1f60*/  @P4 LDG.E R12, desc[UR8][R38.64] ;  /* 0x00000008260c4981 */ /* 0x000f68000c1e1900 */
[----:B------:R-:W5:Y:S01]  /*1f70*/  @P4 LDG.E R74, desc[UR8][R34.64] ;  /* 0x00000008224a4981 */ /* 0x000f62000c1e1900 */
[----:B0-----:R-:W-:-:S03]  /*1f80*/  CS2R R14, SRZ ;  /* 0x00000000000e7805 */ /* 0x001fc6000001ff00 */
[----:B------:R-:W5:Y:S04]  /*1f90*/  @P3 LDG.E R73, desc[UR8][R32.64] ;  /* 0x0000000820493981 */ /* 0x000f68000c1e1900 */
[----:B------:R-:W5:Y:S04]  /*1fa0*/  @P2 LDG.E R14, desc[UR8][R30.64] ;  /* 0x000000081e0e2981 */ /* 0x000f68000c1e1900 */
[----:B------:R-:W5:Y:S04]  /*1fb0*/  @P1 LDG.E R71, desc[UR8][R28.64] ;  /* 0x000000081c471981 */ /* 0x000f68000c1e1900 */
[----:B------:R-:W5:Y:S01]  /*1fc0*/  @P0 LDG.E R77, desc[UR8][R46.64] ;  /* 0x000000082e4d0981 */ /* 0x000f62000c1e1900 */
[----:B------:R-:W-:Y:S01]  /*1fd0*/  ISETP.GT.U32.AND P0, PT, R2, 0x19f, PT ;  /* 0x0000019f0200780c */ /* 0x000fe20003f04070 */
[----:B------:R-:W-:Y:S02]  /*1fe0*/  BSSY B0, `(.L_x_808) ;  /* 0x0000010000007945 */ /* 0x000fe40003800000 */
[----:B------:R0:W5:Y:S04]  /*1ff0*/  @P2 LDG.E R72, desc[UR8][R24.64] ;  /* 0x0000000818482981 */ /* 0x000168000c1e1900 */
[----:B------:R2:W5:Y:S01]  /*2000*/  @P1 LDG.E R15, desc[UR8][R26.64] ;  /* 0x000000081a0f1981 */ /* 0x000562000c1e1900 */
[----:B0-----:R-:W-:-:S02]  /*2010*/  CS2R R24, SRZ ;  /* 0x0000000000187805 */ /* 0x001fc4000001ff00 */
[----:B--2---:R-:W-:-:S03]  /*2020*/  CS2R R26, SRZ ;  /* 0x00000000001a7805 */ /* 0x004fc6000001ff00 */
[----:B-1----:R-:W-:Y:S05]  /*2030*/  @P0 BRA `(.L_x_809) ;  /* 0x0000000000280947 */ /* 0x002fea0003800000 */
[----:B------:R-:W-:Y:S02]  /*2040*/  ISETP.NE.AND P0, PT, RZ, UR10, PT ;  /* 0x0000000aff007c0c */ /* 0x000fe4000bf05270 */
[----:B------:R-:W-:-:S04]  /*2050*/  IADD3 R37, R88, R37, RZ ;  /* 0x0000002558257210 */ /* 0x000fc80007ffe0ff */
[----:B------:R-:W-:-:S07]  /*2060*/  SHF.R.S32.HI R16, RZ, 0x1f, R37 ;  /* 0x0000001fff107819 */ /* 0x000fce0000011425 */
[----:B------:R-:W0:Y:S02]  /*2070*/  @P0 LDC.64 R24, c[0x0][0x240] ;  /* 0x00009000ff180b82 */ /* 0x000e240000000a00 */
[----:B0-----:R-:W-:-:S04]  /*2080*/  @P0 LEA R24, P6, R37, R24, 0x2 ;  /* 0x0000001825180211 */ /* 0x001fc800078c10ff */
[----:B------:R-:W-:-:S05]  /*2090*/  @P0 LEA.HI.X R25, R37, R25, R16, 0x2, P6 ;  /* 0x0000001925190211 */ /* 0x000fca00030f1410 */
[----:B------:R0:W5:Y:S02]  /*20a0*/  @P0 LDG.E.64 R26, desc[UR8][R24.64] ;  /* 0x00000008181a0981 */ /* 0x000164000c1e1b00 */
[----:B0-----:R-:W0:Y:S02]  /*20b0*/  LDC.64 R24, c[0x0][0x238] ;  /* 0x00008e00ff187b82 */ /* 0x001e240000000a00 */
[----:B0-----:R-:W-:-:S06]  /*20c0*/  IMAD.WIDE R24, R37, 0x4, R24 ;  /* 0x0000000425187825 */ /* 0x001fcc00078e0218 */
[----:B------:R-:W5:Y:S02]  /*20d0*/  LDG.E.64 R24, desc[UR8][R24.64] ;  /* 0x0000000818187981 */ /* 0x000f64000c1e1b00 */
.L_x_809:
[----:B------:R-:W-:Y:S05]  /*20e0*/  BSYNC B0 ;  /* 0x0000000000007941 */ /* 0x000fea0003800000 */
.L_x_808:
        /* <DEDUP_REMOVED lines=12> */
[--C-:B------:R-:W-:Y:S02]  /*21b0*/  HADD2.F32 R31, -RZ, R81.reuse.H0_H0 ;  /* 0x20000051ff1f7230 */ /* 0x100fe40000004100 */
[-C--:B------:R-:W-:Y:S01]  /*21c0*/  FMUL.FTZ R29, R29, R8.reuse ;  /* 0x000000081d1d7220 */ /* 0x080fe20000410000 */
[----:B------:R-:W-:Y:S02]  /*21d0*/  HADD2.F32 R30, -RZ, R81.H1_H1 ;  /* 0x30000051ff1e7230 */ /* 0x000fe40000004100 */
[----:B------:R-:W-:Y:S01]  /*21e0*/  FMUL.FTZ R16, R35, R8 ;  /* 0x0000000823107220 */ /* 0x000fe20000410000 */
        /* <DEDUP_REMOVED lines=20> */
.L_x_810:
        /* <DEDUP_REMOVED lines=26> */
.L_x_811:
[----:B------:R-:W-:Y:S01]  /*24d0*/  FFMA.FTZ R39, R16, R34, R29 ;  /* 0x0000002210277223 */ /* 0x000fe2000001001d */
[----:B------:R-:W-:Y:S01]  /*24e0*/  FMUL.FTZ R40, R31, R24 ;  /* 0x000000181f287220 */ /* 0x000fe20000410000 */
[----:B------:R-:W-:Y:S01]  /*24f0*/  FADD.FTZ R43, R34, R37 ;  /* 0x00000025222b7221 */ /* 0x000fe20000010000 */
[--C-:B------:R-:W-:Y:S02]  /*2500*/  HADD2.F32 R37, -RZ, R23.reuse.H0_H0 ;  /* 0x20000017ff257230 */ /* 0x100fe40000004100 */
[----:B------:R-:W-:Y:S01]  /*2510*/  FADD.FTZ R38, RZ, R33 ;  /* 0x00000021ff267221 */ /* 0x000fe20000010000 */
[C---:B------:R-:W-:Y:S01]  /*2520*/  FFMA.FTZ R34, R35.reuse, R40, R39 ;  /* 0x0000002823227223 */ /* 0x040fe20000010027 */
[----:B------:R-:W-:Y:S02]  /*2530*/  HADD2.F32 R39, -RZ, R23.H1_H1 ;  /* 0x30000017ff277230 */ /* 0x000fe40000004100 */
[----:B------:R-:W-:Y:S01]  /*2540*/  FFMA.FTZ R29, R35, R31, R48 ;  /* 0x0000001f231d7223 */ /* 0x000fe20000010030 */
[----:B------:R-:W-:Y:S01]  /*2550*/  FFMA.FTZ R41, R16, R32, RZ ;  /* 0x0000002010297223 */ /* 0x000fe200000100ff */
[----:B------:R-:W-:Y:S01]  /*2560*/  FADD.FTZ R35, RZ, R32 ;  /* 0x00000020ff237221 */ /* 0x000fe20000010000 */
[----:B------:R-:W-:Y:S01]  /*2570*/  FMUL.FTZ R33, R30, R25 ;  /* 0x000000191e217220 */ /* 0x000fe20000410000 */
[C---:B------:R-:W-:Y:S01]  /*2580*/  FADD.FTZ R37, -R22.reuse, R37 ;  /* 0x0000002516257221 */ /* 0x040fe20000010100 */
[----:B------:R-:W-:Y:S01]  /*2590*/  FADD.FTZ R39, -R22, R39 ;  /* 0x0000002716277221 */ /* 0x000fe20000010100 */
[C---:B------:R-:W-:Y:S01]  /*25a0*/  FFMA.FTZ R16, R28.reuse, R30, R41 ;  /* 0x0000001e1c107223 */ /* 0x040fe20000010029 */
[----:B------:R-:W-:Y:S01]  /*25b0*/  FADD.FTZ R30, R35, R30 ;  /* 0x0000001e231e7221 */ /* 0x000fe20000010000 */
[----:B------:R-:W-:Y:S01]  /*25c0*/  FFMA.FTZ R32, R28, R33, R34 ;  /* 0x000000211c207223 */ /* 0x000fe20000010022 */
[----:B------:R-:W-:Y:S01]  /*25d0*/  FADD.FTZ R31, R38, R31 ;  /* 0x0000001f261f7221 */ /* 0x000fe20000010000 */
[----:B------:R-:W-:Y:S01]  /*25e0*/  FADD.FTZ R40, R43, R40 ;  /* 0x000000282b287221 */ /* 0x000fe20000010000 */
        /* <DEDUP_REMOVED lines=23> */
.L_x_812:
[----:B------:R-:W-:Y:S01]  /*2760*/  FMUL.FTZ R37, R34, R24 ;  /* 0x0000001822257220 */ /* 0x000fe20000410000 */
[--C-:B------:R-:W-:Y:S02]  /*2770*/  HADD2.F32 R39, -RZ, R64.reuse.H0_H0 ;  /* 0x20000040ff277230 */ /* 0x100fe40000004100 */
[----:B------:R-:W-:Y:S01]  /*2780*/  FADD.FTZ R40, R33, R40 ;  /* 0x0000002821287221 */ /* 0x000fe20000010000 */
[----:B------:R-:W-:Y:S02]  /*2790*/  HADD2.F32 R41, -RZ, R64.H1_H1 ;  /* 0x30000040ff297230 */ /* 0x000fe40000004100 */
[----:B------:R-:W-:Y:S01]  /*27a0*/  FFMA.FTZ R32, R47, R37, R32 ;  /* 0x000000252f207223 */ /* 0x000fe20000010020 */
[----:B------:R-:W-:Y:S01]  /*27b0*/  FMUL.FTZ R33, R35, R25 ;  /* 0x0000001923217220 */ /* 0x000fe20000410000 */
[C---:B------:R-:W-:Y:S01]  /*27c0*/  FADD.FTZ R39, -R22.reuse, R39 ;  /* 0x0000002716277221 */ /* 0x040fe20000010100 */
[----:B------:R-:W-:Y:S01]  /*27d0*/  FADD.FTZ R31, R31, R34 ;  /* 0x000000221f1f7221 */ /* 0x000fe20000010000 */
[----:B------:R-:W-:Y:S01]  /*27e0*/  FADD.FTZ R41, -R22, R41 ;  /* 0x0000002916297221 */ /* 0x000fe20000010100 */
[----:B------:R-:W-:Y:S01]  /*27f0*/  FFMA.FTZ R29, R47, R34, R29 ;  /* 0x000000222f1d7223 */ /* 0x000fe2000001001d */
[----:B------:R-:W-:Y:S01]  /*2800*/  FADD.FTZ R30, R30, R35 ;  /* 0x000000231e1e7221 */ /* 0x000fe20000010000 */
[C---:B------:R-:W-:Y:S01]  /*2810*/  FFMA.FTZ R16, R28.reuse, R35, R16 ;  /* 0x000000231c107223 */ /* 0x040fe20000010010 */
[----:B------:R-:W-:Y:S01]  /*2820*/  FFMA.FTZ R32, R28, R33, R32 ;  /* 0x000000211c207223 */ /* 0x000fe20000010020 */
        /* <DEDUP_REMOVED lines=24> */
.L_x_813:
        /* <DEDUP_REMOVED lines=11> */
[----:B------:R-:W-:Y:S01]  /*2a60*/  FADD.FTZ R30, R30, R35 ;  /* 0x000000231e1e7221 */ /* 0x000fe20000010000 */
[C---:B------:R-:W-:Y:S01]  /*2a70*/  FFMA.FTZ R16, R28.reuse, R35, R16 ;  /* 0x000000231c107223 */ /* 0x040fe20000010010 */
        /* <DEDUP_REMOVED lines=24> */
.L_x_814:
[----:B------:R-:W-:Y:S01]  /*2c00*/  FMUL.FTZ R37, R32, R24 ;  /* 0x0000001820257220 */ /* 0x000fe20000410000 */
[--C-:B------:R-:W-:Y:S02]  /*2c10*/  HADD2.F32 R39, -RZ, R17.reuse.H0_H0 ;  /* 0x20000011ff277230 */ /* 0x100fe40000004100 */
[----:B------:R-:W-:Y:S01]  /*2c20*/  FADD.FTZ R38, R33, R38 ;  /* 0x0000002621267221 */ /* 0x000fe20000010000 */
[----:B------:R-:W-:Y:S02]  /*2c30*/  HADD2.F32 R41, -RZ, R17.H1_H1 ;  /* 0x30000011ff297230 */ /* 0x000fe40000004100 */
[----:B------:R-:W-:Y:S01]  /*2c40*/  FFMA.FTZ R34, R45, R37, R34 ;  /* 0x000000252d227223 */ /* 0x000fe20000010022 */
[----:B------:R-:W-:Y:S01]  /*2c50*/  FMUL.FTZ R33, R35, R25 ;  /* 0x0000001923217220 */ /* 0x000fe20000410000 */
[----:B------:R-:W-:Y:S01]  /*2c60*/  FADD.FTZ R31, R31, R32 ;  /* 0x000000201f1f7221 */ /* 0x000fe20000010000 */
[C---:B------:R-:W-:Y:S01]  /*2c70*/  FADD.FTZ R39, -R22.reuse, R39 ;  /* 0x0000002716277221 */ /* 0x040fe20000010100 */
[----:B------:R-:W-:Y:S01]  /*2c80*/  FADD.FTZ R41, -R22, R41 ;  /* 0x0000002916297221 */ /* 0x000fe20000010100 */
[----:B------:R-:W-:Y:S01]  /*2c90*/  FFMA.FTZ R32, R45, R32, R29 ;  /* 0x000000202d207223 */ /* 0x000fe2000001001d */
[----:B------:R-:W-:Y:S01]  /*2ca0*/  FFMA.FTZ R29, R28, R35, R16 ;  /* 0x000000231c1d7223 */ /* 0x000fe20000010010 */
        /* <DEDUP_REMOVED lines=25> */
.L_x_815:
[----:B------:R-:W-:Y:S01]  /*2e40*/  FMUL.FTZ R39, R37, R24 ;  /* 0x0000001825277220 */ /* 0x000fe20000410000 */
[----:B------:R-:W-:Y:S01]  /*2e50*/  FADD.FTZ R38, R33, R38 ;  /* 0x0000002621267221 */ /* 0x000fe20000010000 */
[--C-:B------:R-:W-:Y:S02]  /*2e60*/  HADD2.F32 R41, -RZ, R10.reuse.H0_H0 ;  /* 0x2000000aff297230 */ /* 0x100fe40000004100 */
[----:B------:R-:W-:Y:S01]  /*2e70*/  FADD.FTZ R35, R30, R35 ;  /* 0x000000231e237221 */ /* 0x000fe20000010000 */
[C---:B------:R-:W-:Y:S01]  /*2e80*/  FFMA.FTZ R33, R49.reuse, R39, R28 ;  /* 0x0000002731217223 */ /* 0x040fe2000001001c */
[----:B------:R-:W-:Y:S01]  /*2e90*/  FADD.FTZ R39, R38, R39 ;  /* 0x0000002726277221 */ /* 0x000fe20000010000 */
[----:B------:R-:W-:Y:S01]  /*2ea0*/  FMUL.FTZ R28, R16, R25 ;  /* 0x00000019101c7220 */ /* 0x000fe20000410000 */
[----:B------:R-:W-:Y:S02]  /*2eb0*/  HADD2.F32 R43, -RZ, R10.H1_H1 ;  /* 0x3000000aff2b7230 */ /* 0x000fe40000004100 */
[----:B------:R-:W-:Y:S01]  /*2ec0*/  FFMA.FTZ R30, R49, R37, R32 ;  /* 0x00000025311e7223 */ /* 0x000fe20000010020 */
[----:B------:R-:W-:Y:S01]  /*2ed0*/  FADD.FTZ R37, R31, R37 ;  /* 0x000000251f257221 */ /* 0x000fe20000010000 */
[----:B------:R-:W-:Y:S01]  /*2ee0*/  FADD.FTZ R31, R28, R39 ;  /* 0x000000271c1f7221 */ /* 0x000fe20000010000 */
[C---:B------:R-:W-:Y:S01]  /*2ef0*/  FADD.FTZ R39, -R22.reuse, R41 ;  /* 0x0000002916277221 */ /* 0x040fe20000010100 */
[----:B------:R-:W-:Y:S01]  /*2f00*/  FADD.FTZ R43, -R22, R43 ;  /* 0x0000002b162b7221 */ /* 0x000fe20000010100 */
        /* <DEDUP_REMOVED lines=24> */
.L_x_816:
[----:B------:R-:W-:Y:S01]  /*3090*/  FMUL.FTZ R38, R33, R24 ;  /* 0x0000001821267220 */ /* 0x000fe20000410000 */
[--C-:B------:R-:W-:Y:S02]  /*30a0*/  HADD2.F32 R45, -RZ, R11.reuse.H0_H0 ;  /* 0x2000000bff2d7230 */ /* 0x100fe40000004100 */
[----:B------:R-:W-:Y:S01]  /*30b0*/  FFMA.FTZ R41, R34, R16, R29 ;  /* 0x0000001022297223 */ /* 0x000fe2000001001d */
[----:B------:R-:W-:Y:S02]  /*30c0*/  HADD2.F32 R47, -RZ, R11.H1_H1 ;  /* 0x3000000bff2f7230 */ /* 0x000fe40000004100 */
[----:B------:R-:W-:Y:S01]  /*30d0*/  FADD.FTZ R34, R31, R38 ;  /* 0x000000261f227221 */ /* 0x000fe20000010000 */
[----:B------:R-:W-:Y:S01]  /*30e0*/  FFMA.FTZ R43, R39, R38, R32 ;  /* 0x00000026272b7223 */ /* 0x000fe20000010020 */
[C---:B------:R-:W-:Y:S01]  /*30f0*/  FADD.FTZ R31, -R22.reuse, R45 ;  /* 0x0000002d161f7221 */ /* 0x040fe20000010100 */
        /* <DEDUP_REMOVED lines=25> */
.L_x_817:
[----:B------:R-:W-:Y:S01]  /*3290*/  FFMA.FTZ R44, R40, R45, R43 ;  /* 0x0000002d282c7223 */ /* 0x000fe2000001002b */
        /* <DEDUP_REMOVED lines=9> */
[----:B------:R-:W-:Y:S01]  /*3330*/  FADD.FTZ R34, R37, R33 ;  /* 0x0000002125227221 */ /* 0x000fe20000010000 */
[----:B------:R-:W-:Y:S01]  /*3340*/  FFMA.FTZ R16, R32, R42, R39 ;  /* 0x0000002a20107223 */ /* 0x000fe20000010027 */
[C---:B------:R-:W-:Y:S01]  /*3350*/  FADD.FTZ R39, -R22.reuse, R45 ;  /* 0x0000002d16277221 */ /* 0x040fe20000010100 */
[----:B------:R-:W-:Y:S01]  /*3360*/  FADD.FTZ R47, -R22, R47 ;  /* 0x0000002f162f7221 */ /* 0x000fe20000010100 */
        /* <DEDUP_REMOVED lines=24> */
.L_x_818:
[--C-:B------:R-:W-:Y:S02]  /*34f0*/  HADD2.F32 R45, -RZ, R13.reuse.H0_H0 ;  /* 0x2000000dff2d7230 */ /* 0x100fe40000004100 */
[----:B------:R-:W-:Y:S01]  /*3500*/  FMUL.FTZ R42, R37, R24 ;  /* 0x00000018252a7220 */ /* 0x000fe20000410000 */
[----:B------:R-:W-:Y:S02]  /*3510*/  HADD2.F32 R49, -RZ, R13.H1_H1 ;  /* 0x3000000dff317230 */ /* 0x000fe40000004100 */
[----:B------:R-:W-:Y:S01]  /*3520*/  FFMA.FTZ R47, R40, R28, R41 ;  /* 0x0000001c282f7223 */ /* 0x000fe20000010029 */
[--C-:B------:R-:W-:Y:S02]  /*3530*/  HADD2.F32 R41, -RZ, R73.reuse.H0_H0 ;  /* 0x20000049ff297230 */ /* 0x100fe40000004100 */
[C---:B------:R-:W-:Y:S01]  /*3540*/  FADD.FTZ R45, -R22.reuse, R45 ;  /* 0x0000002d162d7221 */ /* 0x040fe20000010100 */
[----:B------:R-:W-:Y:S01]  /*3550*/  FFMA.FTZ R43, R39, R42, R16 ;  /* 0x0000002a272b7223 */ /* 0x000fe20000010010 */
[----:B------:R-:W-:Y:S01]  /*3560*/  FADD.FTZ R49, -R22, R49 ;  /* 0x0000003116317221 */ /* 0x000fe20000010100 */
[----:B------:R-:W-:Y:S01]  /*3570*/  FADD.FTZ R33, R33, R42 ;  /* 0x0000002a21217221 */ /* 0x000fe20000010000 */
        /* <DEDUP_REMOVED lines=23> */
.L_x_819:
[----:B------:R-:W-:Y:S01]  /*36f0*/  FFMA.FTZ R50, R46, R40, R43 ;  /* 0x000000282e327223 */ /* 0x000fe2000001002b */
[----:B------:R-:W-:Y:S01]  /*3700*/  FMUL.FTZ R48, R41, R24 ;  /* 0x0000001829307220 */ /* 0x000fe20000410000 */
[----:B------:R-:W-:Y:S01]  /*3710*/  FADD.FTZ R33, R40, R33 ;  /* 0x0000002128217221 */ /* 0x000fe20000010000 */
[----:B------:R-:W-:Y:S01]  /*3720*/  FADD.FTZ R43, R35, R28 ;  /* 0x0000001c232b7221 */ /* 0x000fe20000010000 */
[--C-:B------:R-:W-:Y:S02]  /*3730*/  HADD2.F32 R35, -RZ, R14.reuse.H0_H0 ;  /* 0x2000000eff237230 */ /* 0x100fe40000004100 */
[----:B------:R-:W-:Y:S01]  /*3740*/  FFMA.FTZ R40, R31, R29, R30 ;  /* 0x0000001d1f287223 */ /* 0x000fe2000001001e */
[----:B------:R-:W-:Y:S02]  /*3750*/  HADD2.F32 R49, -RZ, R14.H1_H1 ;  /* 0x3000000eff317230 */ /* 0x000fe40000004100 */
[----:B------:R-:W-:Y:S01]  /*3760*/  FFMA.FTZ R31, R45, R48, R50 ;  /* 0x000000302d1f7223 */ /* 0x000fe20000010032 */
[----:B------:R-:W-:Y:S01]  /*3770*/  FADD.FTZ R48, R33, R48 ;  /* 0x0000003021307221 */ /* 0x000fe20000010000 */
[----:B------:R-:W-:Y:S01]  /*3780*/  FMUL.FTZ R33, R16, R25 ;  /* 0x0000001910217220 */ /* 0x000fe20000410000 */
[----:B------:R-:W-:Y:S01]  /*3790*/  FADD.FTZ R52, R34, R29 ;  /* 0x0000001d22347221 */ /* 0x000fe20000010000 */
[C---:B------:R-:W-:Y:S01]  /*37a0*/  FADD.FTZ R29, -R22.reuse, R35 ;  /* 0x00000023161d7221 */ /* 0x040fe20000010100 */
[----:B------:R-:W-:Y:S01]  /*37b0*/  FADD.FTZ R49, -R22, R49 ;  /* 0x0000003116317221 */ /* 0x000fe20000010100 */
        /* <DEDUP_REMOVED lines=25> */
.L_x_820:
[----:B------:R-:W-:Y:S01]  /*3950*/  FMUL.FTZ R48, R31, R24 ;  /* 0x000000181f307220 */ /* 0x000fe20000410000 */
[--C-:B------:R-:W-:Y:S02]  /*3960*/  HADD2.F32 R35, -RZ, R15.reuse.H0_H0 ;  /* 0x2000000fff237230 */ /* 0x100fe40000004100 */
[----:B------:R-:W-:Y:S01]  /*3970*/  FFMA.FTZ R47, R32, R38, R47 ;  /* 0x00000026202f7223 */ /* 0x000fe2000001002f */
[----:B------:R-:W-:Y:S02]  /*3980*/  HADD2.F32 R51, -RZ, R15.H1_H1 ;  /* 0x3000000fff337230 */ /* 0x000fe40000004100 */
[----:B------:R-:W-:Y:S01]  /*3990*/  FFMA.FTZ R49, R29, R48, R34 ;  /* 0x000000301d317223 */ /* 0x000fe20000010022 */
[----:B------:R-:W-:Y:S01]  /*39a0*/  FADD.FTZ R48, R33, R48 ;  /* 0x0000003021307221 */ /* 0x000fe20000010000 */
        /* <DEDUP_REMOVED lines=26> */
.L_x_821:
[----:B------:R-:W-:Y:S01]  /*3b50*/  FFMA.FTZ R54, R28, R51, R49 ;  /* 0x000000331c367223 */ /* 0x000fe20000010031 */
[----:B------:R-:W-:Y:S01]  /*3b60*/  FMUL.FTZ R50, R35, R24 ;  /* 0x0000001823327220 */ /* 0x000fe20000410000 */
[----:B------:R-:W-:Y:S01]  /*3b70*/  FADD.FTZ R51, R51, R48 ;  /* 0x0000003033337221 */ /* 0x000fe20000010000 */
[----:B------:R-:W-:Y:S01]  /*3b80*/  FADD.FTZ R43, R43, R38 ;  /* 0x000000262b2b7221 */ /* 0x000fe20000010000 */
[--C-:B------:R-:W-:Y:S02]  /*3b90*/  HADD2.F32 R53, -RZ, R69.reuse.H1_H1 ;  /* 0x30000045ff357230 */ /* 0x100fe40000004100 */
[----:B------:R-:W-:Y:S01]  /*3ba0*/  FFMA.FTZ R48, R39, R37, R40 ;  /* 0x0000002527307223 */ /* 0x000fe20000010028 */
[----:B------:R-:W-:Y:S01]  /*3bb0*/  FADD.FTZ R38, R51, R50 ;  /* 0x0000003233267221 */ /* 0x000fe20000010000 */
[----:B------:R-:W-:Y:S02]  /*3bc0*/  HADD2.F32 R51, -RZ, R69.H0_H0 ;  /* 0x20000045ff337230 */ /* 0x000fe40000004100 */
[----:B------:R-:W-:Y:S01]  /*3bd0*/  FFMA.FTZ R39, R33, R50, R54 ;  /* 0x0000003221277223 */ /* 0x000fe20000010036 */
        /* <DEDUP_REMOVED lines=29> */
.L_x_822:
[----:B------:R-:W-:Y:S01]  /*3db0*/  FMUL.FTZ R54, R40, R24 ;  /* 0x0000001828367220 */ /* 0x000fe20000410000 */
[--C-:B------:R-:W-:Y:S02]  /*3dc0*/  HADD2.F32 R53, -RZ, R70.reuse.H0_H0 ;  /* 0x20000046ff357230 */ /* 0x100fe40000004100 */
[----:B------:R-:W-:Y:S01]  /*3dd0*/  FFMA.FTZ R51, R46, R44, R47 ;  /* 0x0000002c2e337223 */ /* 0x000fe2000001002f */
[----:B------:R-:W-:Y:S02]  /*3de0*/  HADD2.F32 R55, -RZ, R70.H1_H1 ;  /* 0x30000046ff377230 */ /* 0x000fe40000004100 */
[----:B------:R-:W-:Y:S01]  /*3df0*/  FFMA.FTZ R47, R37, R54, R50 ;  /* 0x00000036252f7223 */ /* 0x000fe20000010032 */
[----:B------:R-:W-:Y:S01]  /*3e00*/  FADD.FTZ R54, R49, R54 ;  /* 0x0000003631367221 */ /* 0x000fe20000010000 */
[----:B------:R-:W-:Y:S01]  /*3e10*/  FMUL.FTZ R49, R39, R25 ;  /* 0x0000001927317220 */ /* 0x000fe20000410000 */
[----:B------:R-:W-:Y:S01]  /*3e20*/  FFMA.FTZ R48, R45, R41, R48 ;  /* 0x000000292d307223 */ /* 0x000fe20000010030 */
[C---:B------:R-:W-:Y:S01]  /*3e30*/  FADD.FTZ R45, -R22.reuse, R53 ;  /* 0x00000035162d7221 */ /* 0x040fe20000010100 */
[----:B------:R-:W-:Y:S01]  /*3e40*/  FADD.FTZ R55, -R22, R55 ;  /* 0x0000003716377221 */ /* 0x000fe20000010100 */
[----:B------:R-:W-:Y:S01]  /*3e50*/  FADD.FTZ R43, R43, R44 ;  /* 0x0000002c2b2b7221 */ /* 0x000fe20000010000 */
        /* <DEDUP_REMOVED lines=25> */
.L_x_823:
[----:B------:R-:W-:Y:S01]  /*3ff0*/  FMUL.FTZ R54, R47, R24 ;  /* 0x000000182f367220 */ /* 0x000fe20000410000 */
[----:B------:R-:W-:Y:S01]  /*4000*/  FADD.FTZ R52, R52, R41 ;  /* 0x0000002934347221 */ /* 0x000fe20000010000 */
[--C-:B------:R-:W-:Y:S02]  /*4010*/  HADD2.F32 R55, -RZ, R67.reuse.H1_H1 ;  /* 0x30000043ff377230 */ /* 0x100fe40000004100 */
[----:B------:R-:W-:Y:S01]  /*4020*/  FFMA.FTZ R51, R42, R16, R51 ;  /* 0x000000102a337223 */ /* 0x000fe20000010033 */
[----:B------:R-:W-:Y:S01]  /*4030*/  FFMA.FTZ R41, R45, R54, R50 ;  /* 0x000000362d297223 */ /* 0x000fe20000010032 */
[----:B------:R-:W-:Y:S02]  /*4040*/  HADD2.F32 R53, -RZ, R67.H0_H0 ;  /* 0x20000043ff357230 */ /* 0x000fe40000004100 */
[----:B------:R-:W-:Y:S01]  /*4050*/  FADD.FTZ R54, R49, R54 ;  /* 0x0000003631367221 */ /* 0x000fe20000010000 */
[----:B------:R-:W-:Y:S01]  /*4060*/  FMUL.FTZ R49, R46, R25 ;  /* 0x000000192e317220 */ /* 0x000fe20000410000 */
[----:B------:R-:W-:Y:S01]  /*4070*/  FADD.FTZ R55, -R22, R55 ;  /* 0x0000003716377221 */ /* 0x000fe20000010100 */
[----:B------:R-:W-:-:S02]  /*4080*/  HADD2.F32 R56, -RZ, R84.H1_H1 ;  /* 0x30000054ff387230 */ /* 0x000fc40000004100 */
[----:B------:R-:W-:Y:S01]  /*4090*/  FADD.FTZ R53, -R22, R53 ;  /* 0x0000003516357221 */ /* 0x000fe20000010100 */
[----:B------:R-:W-:Y:S01]  /*40a0*/  FFMA.FTZ R42, R44, R49, R41 ;  /* 0x000000312c2a7223 */ /* 0x000fe20000010029 */
[----:B------:R-:W-:Y:S01]  /*40b0*/  FADD.FTZ R41, R49, R54 ;  /* 0x0000003631297221 */ /* 0x000fe20000010000 */
[-C--:B------:R-:W-:Y:S01]  /*40c0*/  FMUL.FTZ R54, R55, R8.reuse ;  /* 0x0000000837367220 */ /* 0x080fe20000410000 */
[----:B------:R-:W-:Y:S01]  /*40d0*/  FMUL.FTZ R53, R53, R8 ;  /* 0x0000000835357220 */ /* 0x000fe20000410000 */
[----:B------:R-:W-:Y:S01]  /*40e0*/  HADD2.F32 R55, -RZ, R84.H0_H0 ;  /* 0x20000054ff377230 */ /* 0x000fe20000004100 */
        /* <DEDUP_REMOVED lines=19> */
.L_x_824:
[----:B------:R-:W-:Y:S01]  /*4220*/  FMUL.FTZ R50, R55, R24 ;  /* 0x0000001837327220 */ /* 0x000fe20000410000 */
[----:B------:R-:W-:-:S03]  /*4230*/  HADD2.F32 R57, -RZ, R68.H1_H1 ;  /* 0x30000044ff397230 */ /* 0x000fc60000004100 */
[----:B------:R-:W-:Y:S01]  /*4240*/  FFMA.FTZ R49, R53, R50, R42 ;  /* 0x0000003235317223 */ /* 0x000fe2000001002a */
[----:B------:R-:W-:Y:S01]  /*4250*/  FADD.FTZ R50, R41, R50 ;  /* 0x0000003229327221 */ /* 0x000fe20000010000 */
[----:B------:R-:W-:Y:S01]  /*4260*/  FMUL.FTZ R41, R56, R25 ;  /* 0x0000001938297220 */ /* 0x000fe20000410000 */
[----:B------:R-:W-:-:S03]  /*4270*/  FADD.FTZ R59, -R22, R57 ;  /* 0x00000039163b7221 */ /* 0x000fc60000010100 */
[----:B------:R-:W-:Y:S01]  /*4280*/  FFMA.FTZ R42, R54, R41, R49 ;  /* 0x00000029362a7223 */ /* 0x000fe20000010031 */
[----:B------:R-:W-:Y:S02]  /*4290*/  HADD2.F32 R49, -RZ, R68.H0_H0 ;  /* 0x20000044ff317230 */ /* 0x000fe40000004100 */
[----:B------:R-:W-:Y:S01]  /*42a0*/  FADD.FTZ R41, R41, R50 ;  /* 0x0000003229297221 */ /* 0x000fe20000010000 */
[----:B------:R-:W-:Y:S01]  /*42b0*/  FMUL.FTZ R58, R59, R8 ;  /* 0x000000083b3a7220 */ /* 0x000fe20000410000 */
[----:B------:R-:W-:Y:S02]  /*42c0*/  HADD2.F32 R50, -RZ, R83.H1_H1 ;  /* 0x30000053ff327230 */ /* 0x000fe40000004100 */
        /* <DEDUP_REMOVED lines=22> */
.L_x_825:
[----:B------:R-:W-:Y:S01]  /*4430*/  FMUL.FTZ R60, R49, R24 ;  /* 0x00000018313c7220 */ /* 0x000fe20000410000 */
[----:B------:R-:W-:Y:S01]  /*4440*/  ISETP.GT.AND P0, PT, R110, 0x1e, PT ;  /* 0x0000001e6e00780c */ /* 0x000fe20003f04270 */
[----:B------:R-:W0:Y:S01]  /*4450*/  S2UR UR11, SR_CgaCtaId ;  /* 0x00000000000b79c3 */ /* 0x000e220000008800 */
[----:B------:R-:W-:Y:S01]  /*4460*/  FADD.FTZ R43, R43, R16 ;  /* 0x000000102b2b7221 */ /* 0x000fe20000010000 */
[----:B------:R-:W-:Y:S01]  /*4470*/  FFMA.FTZ R59, R57, R60, R42 ;  /* 0x0000003c393b7223 */ /* 0x000fe2000001002a */
[----:B------:R-:W-:Y:S01]  /*4480*/  FADD.FTZ R60, R41, R60 ;  /* 0x0000003c293c7221 */ /* 0x000fe20000010000 */
[----:B------:R-:W-:Y:S01]  /*4490*/  FMUL.FTZ R41, R50, R25 ;  /* 0x0000001932297220 */ /* 0x000fe20000410000 */
[----:B------:R-:W-:Y:S01]  /*44a0*/  FFMA.FTZ R48, R29, R31, R48 ;  /* 0x0000001f1d307223 */ /* 0x000fe20000010030 */
[----:B------:R-:W-:Y:S01]  /*44b0*/  FFMA.FTZ R51, R28, R30, R51 ;  /* 0x0000001e1c337223 */ /* 0x000fe20000010033 */
[----:B------:R-:W-:Y:S01]  /*44c0*/  FADD.FTZ R52, R52, R31 ;  /* 0x0000001f34347221 */ /* 0x000fe20000010000 */
        /* <DEDUP_REMOVED lines=16> */
[----:B------:R-:W-:Y:S01]  /*45d0*/  FADD.FTZ R40, R40, R47 ;  /* 0x0000002f28287221 */ /* 0x000fe20000010000 */
[----:B------:R-:W-:Y:S01]  /*45e0*/  FFMA.FTZ R51, R44, R46, R51 ;  /* 0x0000002e2c337223 */ /* 0x000fe20000010033 */
[----:B------:R-:W-:Y:S01]  /*45f0*/  FADD.FTZ R39, R39, R46 ;  /* 0x0000002e27277221 */ /* 0x000fe20000010000 */
[----:B0-----:R-:W-:Y:S01]  /*4600*/  ULEA UR5, UR11, UR5, 0x18 ;  /* 0x000000050b057291 */ /* 0x001fe2000f8ec03f */
[----:B------:R-:W-:Y:S01]  /*4610*/  FFMA.FTZ R48, R53, R55, R48 ;  /* 0x0000003735307223 */ /* 0x000fe20000010030 */
[----:B------:R-:W-:Y:S01]  /*4620*/  FADD.FTZ R40, R40, R55 ;  /* 0x0000003728287221 */ /* 0x000fe20000010000 */
[----:B------:R-:W-:Y:S01]  /*4630*/  FFMA.FTZ R51, R54, R56, R51 ;  /* 0x0000003836337223 */ /* 0x000fe20000010033 */
[----:B------:R-:W-:Y:S01]  /*4640*/  FADD.FTZ R39, R39, R56 ;  /* 0x0000003827277221 */ /* 0x000fe20000010000 */
[----:B------:R-:W0:Y:S01]  /*4650*/  LDC.64 R28, c[0x0][0x268] ;  /* 0x00009a00ff1c7b82 */ /* 0x000e220000000a00 */
[----:B------:R-:W-:Y:S01]  /*4660*/  FFMA.FTZ R32, R57, R49, R48 ;  /* 0x0000003139207223 */ /* 0x000fe20000010030 */
[----:B------:R-:W-:Y:S01]  /*4670*/  FFMA.FTZ R33, R58, R50, R51 ;  /* 0x000000323a217223 */ /* 0x000fe20000010033 */
[----:B------:R-:W-:Y:S01]  /*4680*/  FADD.FTZ R34, R40, R49 ;  /* 0x0000003128227221 */ /* 0x000fe20000010000 */
[----:B------:R-:W-:Y:S01]  /*4690*/  FADD.FTZ R35, R39, R50 ;  /* 0x0000003227237221 */ /* 0x000fe20000010000 */
[----:B-1----:R-:W-:Y:S01]  /*46a0*/  @!P0 FADD.FTZ R42, R42, R59 ;  /* 0x0000003b2a2a8221 */ /* 0x002fe20000010000 */
[----:B------:R-:W-:Y:S01]  /*46b0*/  LEA R16, R2, UR5, 0x4 ;  /* 0x0000000502107c11 */ /* 0x000fe2000f8e20ff */
[----:B------:R-:W-:Y:S01]  /*46c0*/  IMAD R37, R36, 0xd, R2 ;  /* 0x0000000d24257824 */ /* 0x000fe200078e0202 */
[----:B------:R-:W-:Y:S01]  /*46d0*/  BSSY B0, `(.L_x_826) ;  /* 0x000003f000007945 */ /* 0x000fe20003800000 */
[----:B--2---:R-:W-:Y:S01]  /*46e0*/  @!P0 FADD.FTZ R41, R41, R60 ;  /* 0x0000003c29298221 */ /* 0x004fe20000010000 */
[----:B------:R-:W1:Y:S01]  /*46f0*/  SHFL.DOWN PT, R59, R42, 0x2, 0x1f ;  /* 0x08401f002a3b7f89 */ /* 0x000e6200000e0000 */
[----:B------:R-:W-:-:S03]  /*4700*/  ISETP.GT.AND P0, PT, R110, 0x1d, PT ;  /* 0x0000001d6e00780c */ /* 0x000fc60003f04270 */
[----:B------:R-:W2:Y:S04]  /*4710*/  SHFL.DOWN PT, R60, R41, 0x2, 0x1f ;  /* 0x08401f00293c7f89 */ /* 0x000ea800000e0000 */
[----:B------:R-:W-:Y:S01]  /*4720*/  STS.128 [R16], R32 ;  /* 0x0000002010007388 */ /* 0x000fe20000000c00 */
[----:B0-----:R-:W-:-:S05]  /*4730*/  IMAD.WIDE R28, R37, 0x4, R28 ;  /* 0x00000004251c7825 */ /* 0x001fca00078e021c */
        /* <DEDUP_REMOVED lines=31> */
[----:B------:R-:W-:-:S03]  /*4930*/  FADD.FTZ R30, R31, R53 ;  /* 0x000000351f1e7221 */ /* 0x000fc60000010000 */
[----:B-1----:R-:W-:Y:S01]  /*4940*/  FADD.FTZ R31, R55, R36 ;  /* 0x00000024371f7221 */ /* 0x002fe20000010000 */
[----:B------:R-:W-:Y:S01]  /*4950*/  FADD.FTZ R36, R30, R37 ;  /* 0x000000251e247221 */ /* 0x000fe20000010000 */
[----:B------:R-:W0:Y:S02]  /*4960*/  LDS.128 R52, [UR5+0x60] ;  /* 0x00006005ff347984 */ /* 0x000e240008000c00 */
[----:B------:R-:W-:Y:S01]  /*4970*/  FADD.FTZ R37, R31, R38 ;  /* 0x000000261f257221 */ /* 0x000fe20000010000 */
[----:B------:R-:W-:Y:S01]  /*4980*/  FADD.FTZ R36, R36, R39 ;  /* 0x0000002724247221 */ /* 0x000fe20000010000 */
[----:B------:R-:W1:Y:S02]  /*4990*/  LDS.64 R30, [UR5+0x70] ;  /* 0x00007005ff1e7984 */ /* 0x000e640008000a00 */
        /* <DEDUP_REMOVED lines=18> */
.L_x_827:
[----:B------:R-:W-:Y:S05]  /*4ac0*/  BSYNC B0 ;  /* 0x0000000000007941 */ /* 0x000fea0003800000 */
.L_x_826:
        /* <DEDUP_REMOVED lines=12> */
[----:B------:R-:W5:Y:S01]  /*4b90*/  LDS.128 R60, [R16+0x5b0] ;  /* 0x0005b000103c7984 */ /* 0x000f620000000c00 */
        /* <DEDUP_REMOVED lines=18> */
[----:B------:R-:W0:Y:S01]  /*4cc0*/  LDS.128 R32, [R16+0x680] ;  /* 0x0006800010207984 */ /* 0x000e220000000c00 */
[----:B------:R-:W-:Y:S01]  /*4cd0*/  FADD.FTZ R37, R37, R54 ;  /* 0x0000003625257221 */ /* 0x000fe20000010000 */
[----:B------:R-:W-:Y:S01]  /*4ce0*/  FADD.FTZ R44, R38, R55 ;  /* 0x00000037262c7221 */ /* 0x000fe20000010000 */
[----:B-----5:R-:W-:Y:S01]  /*4cf0*/  FADD.FTZ R45, R39, R56 ;  /* 0x00000038272d7221 */ /* 0x020fe20000010000 */
[----:B------:R-:W1:Y:S01]  /*4d00*/  LDS.128 R40, [R16+0x750] ;  /* 0x0007500010287984 */ /* 0x000e620000000c00 */
[----:B------:R-:W-:Y:S01]  /*4d10*/  FADD.FTZ R48, R36, R57 ;  /* 0x0000003924307221 */ /* 0x000fe20000010000 */
[----:B------:R-:W-:Y:S01]  /*4d20*/  FADD.FTZ R49, R37, R58 ;  /* 0x0000003a25317221 */ /* 0x000fe20000010000 */
[----:B------:R-:W-:Y:S01]  /*4d30*/  FADD.FTZ R56, R44, R59 ;  /* 0x0000003b2c387221 */ /* 0x000fe20000010000 */
[----:B------:R-:W2:Y:S01]  /*4d40*/  LDS.128 R36, [R16+0x820] ;  /* 0x0008200010247984 */ /* 0x000ea20000000c00 */
[----:B------:R-:W-:Y:S01]  /*4d50*/  FADD.FTZ R57, R45, R60 ;  /* 0x0000003c2d397221 */ /* 0x000fe20000010000 */
[----:B------:R-:W-:Y:S01]  /*4d60*/  FADD.FTZ R58, R48, R61 ;  /* 0x0000003d303a7221 */ /* 0x000fe20000010000 */
[----:B------:R-:W-:Y:S01]  /*4d70*/  FADD.FTZ R59, R49, R62 ;  /* 0x0000003e313b7221 */ /* 0x000fe20000010000 */
[----:B------:R-:W3:Y:S01]  /*4d80*/  LDS.128 R44, [R16+0x8f0] ;  /* 0x0008f000102c7984 */ /* 0x000ee20000000c00 */
[----:B------:R-:W-:-:S03]  /*4d90*/  FADD.FTZ R56, R56, R63 ;  /* 0x0000003f38387221 */ /* 0x000fc60000010000 */
[----:B------:R-:W4:Y:S04]  /*4da0*/  LDS.128 R48, [R16+0x9c0] ;  /* 0x0009c00010307984 */ /* 0x000f280000000c00 */
        /* <DEDUP_REMOVED lines=8> */
[----:B------:R-:W0:Y:S01]  /*4e30*/  LDS.128 R32, [R16+0xb60] ;  /* 0x000b600010207984 */ /* 0x000e220000000c00 */
[----:B--2---:R-:W-:Y:S01]  /*4e40*/  FADD.FTZ R57, R57, R36 ;  /* 0x0000002439397221 */ /* 0x004fe20000010000 */
[----:B------:R-:W-:Y:S01]  /*4e50*/  FADD.FTZ R56, R56, R43 ;  /* 0x0000002b38387221 */ /* 0x000fe20000010000 */
[----:B------:R-:W-:Y:S01]  /*4e60*/  FADD.FTZ R58, R58, R37 ;  /* 0x000000253a3a7221 */ /* 0x000fe20000010000 */
[----:B------:R-:W-:Y:S01]  /*4e70*/  FADD.FTZ R59, R59, R38 ;  /* 0x000000263b3b7221 */ /* 0x000fe20000010000 */
[----:B------:R-:W1:Y:S01]  /*4e80*/  LDS.128 R40, [R16+0xc30] ;  /* 0x000c300010287984 */ /* 0x000e620000000c00 */
        /* <DEDUP_REMOVED lines=14> */
[----:B------:R-:W-:Y:S02]  /*4f70*/  LDS.128 R48, [R16+0xf70] ;  /* 0x000f700010307984 */ /* 0x000fe40000000c00 */
[----:B------:R-:W-:-:S02]  /*4f80*/  FADD.FTZ R60, R60, R55 ;  /* 0x000000373c3c7221 */ /* 0x000fc40000010000 */
[----:B------:R-:W4:Y:S01]  /*4f90*/  LDS.128 R56, [R16+0xea0] ;  /* 0x000ea00010387984 */ /* 0x000f220000000c00 */
        /* <DEDUP_REMOVED lines=18> */
[----:B------:R-:W-:-:S03]  /*50c0*/  FADD.FTZ R60, R60, R47 ;  /* 0x0000002f3c3c7221 */ /* 0x000fc60000010000 */
[----:B------:R-:W3:Y:S01]  /*50d0*/  LDS.128 R44, [R16+0x12b0] ;  /* 0x0012b000102c7984 */ /* 0x000ee20000000c00 */
[----:B----4-:R-:W-:Y:S01]  /*50e0*/  FADD.FTZ R61, R61, R56 ;  /* 0x000000383d3d7221 */ /* 0x010fe20000010000 */
[----:B------:R-:W-:Y:S01]  /*50f0*/  FADD.FTZ R52, R52, R57 ;  /* 0x0000003934347221 */ /* 0x000fe20000010000 */
[----:B------:R-:W-:Y:S01]  /*5100*/  FADD.FTZ R53, R53, R58 ;  /* 0x0000003a35357221 */ /* 0x000fe20000010000 */
[----:B------:R-:W-:Y:S01]  /*5110*/  FADD.FTZ R60, R60, R59 ;  /* 0x0000003b3c3c7221 */ /* 0x000fe20000010000 */
[----:B------:R-:W-:Y:S01]  /*5120*/  FADD.FTZ R61, R61, R48 ;  /* 0x000000303d3d7221 */ /* 0x000fe20000010000 */
[----:B------:R-:W-:Y:S01]  /*5130*/  FADD.FTZ R48, R52, R49 ;  /* 0x0000003134307221 */ /* 0x000fe20000010000 */
[----:B------:R-:W-:Y:S01]  /*5140*/  FADD.FTZ R49, R53, R50 ;  /* 0x0000003235317221 */ /* 0x000fe20000010000 */
[----:B------:R-:W-:Y:S01]  /*5150*/  LDS.128 R56, [R16+0x1450] ;  /* 0x0014500010387984 */ /* 0x000fe20000000c00 */
[----:B------:R-:W-:-:S03]  /*5160*/  FADD.FTZ R60, R60, R51 ;  /* 0x000000333c3c7221 */ /* 0x000fc60000010000 */
        /* <DEDUP_REMOVED lines=14> */
[----:B---3--:R-:W-:Y:S01]  /*5250*/  FADD.FTZ R61, R61, R44 ;  /* 0x0000002c3d3d7221 */ /* 0x008fe20000010000 */
[----:B------:R-:W-:Y:S01]  /*5260*/  FADD.FTZ R48, R48, R45 ;  /* 0x0000002d30307221 */ /* 0x000fe20000010000 */
[----:B------:R-:W-:Y:S01]  /*5270*/  FADD.FTZ R49, R49, R46 ;  /* 0x0000002e31317221 */ /* 0x000fe20000010000 */
[----:B------:R-:W-:-:S02]  /*5280*/  FADD.FTZ R60, R60, R39 ;  /* 0x000000273c3c7221 */ /* 0x000fc40000010000 */
[----:B------:R-:W2:Y:S02]  /*5290*/  LDS.128 R36, [R16+0x16c0] ;  /* 0x0016c00010247984 */ /* 0x000ea40000000c00 */
[----:B------:R-:W-:Y:S02]  /*52a0*/  FADD.FTZ R60, R60, R47 ;  /* 0x0000002f3c3c7221 */ /* 0x000fe40000010000 */
[----:B------:R-:W-:Y:S01]  /*52b0*/  LDS.128 R44, [R16+0x1860] ;  /* 0x00186000102c7984 */ /* 0x000fe20000000c00 */
[----:B----4-:R-:W-:Y:S01]  /*52c0*/  FADD.FTZ R63, R61, R52 ;  /* 0x000000343d3f7221 */ /* 0x010fe20000010000 */
[----:B------:R-:W-:Y:S01]  /*52d0*/  FADD.FTZ R48, R48, R53 ;  /* 0x0000003530307221 */ /* 0x000fe20000010000 */
[----:B------:R-:W-:Y:S01]  /*52e0*/  FADD.FTZ R61, R49, R54 ;  /* 0x00000036313d7221 */ /* 0x000fe20000010000 */
[----:B------:R-:W-:Y:S01]  /*52f0*/  FADD.FTZ R60, R60, R55 ;  /* 0x000000373c3c7221 */ /* 0x000fe20000010000 */
[----:B------:R-:W-:Y:S01]  /*5300*/  FADD.FTZ R63, R63, R56 ;  /* 0x000000383f3f7221 */ /* 0x000fe20000010000 */
[----:B------:R-:W-:Y:S01]  /*5310*/  FADD.FTZ R56, R48, R57 ;  /* 0x0000003930387221 */ /* 0x000fe20000010000 */
[----:B------:R-:W-:Y:S01]  /*5320*/  LDS.128 R52, [R16+0x1930] ;  /* 0x0019300010347984 */ /* 0x000fe20000000c00 */
[----:B------:R-:W-:Y:S01]  /*5330*/  FADD.FTZ R61, R61, R58 ;  /* 0x0000003a3d3d7221 */ /* 0x000fe20000010000 */
[----:B------:R-:W-:-:S02]  /*5340*/  FADD.FTZ R60, R60, R59 ;  /* 0x0000003b3c3c7221 */ /* 0x000fc40000010000 */
[----:B------:R-:W3:Y:S01]  /*5350*/  LDS.128 R48, [R16+0x1790] ;  /* 0x0017900010307984 */ /* 0x000ee20000000c00 */
        /* <DEDUP_REMOVED lines=23> */
[----:B------:R-:W-:-:S07]  /*54d0*/  FADD.FTZ R35, R60, R55 ;  /* 0x000000373c237221 */ /* 0x000fce0000010000 */
.L_x_829:
[----:B------:R-:W-:Y:S05]  /*54e0*/  BSYNC B0 ;  /* 0x0000000000007941 */ /* 0x000fea0003800000 */
.L_x_828:
[----:B------:R-:W-:Y:S04]  /*54f0*/  BSSY B0, `(.L_x_830) ;  /* 0x000000d000007945 */ /* 0x000fe80003800000 */
[----:B------:R-:W-:Y:S05]  /*5500*/  @P6 BRA `(.L_x_831) ;  /* 0x00000000002c6947 */ /* 0x000fea0003800000 */
        /* <DEDUP_REMOVED lines=11> */
.L_x_831:
[----:B------:R-:W-:Y:S05]  /*55c0*/  BSYNC B0 ;  /* 0x0000000000007941 */ /* 0x000fea0003800000 */
.L_x_830:
[----:B------:R-:W-:-:S13]  /*55d0*/  ISETP.GE.U32.AND P6, PT, R5, 0x2, PT ;  /* 0x000000020500780c */ /* 0x000fda0003fc6070 */
[----:B------:R-:W-:Y:S05]  /*55e0*/  @!P6 BRA `(.L_x_832) ;  /* 0x0000001000ace947 */ /* 0x000fea0003800000 */
[----:B-1----:R-:W0:Y:S01]  /*55f0*/  LDC.64 R28, c[0x0][0x258] ;  /* 0x00009600ff1c7b82 */ /* 0x002e220000000a00 */
        /* <DEDUP_REMOVED lines=10> */
[----:B------:R-:W-:Y:S01]  /*56a0*/  IMAD R38, R4, UR7, R0 ;  /* 0x0000000704267c24 */ /* 0x000fe2000f8e0200 */
[----:B------:R-:W-:Y:S01]  /*56b0*/  HFMA2.MMA R16, -RZ, RZ, 0, 5.9604644775390625e-08 ;  /* 0x00000001ff107435 */ /* 0x000fe200000001ff */
[----:B------:R-:W-:Y:S01]  /*56c0*/  VOTEU.ANY UR5, UPT, PT ;  /* 0x0000000000057886 */ /* 0x000fe200038e0100 */
[----:B------:R-:W-:Y:S01]  /*56d0*/  P2R R36, PR, RZ, 0x1 ;  /* 0x00000001ff247803 */ /* 0x000fe20000000000 */
[----:B------:R-:W-:Y:S01]  /*56e0*/  UPOPC UR6, UR5 ;  /* 0x00000005000672bf */ /* 0x000fe20008000000 */
[----:B------:R-:W-:Y:S01]  /*56f0*/  LEA R34, P6, R38, R32, 0x3 ;  /* 0x0000002026227211 */ /* 0x000fe200078c18ff */
[----:B------:R-:W-:-:S03]  /*5700*/  UFLO.U32 UR5, UR5 ;  /* 0x00000005000572bd */ /* 0x000fc600080e0000 */
[----:B------:R-:W-:Y:S02]  /*5710*/  LEA.HI.X R35, R38, R33, RZ, 0x3, P6 ;  /* 0x0000002126237211 */ /* 0x000fe400030f1cff */
        /* <DEDUP_REMOVED lines=13> */
.L_x_834:
[----:B------:R-:W2:Y:S04]  /*57f0*/  LDG.E.STRONG.GPU R16, desc[UR8][R28.64] ;  /* 0x000000081c107981 */ /* 0x000ea8000c1ef900 */
[----:B--2---:R-:W-:Y:S01]  /*5800*/  CCTL.IVALL ;  /* 0x00000000ff00798f */ /* 0x004fe20002000000 */
[----:B------:R-:W-:Y:S05]  /*5810*/  YIELD ;  /* 0x0000000000007946 */ /* 0x000fea0003800000 */
[----:B------:R-:W-:-:S13]  /*5820*/  ISETP.NE.AND P6, PT, R16, R39, PT ;  /* 0x000000271000720c */ /* 0x000fda0003fc5270 */
[----:B------:R-:W-:Y:S05]  /*5830*/  @P6 BRA `(.L_x_834) ;  /* 0xfffffffc00ec6947 */ /* 0x000fea000383ffff */
.L_x_833:
        /* <DEDUP_REMOVED lines=22> */
.L_x_838:
        /* <DEDUP_REMOVED lines=115> */
.L_x_837:
        /* <DEDUP_REMOVED lines=63> */
.L_x_839:
[----:B------:R-:W-:-:S04]  /*64c0*/  LOP3.LUT P6, RZ, R7, 0x1, RZ, 0xc0, !PT ;  /* 0x0000000107ff7812 */ /* 0x000fc800078cc0ff */
[----:B------:R-:W-:-:S13]  /*64d0*/  ISETP.NE.OR P6, PT, R28, RZ, P6 ;  /* 0x000000ff1c00720c */ /* 0x000fda00037c5670 */
[----:B------:R-:W-:Y:S05]  /*64e0*/  @!P6 BRA `(.L_x_835) ;  /* 0x00000000007ce947 */ /* 0x000fea0003800000 */
.L_x_836:
        /* <DEDUP_REMOVED lines=31> */
.L_x_835:
        /* <DEDUP_REMOVED lines=10> */
.L_x_841:
[----:B------:R-:W-:Y:S05]  /*6780*/  BSYNC B0 ;  /* 0x0000000000007941 */ /* 0x000fea0003800000 */
.L_x_840:
        /* <DEDUP_REMOVED lines=17> */
.L_x_832:
[----:B------:R-:W0:Y:S01]  /*68a0*/  S2UR UR6, SR_CgaCtaId ;  /* 0x00000000000679c3 */ /* 0x000e220000008800 */
[----:B------:R-:W-:Y:S01]  /*68b0*/  UMOV UR5, 0x400 ;  /* 0x0000040000057882 */ /* 0x000fe20000000000 */
[----:B------:R-:W-:Y:S01]  /*68c0*/  ISETP.NE.AND P6, PT, RZ, UR10, PT ;  /* 0x0000000aff007c0c */ /* 0x000fe2000bfc5270 */
[--C-:B-1----:R-:W-:Y:S02]  /*68d0*/  HADD2.F32 R37, -RZ, R65.reuse.H0_H0 ;  /* 0x20000041ff257230 */ /* 0x102fe40000004100 */
[----:B------:R-:W-:Y:S02]  /*68e0*/  HADD2.F32 R65, -RZ, R65.H1_H1 ;  /* 0x30000041ff417230 */ /* 0x000fe40000004100 */
[--C-:B------:R-:W-:Y:S01]  /*68f0*/  HADD2.F32 R41, -RZ, R82.reuse.H0_H0 ;  /* 0x20000052ff297230 */ /* 0x100fe20000004100 */
[----:B------:R-:W1:Y:S01]  /*6900*/  LDC R35, c[0x0][0x2ac] ;  /* 0x0000ab00ff237b82 */ /* 0x000e620000000800 */
[----:B------:R-:W-:Y:S02]  /*6910*/  HADD2.F32 R82, -RZ, R82.H1_H1 ;  /* 0x30000052ff527230 */ /* 0x000fe40000004100 */
[----:B------:R-:W-:Y:S01]  /*6920*/  FADD.FTZ R65, -R22, R65 ;  /* 0x0000004116417221 */ /* 0x000fe20000010100 */
[----:B------:R-:W-:-:S03]  /*6930*/  HADD2.F32 R39, -RZ, R66.H1_H1 ;  /* 0x30000042ff277230 */ /* 0x000fc60000004100 */
[----:B------:R-:W-:Y:S01]  /*6940*/  FMUL.FTZ R38, R65, R8 ;  /* 0x0000000841267220 */ /* 0x000fe20000410000 */
[----:B0-----:R-:W-:-:S09]  /*6950*/  ULEA UR5, UR6, UR5, 0x18 ;  /* 0x0000000506057291 */ /* 0x001fd2000f8ec03f */
[----:B------:R0:W-:Y:S01]  /*6960*/  @!P0 STS.64 [UR5+0x80], R30 ;  /* 0x0000801eff008988 */ /* 0x0001e20008000a05 */
[----:B------:R-:W-:Y:S01]  /*6970*/  BAR.SYNC.DEFER_BLOCKING 0x0 ;  /* 0x0000000000007b1d */ /* 0x000fe20000010000 */
[----:B0-----:R-:W-:-:S05]  /*6980*/  IMAD.WIDE.U32 R30, R2, 0x4ec4ec4f, RZ ;  /* 0x4ec4ec4f021e7825 */ /* 0x001fca00078e00ff */
[----:B------:R-:W-:Y:S01]  /*6990*/  SHF.R.U32.HI R32, RZ, 0x2, R31 ;  /* 0x00000002ff207819 */ /* 0x000fe2000001161f */
[----:B------:R-:W0:Y:S01]  /*69a0*/  LDS.64 R28, [UR5+0x80] ;  /* 0x00008005ff1c7984 */ /* 0x000e220008000a00 */
[----:B------:R-:W-:Y:S02]  /*69b0*/  ULDC UR5, c[0x0][0x2bc] ;  /* 0x0000af0000057ab9 */ /* 0x000fe40000000800 */
[----:B0-----:R-:W-:Y:S01]  /*69c0*/  FMUL.FTZ R34, R29, UR5 ;  /* 0x000000051d227c20 */ /* 0x001fe20008410000 */
[----:B------:R-:W-:Y:S01]  /*69d0*/  FADD.FTZ R29, -R22, R37 ;  /* 0x00000025161d7221 */ /* 0x000fe20000010100 */
[----:B------:R-:W-:Y:S01]  /*69e0*/  FMUL.FTZ R33, R28, UR5 ;  /* 0x000000051c217c20 */ /* 0x000fe20008410000 */
[----:B------:R-:W-:Y:S02]  /*69f0*/  HADD2.F32 R37, -RZ, R66.H0_H0 ;  /* 0x20000042ff257230 */ /* 0x000fe40000004100 */
        /* <DEDUP_REMOVED lines=20> */
.L_x_842:
[----:B------:R-:W-:Y:S01]  /*6b40*/  LOP3.LUT P0, RZ, R7, 0x80, RZ, 0xc0, !PT ;  /* 0x0000008007ff7812 */ /* 0x000fe2000780c0ff */
[----:B------:R-:W-:-:S12]  /*6b50*/  BSSY B0, `(.L_x_843) ;  /* 0x0000014000007945 */ /* 0x000fd80003800000 */
[----:B------:R-:W-:Y:S05]  /*6b60*/  @!P0 BRA `(.L_x_844) ;  /* 0x0000000000488947 */ /* 0x000fea0003800000 */
[----:B------:R-:W-:Y:S01]  /*6b70*/  ULDC.64 UR12, c[0x0][0x288] ;  /* 0x0000a200000c7ab9 */ /* 0x000fe20000000a00 */
[----:B------:R-:W-:Y:S01]  /*6b80*/  MOV R28, R18 ;  /* 0x00000012001c7202 */ /* 0x000fe20000000f00 */
[----:B------:R-:W-:Y:S01]  /*6b90*/  IMAD R16, R122, UR12, RZ ;  /* 0x0000000c7a107c24 */ /* 0x000fe2000f8e02ff */
[----:B------:R-:W-:-:S03]  /*6ba0*/  MOV R29, R21 ;  /* 0x00000015001d7202 */ /* 0x000fc60000000f00 */
[----:B------:R-:W-:Y:S02]  /*6bb0*/  IMAD R31, R3, UR13, R16 ;  /* 0x0000000d031f7c24 */ /* 0x000fe4000f8e0210 */
[----:B------:R-:W-:Y:S01]  /*6bc0*/  FFMA.FTZ R16, R33, R49, R34 ;  /* 0x0000003121107223 */ /* 0x000fe20000010022 */
[----:B------:R-:W-:Y:S01]  /*6bd0*/  IMAD.WIDE.U32 R28, R3, UR12, R28 ;  /* 0x0000000c031c7c25 */ /* 0x000fe2000f8e001c */
[----:B------:R-:W-:-:S03]  /*6be0*/  ULDC.64 UR12, c[0x0][0x210] ;  /* 0x00008400000c7ab9 */ /* 0x000fc60000000a00 */
[----:B------:R-:W-:Y:S01]  /*6bf0*/  FFMA.FTZ R41, R41, R24, -R16 ;  /* 0x0000001829297223 */ /* 0x000fe20000010810 */
[----:B------:R-:W-:Y:S01]  /*6c00*/  IADD3 R31, R29, R31, RZ ;  /* 0x0000001f1d1f7210 */ /* 0x000fe20007ffe0ff */
[----:B------:R-:W-:Y:S01]  /*6c10*/  FFMA.FTZ R29, R33, R38, R34 ;  /* 0x00000026211d7223 */ /* 0x000fe20000010022 */
[----:B------:R-:W-:-:S03]  /*6c20*/  LEA R30, P0, R28, UR12, 0x1 ;  /* 0x0000000c1c1e7c11 */ /* 0x000fc6000f8008ff */
[----:B------:R-:W-:Y:S01]  /*6c30*/  FFMA.FTZ R43, R82, R25, -R29 ;  /* 0x00000019522b7223 */ /* 0x000fe2000001081d */
[-C--:B------:R-:W-:Y:S01]  /*6c40*/  FMUL.FTZ R29, R41, R8.reuse ;  /* 0x00000008291d7220 */ /* 0x080fe20000410000 */
[----:B------:R-:W-:Y:S02]  /*6c50*/  LEA.HI.X R31, R28, UR13, R31, 0x1, P0 ;  /* 0x0000000d1c1f7c11 */ /* 0x000fe400080f0c1f */
[----:B------:R-:W-:-:S05]  /*6c60*/  FMUL.FTZ R16, R43, R8 ;  /* 0x000000082b107220 */ /* 0x000fca0000410000 */
[----:B------:R-:W-:-:S05]  /*6c70*/  F2FP.F16.F32.PACK_AB R29, R16, R29 ;  /* 0x0000001d101d723e */ /* 0x000fca00000000ff */
[----:B------:R0:W-:Y:S02]  /*6c80*/  STG.E desc[UR8][R30.64], R29 ;  /* 0x0000001d1e007986 */ /* 0x0001e4000c101908 */
.L_x_844:
[----:B------:R-:W-:Y:S05]  /*6c90*/  BSYNC B0 ;  /* 0x0000000000007941 */ /* 0x000fea0003800000 */
.L_x_843:
[----:B------:R-:W-:Y:S01]  /*6ca0*/  ISETP.NE.AND P0, PT, RZ, UR10, PT ;  /* 0x0000000aff007c0c */ /* 0x000fe2000bf05270 */
[C---:B0-----:R-:W-:Y:S01]  /*6cb0*/  FADD.FTZ R29, -R22.reuse, R37 ;  /* 0x00000025161d7221 */ /* 0x041fe20000010100 */
[----:B------:R-:W-:Y:S01]  /*6cc0*/  FADD.FTZ R39, -R22, R39 ;  /* 0x0000002716277221 */ /* 0x000fe20000010100 */
[----:B------:R-:W-:Y:S02]  /*6cd0*/  HADD2.F32 R37, -RZ, R23.H0_H0 ;  /* 0x20000017ff257230 */ /* 0x000fe40000004100 */
[--C-:B------:R-:W-:Y:S02]  /*6ce0*/  HADD2.F32 R41, -RZ, R81.reuse.H0_H0 ;  /* 0x20000051ff297230 */ /* 0x100fe40000004100 */
[-C--:B------:R-:W-:Y:S01]  /*6cf0*/  FMUL.FTZ R45, R29, R8.reuse ;  /* 0x000000081d2d7220 */ /* 0x080fe20000410000 */
[----:B------:R-:W-:Y:S02]  /*6d00*/  HADD2.F32 R16, -RZ, R81.H1_H1 ;  /* 0x30000051ff107230 */ /* 0x000fe40000004100 */
[----:B------:R-:W-:Y:S01]  /*6d10*/  FMUL.FTZ R42, R39, R8 ;  /* 0x00000008272a7220 */ /* 0x000fe20000410000 */
[----:B------:R-:W-:-:S02]  /*6d20*/  HADD2.F32 R23, -RZ, R23.H1_H1 ;  /* 0x30000017ff177230 */ /* 0x000fc40000004100 */
        /* <DEDUP_REMOVED lines=19> */
.L_x_845:
        /* <DEDUP_REMOVED lines=15> */
[----:B------:R-:W-:Y:S02]  /*6f50*/  FFMA.FTZ R28, R33, R45, R34 ;  /* 0x0000002d211c7223 */ /* 0x000fe40000010022 */
[----:B------:R-:W-:Y:S02]  /*6f60*/  FMUL.FTZ R16, R39, R8 ;  /* 0x0000000827107220 */ /* 0x000fe40000410000 */
[----:B------:R-:W-:-:S04]  /*6f70*/  FFMA.FTZ R41, R41, R24, -R28 ;  /* 0x0000001829297223 */ /* 0x000fc8000001081c */
[----:B------:R-:W-:-:S05]  /*6f80*/  FMUL.FTZ R29, R41, R8 ;  /* 0x00000008291d7220 */ /* 0x000fca0000410000 */
[----:B------:R-:W-:-:S05]  /*6f90*/  F2FP.F16.F32.PACK_AB R29, R16, R29 ;  /* 0x0000001d101d723e */ /* 0x000fca00000000ff */
[----:B------:R0:W-:Y:S02]  /*6fa0*/  STG.E desc[UR8][R30.64], R29 ;  /* 0x0000001d1e007986 */ /* 0x0001e4000c101908 */
.L_x_847:
[----:B------:R-:W-:Y:S05]  /*6fb0*/  BSYNC B0 ;  /* 0x0000000000007941 */ /* 0x000fea0003800000 */
.L_x_846:
[----:B------:R-:W-:Y:S01]  /*6fc0*/  ISETP.NE.AND P0, PT, RZ, UR10, PT ;  /* 0x0000000aff007c0c */ /* 0x000fe2000bf05270 */
[C---:B0-----:R-:W-:Y:S01]  /*6fd0*/  FADD.FTZ R29, -R22.reuse, R37 ;  /* 0x00000025161d7221 */ /* 0x041fe20000010100 */
        /* <DEDUP_REMOVED lines=26> */
.L_x_848:
        /* <DEDUP_REMOVED lines=21> */
.L_x_850:
[----:B------:R-:W-:Y:S05]  /*72d0*/  BSYNC B0 ;  /* 0x0000000000007941 */ /* 0x000fea0003800000 */
.L_x_849:
        /* <DEDUP_REMOVED lines=28> */
.L_x_851:
        /* <DEDUP_REMOVED lines=21> */
.L_x_853:
[----:B------:R-:W-:Y:S05]  /*75f0*/  BSYNC B0 ;  /* 0x0000000000007941 */ /* 0x000fea0003800000 */
.L_x_852:
        /* <DEDUP_REMOVED lines=28> */
.L_x_854:
        /* <DEDUP_REMOVED lines=21> */
.L_x_856:
[----:B------:R-:W-:Y:S05]  /*7910*/  BSYNC B0 ;  /* 0x0000000000007941 */ /* 0x000fea0003800000 */
.L_x_855:
        /* <DEDUP_REMOVED lines=28> */
.L_x_857:
[----:B------:R-:W-:Y:S01]  /*7ae0*/  LOP3.LUT P0, RZ, R7, 0x4, RZ, 0xc0, !PT ;  /* 0x0000000407ff7812 */ /* 0x000fe2000780c0ff */
[----:B------:R-:W-:-:S12]  /*7af0*/  BSSY B0, `(.L_x_858) ;  /* 0x0000014000007945 */ /* 0x000fd80003800000 */
[----:B------:R-:W-:Y:S05]  /*7b00*/  @!P0 BRA `(.L_x_859) ;  /* 0x0000000000488947 */ /* 0x000fea0003800000 */
[----:B------:R-:W-:Y:S01]  /*7b10*/  ULDC.64 UR12, c[0x0][0x288] ;  /* 0x0000a200000c7ab9 */ /* 0x000fe20000000a00 */
[----:B------:R-:W-:Y:S01]  /*7b20*/  MOV R16, R18 ;  /* 0x0000001200107202 */ /* 0x000fe20000000f00 */
[----:B------:R-:W-:Y:S01]  /*7b30*/  IMAD R9, R117, UR12, RZ ;  /* 0x0000000c75097c24 */ /* 0x000fe2000f8e02ff */
[----:B0-----:R-:W-:Y:S01]  /*7b40*/  MOV R17, R21 ;  /* 0x0000001500117202 */ /* 0x001fe20000000f00 */
[----:B------:R-:W-:Y:S02]  /*7b50*/  FFMA.FTZ R10, R33, R39, R34 ;  /* 0x00000027210a7223 */ /* 0x000fe40000010022 */
        /* <DEDUP_REMOVED lines=8> */
[----:B------:R-:W-:-:S04]  /*7be0*/  FFMA.FTZ R9, R33, R38, R34 ;  /* 0x0000002621097223 */ /* 0x000fc80000010022 */
[----:B------:R-:W-:-:S04]  /*7bf0*/  FFMA.FTZ R9, R30, R25, -R9 ;  /* 0x000000191e097223 */ /* 0x000fc80000010809 */
[----:B------:R-:W-:-:S05]  /*7c00*/  FMUL.FTZ R9, R9, R8 ;  /* 0x0000000809097220 */ /* 0x000fca0000410000 */
[----:B------:R-:W-:-:S05]  /*7c10*/  F2FP.F16.F32.PACK_AB R9, R9, R10 ;  /* 0x0000000a0909723e */ /* 0x000fca00000000ff */
[----:B------:R1:W-:Y:S02]  /*7c20*/  STG.E desc[UR8][R28.64], R9 ;  /* 0x000000091c007986 */ /* 0x0003e4000c101908 */
.L_x_859:
[----:B------:R-:W-:Y:S05]  /*7c30*/  BSYNC B0 ;  /* 0x0000000000007941 */ /* 0x000fea0003800000 */
.L_x_858:
[----:B------:R-:W-:Y:S01]  /*7c40*/  ISETP.NE.AND P0, PT, RZ, UR10, PT ;  /* 0x0000000aff007c0c */ /* 0x000fe2000bf05270 */
[C---:B------:R-:W-:Y:S01]  /*7c50*/  FADD.FTZ R41, -R22.reuse, R41 ;  /* 0x0000002916297221 */ /* 0x040fe20000010100 */
[----:B------:R-:W-:Y:S01]  /*7c60*/  FADD.FTZ R43, -R22, R43 ;  /* 0x0000002b162b7221 */ /* 0x000fe20000010100 */
[--C-:B-1----:R-:W-:Y:S02]  /*7c70*/  HADD2.F32 R9, -RZ, R76.reuse.H0_H0 ;  /* 0x2000004cff097230 */ /* 0x102fe40000004100 */
        /* <DEDUP_REMOVED lines=24> */
.L_x_860:
[----:B------:R-:W-:Y:S01]  /*7e00*/  LOP3.LUT P0, RZ, R7, 0x2, RZ, 0xc0, !PT ;  /* 0x0000000207ff7812 */ /* 0x000fe2000780c0ff */
[----:B------:R-:W-:-:S12]  /*7e10*/  BSSY B0, `(.L_x_861) ;  /* 0x0000014000007945 */ /* 0x000fd80003800000 */
[----:B------:R-:W-:Y:S05]  /*7e20*/  @!P0 BRA `(.L_x_862) ;  /* 0x0000000000488947 */ /* 0x000fea0003800000 */
[----:B------:R-:W-:Y:S01]  /*7e30*/  ULDC.64 UR12, c[0x0][0x288] ;  /* 0x0000a200000c7ab9 */ /* 0x000fe20000000a00 */
[----:B------:R-:W-:Y:S01]  /*7e40*/  MOV R10, R18 ;  /* 0x00000012000a7202 */ /* 0x000fe20000000f00 */
[----:B------:R-:W-:Y:S01]  /*7e50*/  IMAD R16, R116, UR12, RZ ;  /* 0x0000000c74107c24 */ /* 0x000fe2000f8e02ff */
[----:B------:R-:W-:-:S03]  /*7e60*/  MOV R11, R21 ;  /* 0x00000015000b7202 */ /* 0x000fc60000000f00 */
[C---:B0-----:R-:W-:Y:S02]  /*7e70*/  IMAD R17, R103.reuse, UR13, R16 ;  /* 0x0000000d67117c24 */ /* 0x041fe4000f8e0210 */
        /* <DEDUP_REMOVED lines=11> */
[----:B------:R-:W-:-:S05]  /*7f30*/  F2FP.F16.F32.PACK_AB R9, R9, R10 ;  /* 0x0000000a0909723e */ /* 0x000fca00000000ff */
[----:B------:R1:W-:Y:S02]  /*7f40*/  STG.E desc[UR8][R16.64], R9 ;  /* 0x0000000910007986 */ /* 0x0003e4000c101908 */
.L_x_862:
[----:B------:R-:W-:Y:S05]  /*7f50*/  BSYNC B0 ;  /* 0x0000000000007941 */ /* 0x000fea0003800000 */
.L_x_861:
[----:B------:R-:W-:Y:S01]  /*7f60*/  ISETP.NE.AND P6, PT, RZ, UR10, PT ;  /* 0x0000000aff007c0c */ /* 0x000fe2000bfc5270 */
[C---:B------:R-:W-:Y:S01]  /*7f70*/  FADD.FTZ R37, -R22.reuse, R37 ;  /* 0x0000002516257221 */ /* 0x040fe20000010100 */
[----:B------:R-:W-:Y:S01]  /*7f80*/  FADD.FTZ R39, -R22, R39 ;  /* 0x0000002716277221 */ /* 0x000fe20000010100 */
[--C-:B-1----:R-:W-:Y:S02]  /*7f90*/  HADD2.F32 R9, -RZ, R75.reuse.H0_H0 ;  /* 0x2000004bff097230 */ /* 0x102fe40000004100 */
[----:B0-----:R-:W-:Y:S02]  /*7fa0*/  HADD2.F32 R28, -RZ, R75.H1_H1 ;  /* 0x3000004bff1c7230 */ /* 0x001fe40000004100 */
        /* <DEDUP_REMOVED lines=23> */
.L_x_863:
        /* <DEDUP_REMOVED lines=20> */
.L_x_865:
[----:B------:R-:W-:Y:S05]  /*8260*/  BSYNC B0 ;  /* 0x0000000000007941 */ /* 0x000fea0003800000 */
.L_x_864:
[C---:B------:R-:W-:Y:S01]  /*8270*/  FADD.FTZ R31, -R22.reuse, R31 ;  /* 0x0000001f161f7221 */ /* 0x040fe20000010100 */
[----:B------:R-:W-:Y:S01]  /*8280*/  FADD.FTZ R41, -R22, R41 ;  /* 0x0000002916297221 */ /* 0x000fe20000010100 */
[--C-:B0-----:R-:W-:Y:S02]  /*8290*/  HADD2.F32 R9, -RZ, R74.reuse.H0_H0 ;  /* 0x2000004aff097230 */ /* 0x101fe40000004100 */
[----:B------:R-:W-:Y:S02]  /*82a0*/  HADD2.F32 R74, -RZ, R74.H1_H1 ;  /* 0x3000004aff4a7230 */ /* 0x000fe40000004100 */
[-C--:B------:R-:W-:Y:S01]  /*82b0*/  FMUL.FTZ R31, R31, R8.reuse ;  /* 0x000000081f1f7220 */ /* 0x080fe20000410000 */
[--C-:B------:R-:W-:Y:S02]  /*82c0*/  HADD2.F32 R37, -RZ, R13.reuse.H0_H0 ;  /* 0x2000000dff257230 */ /* 0x100fe40000004100 */
        /* <DEDUP_REMOVED lines=21> */
.L_x_866:
        /* <DEDUP_REMOVED lines=20> */
.L_x_868:
[----:B------:R-:W-:Y:S05]  /*8560*/  BSYNC B0 ;  /* 0x0000000000007941 */ /* 0x000fea0003800000 */
.L_x_867:
        /* <DEDUP_REMOVED lines=27> */
.L_x_869:
        /* <DEDUP_REMOVED lines=20> */
.L_x_871:
[----:B------:R-:W-:Y:S05]  /*8860*/  BSYNC B0 ;  /* 0x0000000000007941 */ /* 0x000fea0003800000 */
.L_x_870:
        /* <DEDUP_REMOVED lines=27> */
.L_x_872:
        /* <DEDUP_REMOVED lines=20> */
.L_x_874:
[----:B------:R-:W-:Y:S05]  /*8b60*/  BSYNC B0 ;  /* 0x0000000000007941 */ /* 0x000fea0003800000 */
.L_x_873:
[C---:B------:R-:W-:Y:S01]  /*8b70*/  FADD.FTZ R29, -R22.reuse, R29 ;  /* 0x0000001d161d7221 */ /* 0x040fe20000010100 */
[----:B------:R-:W-:Y:S01]  /*8b80*/  FADD.FTZ R37, -R22, R37 ;  /* 0x0000002516257221 */ /* 0x000fe20000010100 */
[----:B------:R-:W-:Y:S02]  /*8b90*/  IMAD R32, R35, UR7, R32 ;  /* 0x0000000723207c24 */ /* 0x000fe4000f8e0220 */
[--C-:B0-----:R-:W-:Y:S02]  /*8ba0*/  HADD2.F32 R9, -RZ, R71.reuse.H0_H0 ;  /* 0x20000047ff097230 */ /* 0x101fe40000004100 */
[-C--:B------:R-:W-:Y:S01]  /*8bb0*/  FMUL.FTZ R29, R29, R8.reuse ;  /* 0x000000081d1d7220 */ /* 0x080fe20000410000 */
[----:B------:R-:W-:Y:S02]  /*8bc0*/  HADD2.F32 R14, -RZ, R71.H1_H1 ;  /* 0x30000047ff0e7230 */ /* 0x000fe40000004100 */
        /* <DEDUP_REMOVED lines=21> */
.L_x_875:
        /* <DEDUP_REMOVED lines=20> */
.L_x_877:
[----:B------:R-:W-:Y:S05]  /*8e60*/  BSYNC B0 ;  /* 0x0000000000007941 */ /* 0x000fea0003800000 */
.L_x_876:
[----:B------:R-:W-:Y:S02]  /*8e70*/  HADD2.F32 R69, -RZ, R69.H1_H1 ;  /* 0x30000045ff457230 */ /* 0x000fe40000004100 */
[----:B------:R-:W-:Y:S01]  /*8e80*/  FADD.FTZ R31, -R22, R31 ;  /* 0x0000001f161f7221 */ /* 0x000fe20000010100 */
[----:B------:R-:W-:Y:S01]  /*8e90*/  IADD3 R29, R32, 0x180, RZ ;  /* 0x00000180201d7810 */ /* 0x000fe20007ffe0ff */
[----:B------:R-:W-:Y:S01]  /*8ea0*/  ULDC.64 UR12, c[0x0][0x290] ;  /* 0x0000a400000c7ab9 */ /* 0x000fe20000000a00 */
[--C-:B0-----:R-:W-:Y:S02]  /*8eb0*/  HADD2.F32 R9, -RZ, R86.reuse.H0_H0 ;  /* 0x20000056ff097230 */ /* 0x101fe40000004100 */
        /* <DEDUP_REMOVED lines=24> */
.L_x_878:
[----:B------:R-:W-:Y:S01]  /*9040*/  ISETP.GE.U32.AND P0, PT, R29, UR12, PT ;  /* 0x0000000c1d007c0c */ /* 0x000fe2000bf06070 */
[----:B------:R-:W-:Y:S01]  /*9050*/  BSSY B0, `(.L_x_879) ;  /* 0x0000019000007945 */ /* 0x000fe20003800000 */
[--C-:B------:R-:W-:Y:S02]  /*9060*/  HADD2.F32 R15, -RZ, R70.reuse.H0_H0 ;  /* 0x20000046ff0f7230 */ /* 0x100fe40000004100 */
[----:B------:R-:W-:Y:S01]  /*9070*/  ISETP.GE.AND.EX P0, PT, R35, UR13, PT, P0 ;  /* 0x0000000d23007c0c */ /* 0x000fe2000bf06300 */
[----:B------:R-:W-:-:S03]  /*9080*/  HADD2.F32 R17, -RZ, R70.H1_H1 ;  /* 0x30000046ff117230 */ /* 0x000fc60000004100 */
[----:B------:R-:W-:-:S13]  /*9090*/  ISETP.LT.U32.AND P0, PT, R2, 0x1a0, !P0 ;  /* 0x000001a00200780c */ /* 0x000fda0004701070 */
[----:B------:R-:W-:Y:S05]  /*90a0*/  @!P0 BRA `(.L_x_880) ;  /* 0x00000000004c8947 */ /* 0x000fea0003800000 */
[----:B------:R-:W-:Y:S01]  /*90b0*/  SHF.R.S32.HI R10, RZ, 0x1f, R97 ;  /* 0x0000001fff0a7819 */ /* 0x000fe20000011461 */
[----:B------:R-:W-:Y:S01]  /*90c0*/  ULDC.64 UR14, c[0x0][0x288] ;  /* 0x0000a200000e7ab9 */ /* 0x000fe20000000a00 */
[----:B------:R-:W-:-:S03]  /*90d0*/  MOV R11, R21 ;  /* 0x00000015000b7202 */ /* 0x000fc60000000f00 */
        /* <DEDUP_REMOVED lines=16> */
.L_x_880:
[----:B------:R-:W-:Y:S05]  /*91e0*/  BSYNC B0 ;  /* 0x0000000000007941 */ /* 0x000fea0003800000 */
.L_x_879:
[----:B------:R-:W-:Y:S01]  /*91f0*/  FADD.FTZ R15, -R22, R15 ;  /* 0x0000000f160f7221 */ /* 0x000fe20000010100 */
[----:B------:R-:W-:Y:S01]  /*9200*/  IADD3 R31, R32, 0x1a0, RZ ;  /* 0x000001a0201f7810 */ /* 0x000fe20007ffe0ff */
[----:B------:R-:W-:Y:S01]  /*9210*/  FADD.FTZ R17, -R22, R17 ;  /* 0x0000001116117221 */ /* 0x000fe20000010100 */
[--C-:B0-----:R-:W-:Y:S02]  /*9220*/  HADD2.F32 R9, -RZ, R85.reuse.H0_H0 ;  /* 0x20000055ff097230 */ /* 0x101fe40000004100 */
[-C--:B------:R-:W-:Y:S01]  /*9230*/  FMUL.FTZ R29, R15, R8.reuse ;  /* 0x000000080f1d7220 */ /* 0x080fe20000410000 */
[----:B------:R-:W-:Y:S01]  /*9240*/  HADD2.F32 R14, -RZ, R85.H1_H1 ;  /* 0x30000055ff0e7230 */ /* 0x000fe20000004100 */
        /* <DEDUP_REMOVED lines=21> */
.L_x_881:
[----:B------:R-:W-:Y:S01]  /*93a0*/  ISETP.GE.U32.AND P0, PT, R31, UR12, PT ;  /* 0x0000000c1f007c0c */ /* 0x000fe2000bf06070 */
[----:B------:R-:W-:Y:S01]  /*93b0*/  BSSY B0, `(.L_x_882) ;  /* 0x0000018000007945 */ /* 0x000fe20003800000 */
[--C-:B------:R-:W-:Y:S02]  /*93c0*/  HADD2.F32 R15, -RZ, R67.reuse.H0_H0 ;  /* 0x20000043ff0f7230 */ /* 0x100fe40000004100 */
[----:B------:R-:W-:Y:S01]  /*93d0*/  ISETP.GE.AND.EX P0, PT, R35, UR13, PT, P0 ;  /* 0x0000000d23007c0c */ /* 0x000fe2000bf06300 */
[----:B------:R-:W-:-:S03]  /*93e0*/  HADD2.F32 R67, -RZ, R67.H1_H1 ;  /* 0x30000043ff437230 */ /* 0x000fc60000004100 */
[----:B------:R-:W-:-:S13]  /*93f0*/  ISETP.LT.U32.AND P0, PT, R2, 0x1a0, !P0 ;  /* 0x000001a00200780c */ /* 0x000fda0004701070 */
        /* <DEDUP_REMOVED lines=19> */
.L_x_883:
[----:B------:R-:W-:Y:S05]  /*9530*/  BSYNC B0 ;  /* 0x0000000000007941 */ /* 0x000fea0003800000 */
.L_x_882:
        /* <DEDUP_REMOVED lines=27> */
.L_x_884:
[----:B------:R-:W-:Y:S01]  /*96f0*/  ISETP.GE.U32.AND P0, PT, R31, UR12, PT ;  /* 0x0000000c1f007c0c */ /* 0x000fe2000bf06070 */
[--C-:B------:R-:W-:Y:S01]  /*9700*/  HADD2.F32 R11, -RZ, R68.reuse.H0_H0 ;  /* 0x20000044ff0b7230 */ /* 0x100fe20000004100 */
[----:B------:R-:W-:Y:S01]  /*9710*/  BSSY B0, `(.L_x_885) ;  /* 0x0000019000007945 */ /* 0x000fe20003800000 */
[----:B------:R-:W-:Y:S01]  /*9720*/  HADD2.F32 R13, -RZ, R68.H1_H1 ;  /* 0x30000044ff0d7230 */ /* 0x000fe20000004100 */
[----:B------:R-:W-:Y:S02]  /*9730*/  ISETP.GE.AND.EX P0, PT, R35, UR13, PT, P0 ;  /* 0x0000000d23007c0c */ /* 0x000fe4000bf06300 */
[----:B------:R-:W-:Y:S02]  /*9740*/  FADD.FTZ R15, -R22, R11 ;  /* 0x0000000b160f7221 */ /* 0x000fe40000010100 */
[----:B------:R-:W-:Y:S01]  /*9750*/  ISETP.LT.U32.AND P0, PT, R2, 0x1a0, !P0 ;  /* 0x000001a00200780c */ /* 0x000fe20004701070 */
[----:B------:R-:W-:-:S12]  /*9760*/  FADD.FTZ R17, -R22, R13 ;  /* 0x0000000d16117221 */ /* 0x000fd80000010100 */
        /* <DEDUP_REMOVED lines=19> */
.L_x_886:
[----:B------:R-:W-:Y:S05]  /*98a0*/  BSYNC B0 ;  /* 0x0000000000007941 */ /* 0x000fea0003800000 */
.L_x_885:
[----:B------:R-:W-:Y:S01]  /*98b0*/  IADD3 R32, R32, 0x1e0, RZ ;  /* 0x000001e020207810 */ /* 0x000fe20007ffe0ff */
        /* <DEDUP_REMOVED lines=24> */
.L_x_887:
[----:B------:R-:W-:Y:S01]  /*9a40*/  ISETP.GE.U32.AND P0, PT, R32, UR12, PT ;  /* 0x0000000c20007c0c */ /* 0x000fe2000bf06070 */
[----:B------:R-:W-:Y:S03]  /*9a50*/  BSSY B0, `(.L_x_888) ;  /* 0x0000015000007945 */ /* 0x000fe60003800000 */
[----:B------:R-:W-:-:S04]  /*9a60*/  ISETP.GE.AND.EX P0, PT, R28, UR13, PT, P0 ;  /* 0x0000000d1c007c0c */ /* 0x000fc8000bf06300 */
[----:B------:R-:W-:-:S13]  /*9a70*/  ISETP.LT.U32.AND P0, PT, R2, 0x1a0, !P0 ;  /* 0x000001a00200780c */ /* 0x000fda0004701070 */
[----:B------:R-:W-:Y:S05]  /*9a80*/  @!P0 BRA `(.L_x_889) ;  /* 0x0000000000448947 */ /* 0x000fea0003800000 */
[----:B------:R-:W-:Y:S01]  /*9a90*/  ULDC.64 UR12, c[0x0][0x288] ;  /* 0x0000a200000c7ab9 */ /* 0x000fe20000000a00 */
[----:B------:R-:W-:Y:S01]  /*9aa0*/  MOV R19, R21 ;  /* 0x0000001500137202 */ /* 0x000fe20000000f00 */
[--C-:B------:R-:W-:Y:S01]  /*9ab0*/  FFMA.FTZ R14, R33, R23, R34.reuse ;  /* 0x00000017210e7223 */ /* 0x100fe20000010022 */
[----:B------:R-:W-:Y:S02]  /*9ac0*/  IMAD R11, R123, UR12, RZ ;  /* 0x0000000c7b0b7c24 */ /* 0x000fe4000f8e02ff */
[----:B------:R-:W-:Y:S01]  /*9ad0*/  FFMA.FTZ R33, R33, R22, R34 ;  /* 0x0000001621217223 */ /* 0x000fe20000010022 */
[----:B------:R-:W-:Y:S01]  /*9ae0*/  FFMA.FTZ R9, R9, R24, -R14 ;  /* 0x0000001809097223 */ /* 0x000fe2000001080e */
[----:B------:R-:W-:-:S04]  /*9af0*/  IMAD.WIDE.U32 R18, R94, UR12, R18 ;  /* 0x0000000c5e127c25 */ /* 0x000fc8000f8e0012 */
[----:B------:R-:W-:Y:S01]  /*9b00*/  FFMA.FTZ R33, R12, R25, -R33 ;  /* 0x000000190c217223 */ /* 0x000fe20000010821 */
[-C--:B------:R-:W-:Y:S01]  /*9b10*/  FMUL.FTZ R9, R9, R8.reuse ;  /* 0x0000000809097220 */ /* 0x080fe20000410000 */
[----:B------:R-:W-:Y:S01]  /*9b20*/  IMAD R11, R94, UR13, R11 ;  /* 0x0000000d5e0b7c24 */ /* 0x000fe2000f8e020b */
[----:B------:R-:W-:Y:S01]  /*9b30*/  ULDC.64 UR12, c[0x0][0x210] ;  /* 0x00008400000c7ab9 */ /* 0x000fe20000000a00 */
[----:B------:R-:W-:Y:S01]  /*9b40*/  FMUL.FTZ R8, R33, R8 ;  /* 0x0000000821087220 */ /* 0x000fe20000410000 */
[----:B------:R-:W-:Y:S02]  /*9b50*/  LEA R10, P0, R18, UR12, 0x1 ;  /* 0x0000000c120a7c11 */ /* 0x000fe4000f8008ff */
[----:B------:R-:W-:Y:S02]  /*9b60*/  IADD3 R11, R19, R11, RZ ;  /* 0x0000000b130b7210 */ /* 0x000fe40007ffe0ff */
[----:B------:R-:W-:Y:S02]  /*9b70*/  F2FP.F16.F32.PACK_AB R9, R8, R9 ;  /* 0x000000090809723e */ /* 0x000fe400000000ff */
[----:B------:R-:W-:-:S05]  /*9b80*/  LEA.HI.X R11, R18, UR13, R11, 0x1, P0 ;  /* 0x0000000d120b7c11 */ /* 0x000fca00080f0c0b */
[----:B------:R0:W-:Y:S02]  /*9b90*/  STG.E desc[UR8][R10.64], R9 ;  /* 0x000000090a007986 */ /* 0x0001e4000c101908 */
.L_x_889:
[----:B------:R-:W-:Y:S05]  /*9ba0*/  BSYNC B0 ;  /* 0x0000000000007941 */ /* 0x000fea0003800000 */
.L_x_888:
[----:B------:R-:W-:Y:S02]  /*9bb0*/  IADD3 R6, R4, R6, RZ ;  /* 0x0000000604067210 */ /* 0x000fe40007ffe0ff */
[----:B------:R-:W-:Y:S02]  /*9bc0*/  IADD3 R87, R87, 0x1, RZ ;  /* 0x0000000157577810 */ /* 0x000fe40007ffe0ff */
[----:B------:R-:W-:-:S13]  /*9bd0*/  ISETP.GE.AND P0, PT, R6, UR4, PT ;  /* 0x0000000406007c0c */ /* 0x000fda000bf06270 */
[----:B------:R-:W-:Y:S05]  /*9be0*/  @!P0 BRA `(.L_x_890) ;  /* 0xffffff6800d48947 */ /* 0x000fea000383ffff */
.L_x_807:
[----:B------:R-:W1:Y:S01]  /*9bf0*/  LDC R6, c[0x0][0xc] ;  /* 0x00000300ff067b82 */ /* 0x000e620000000800 */
[----:B------:R-:W-:Y:S01]  /*9c00*/  ISETP.NE.AND P2, PT, R2, RZ, PT ;  /* 0x000000ff0200720c */ /* 0x000fe20003f45270 */
[----:B------:R-:W-:Y:S06]  /*9c10*/  BSSY B0, `(.L_x_891) ;  /* 0x0000015000007945 */ /* 0x000fec0003800000 */
[----:B0-----:R-:W0:Y:S08]  /*9c20*/  LDC R9, c[0x0][0x10] ;  /* 0x00000400ff097b82 */ /* 0x001e300000000800 */
[----:B------:R-:W2:Y:S01]  /*9c30*/  LDC.64 R4, c[0x0][0x258] ;  /* 0x00009600ff047b82 */ /* 0x000ea20000000a00 */
[----:B-1----:R-:W-:-:S02]  /*9c40*/  IADD3 R3, R6, -0x1, RZ ;  /* 0xffffffff06037810 */ /* 0x002fc40007ffe0ff */
[----:B------:R-:W-:Y:S02]  /*9c50*/  ISETP.NE.AND P1, PT, R6, 0x1, PT ;  /* 0x000000010600780c */ /* 0x000fe40003f25270 */
[----:B------:R-:W-:Y:S02]  /*9c60*/  ISETP.NE.AND P0, PT, R3, UR7, PT ;  /* 0x0000000703007c0c */ /* 0x000fe4000bf05270 */
[C---:B0-----:R-:W-:Y:S02]  /*9c70*/  SHF.L.U32 R3, R9.reuse, 0x1, RZ ;  /* 0x0000000109037819 */ /* 0x041fe400000006ff */
        /* <DEDUP_REMOVED lines=14> */
.L_x_892:
[----:B------:R-:W-:Y:S05]  /*9d60*/  BSYNC B0 ;  /* 0x0000000000007941 */ /* 0x000fea0003800000 */
.L_x_891:
[----:B------:R-:W-:Y:S05]  /*9d70*/  @P0 EXIT ;  /* 0x000000000000094d */ /* 0x000fea0003800000 */
[----:B------:R-:W-:Y:S05]  /*9d80*/  @P2 BRA `(.L_x_893) ;  /* 0x0000000000202947 */ /* 0x000fea0003800000 */
[----:B------:R-:W-:-:S05]  /*9d90*/  IMAD R0, R6, R9, RZ ;  /* 0x0000000906007224 */ /* 0x000fca00078e02ff */
[----:B------:R-:W-:-:S13]  /*9da0*/  ISETP.NE.AND P0, PT, R0, -0x1, PT ;  /* 0xffffffff0000780c */ /* 0x000fda0003f05270 */
[----:B------:R-:W-:Y:S05]  /*9db0*/  @!P0 BRA `(.L_x_893) ;  /* 0x0000000000148947 */ /* 0x000fea0003800000 */
.L_x_894:
[----:B0-----:R-:W2:Y:S04]  /*9dc0*/  LDG.E.STRONG.GPU R3, desc[UR8][R4.64] ;  /* 0x0000000804037981 */ /* 0x001ea8000c1ef900 */
[----:B--2---:R-:W-:Y:S01]  /*9dd0*/  CCTL.IVALL ;  /* 0x00000000ff00798f */ /* 0x004fe20002000000 */
[----:B------:R-:W-:Y:S05]  /*9de0*/  YIELD ;  /* 0x0000000000007946 */ /* 0x000fea0003800000 */
[----:B------:R-:W-:-:S13]  /*9df0*/  ISETP.NE.AND P0, PT, R3, R0, PT ;  /* 0x000000000300720c */ /* 0x000fda0003f05270 */
[----:B------:R-:W-:Y:S05]  /*9e00*/  @P0 BRA `(.L_x_894) ;  /* 0xfffffffc00ec0947 */ /* 0x000fea000383ffff */
.L_x_893:
        /* <DEDUP_REMOVED lines=24> */
.L_x_895:
        /* <DEDUP_REMOVED lines=23> */
.L_x_896:
        /* <DEDUP_REMOVED lines=16> */
.L_x_3239:


//--------------------- .text._Z35group_norm_nhwc_bwd_one_pass_kernelI11Fp16IOBf16WLi64ELi26ELi416EEv26Group_norm_nhwc_bwd_params --------------------------
	.section	.text._Z35group_norm_nhwc_bwd_one_pass_kernelI11Fp16IOBf16WLi64ELi26ELi416EEv26Group_norm_nhwc_bwd_params,"ax",@progbits
	.align	128
        .global         _Z35group_norm_nhwc_bwd_one_pass_kernelI11Fp16IOBf16WLi64ELi26ELi416EEv26Group_norm_nhwc_bwd_params
        .type           _Z35group_norm_nhwc_bwd_one_pass_kernelI11Fp16IOBf16WLi64ELi26ELi416EEv26Group_norm_nhwc_bwd_params,@function
        .size           _Z35group_norm_nhwc_bwd_one_pass_kernelI11Fp16IOBf16WLi64ELi26ELi416EEv26Group_norm_nhwc_bwd_params,(.L_x_3240 - _Z35group_norm_nhwc_bwd_one_pass_kernelI11Fp16IOBf16WLi64ELi26ELi416EEv26Group_norm_nhwc_bwd_params)
        .other          _Z35group_norm_nhwc_bwd_one_pass_kernelI11Fp16IOBf16WLi64ELi26ELi416EEv26Group_norm_nhwc_bwd_params,@"STO_CUDA_ENTRY STV_DEFAULT"
_Z35group_norm_nhwc_bwd_one_pass_kernelI11Fp16IOBf16WLi64ELi26ELi416EEv26Group_norm_nhwc_bwd_params:
.text._Z35group_norm_nhwc_bwd_one_pass_kernelI11Fp16IOBf16WLi64ELi26ELi416EEv26Group_norm_nhwc_bwd_params:
        /* <DEDUP_REMOVED lines=48> */
.L_x_924:
        /* <DEDUP_REMOVED lines=120> */
.L_x_899:
[----:B------:R-:W-:Y:S05]  /*0a80*/  BSYNC B0 ;  /* 0x0000000000007941 */ /* 0x000fea0003800000 */
.L_x_898:
[----:B------:R-:W-:Y:S01]  /*0a90*/  ISETP.NE.AND P2, PT, RZ, UR18, PT ;  /* 0x00000012ff007c0c */ /* 0x000fe2000bf45270 */
[--C-:B-----5:R-:W-:Y:S02]  /*0aa0*/  HADD2.F32 R8, -RZ, R27.reuse.H0_H0 ;  /* 0x2000001bff087230 */ /* 0x120fe40000004100 */
        /* <DEDUP_REMOVED lines=31> */
.L_x_900:
        /* <DEDUP_REMOVED lines=26> */
.L_x_901:
        /* <DEDUP_REMOVED lines=88> */
.L_x_903:
[----:B------:R-:W-:Y:S05]  /*13c0*/  BSYNC B0 ;  /* 0x0000000000007941 */ /* 0x000fea0003800000 */
.L_x_902:
        /* <DEDUP_REMOVED lines=158> */
.L_x_905:
[----:B------:R-:W-:Y:S05]  /*1db0*/  BSYNC B0 ;  /* 0x0000000000007941 */ /* 0x000fea0003800000 */
.L_x_904:
        /* <DEDUP_REMOVED lines=20> */
.L_x_907:
[----:B------:R-:W-:Y:S05]  /*1f00*/  BSYNC B0 ;  /* 0x0000000000007941 */ /* 0x000fea0003800000 */
.L_x_906:
        /* <DEDUP_REMOVED lines=34> */
.L_x_910:
[----:B------:R-:W2:Y:S04]  /*2130*/  LDG.E.STRONG.GPU R12, desc[UR14][R10.64] ;  /* 0x0000000e0a0c7981 */ /* 0x000ea8000c1ef900 */
[----:B--2---:R-:W-:Y:S01]  /*2140*/  CCTL.IVALL ;  /* 0x00000000ff00798f */ /* 0x004fe20002000000 */
[----:B------:R-:W-:Y:S05]  /*2150*/  YIELD ;  /* 0x0000000000007946 */ /* 0x000fea0003800000 */
[----:B------:R-:W-:-:S13]  /*2160*/  ISETP.NE.AND P0, PT, R12, R15, PT ;  /* 0x0000000f0c00720c */ /* 0x000fda0003f05270 */
[----:B------:R-:W-:Y:S05]  /*2170*/  @P0 BRA `(.L_x_910) ;  /* 0xfffffffc00ec0947 */ /* 0x000fea000383ffff */
.L_x_909:
        /* <DEDUP_REMOVED lines=17> */
.L_x_914:
        /* <DEDUP_REMOVED lines=115> */
.L_x_913:
        /* <DEDUP_REMOVED lines=61> */
.L_x_915:
[----:B------:R-:W-:-:S13]  /*2d90*/  ISETP.NE.OR P0, PT, R18, RZ, P0 ;  /* 0x000000ff1200720c */ /* 0x000fda0000705670 */
[----:B------:R-:W-:Y:S05]  /*2da0*/  @!P0 BRA `(.L_x_911) ;  /* 0x00000000007c8947 */ /* 0x000fea0003800000 */
.L_x_912:
        /* <DEDUP_REMOVED lines=31> */
.L_x_911:
        /* <DEDUP_REMOVED lines=11> */
.L_x_917:
[----:B------:R-:W-:Y:S05]  /*3050*/  BSYNC B0 ;  /* 0x0000000000007941 */ /* 0x000fea0003800000 */
.L_x_916:
        /* <DEDUP_REMOVED lines=16> */
.L_x_908:
        /* <DEDUP_REMOVED lines=8> */
[----:B------:R-:W-:-:S03]  /*31e0*/  FMUL.FTZ R20, R12, UR13 ;  /* 0x0000000d0c147c20 */ /* 0x000fc60008410000 */
[----:B------:R-:W-:Y:S01]  /*31f0*/  FMUL.FTZ R22, R27, UR13 ;  /* 0x0000000d1b167c20 */ /* 0x000fe20008410000 */
[----:B-1----:R-:W-:-:S09]  /*3200*/  ULEA UR8, UR9, UR8, 0x18 ;  /* 0x0000000809087291 */ /* 0x002fd2000f8ec03f */
[----:B------:R-:W-:Y:S01]  /*3210*/  @!P3 STS.64 [UR8+0x80], R8 ;  /* 0x00008008ff00b988 */ /* 0x000fe20008000a08 */
[----:B------:R-:W-:Y:S06]  /*3220*/  BAR.SYNC.DEFER_BLOCKING 0x0 ;  /* 0x0000000000007b1d */ /* 0x000fec0000010000 */
[----:B------:R-:W1:Y:S01]  /*3230*/  LDS.64 R10, [UR8+0x80] ;  /* 0x00008008ff0a7984 */ /* 0x000e620008000a00 */
[----:B------:R-:W-:Y:S02]  /*3240*/  ULDC UR8, c[0x0][0x2bc] ;  /* 0x0000af0000087ab9 */ /* 0x000fe40000000800 */
[----:B-1----:R-:W-:Y:S01]  /*3250*/  FMUL.FTZ R4, R10, UR8 ;  /* 0x000000080a047c20 */ /* 0x002fe20008410000 */
[----:B------:R-:W-:-:S02]  /*3260*/  HADD2.F32 R10, -RZ, R28.H0_H0 ;  /* 0x2000001cff0a7230 */ /* 0x000fc40000004100 */
[----:B------:R-:W-:Y:S01]  /*3270*/  FMUL.FTZ R11, R11, UR8 ;  /* 0x000000080b0b7c20 */ /* 0x000fe20008410000 */
[----:B------:R-:W-:Y:S02]  /*3280*/  HADD2.F32 R28, -RZ, R28.H1_H1 ;  /* 0x3000001cff1c7230 */ /* 0x000fe40000004100 */
[----:B0-----:R-:W-:-:S03]  /*3290*/  FADD.FTZ R8, R10, -UR19 ;  /* 0x800000130a087e21 */ /* 0x001fc60008010000 */
        /* <DEDUP_REMOVED lines=20> */
.L_x_918:
        /* <DEDUP_REMOVED lines=17> */
[----:B------:R-:W-:Y:S02]  /*34f0*/  F2FP.F16.F32.PACK_AB R13, R10, R17 ;  /* 0x000000110a0d723e */ /* 0x000fe400000000ff */
[----:B------:R-:W-:-:S05]  /*3500*/  LEA.HI.X R15, R12, UR9, R15, 0x1, P0 ;  /* 0x000000090c0f7c11 */ /* 0x000fca00080f0c0f */
[----:B------:R0:W-:Y:S02]  /*3510*/  STG.E desc[UR14][R14.64], R13 ;  /* 0x0000000d0e007986 */ /* 0x0001e4000c10190e */
.L_x_920:
[----:B------:R-:W-:Y:S05]  /*3520*/  BSYNC B0 ;  /* 0x0000000000007941 */ /* 0x000fea0003800000 */
.L_x_919:
        /* <DEDUP_REMOVED lines=23> */
.L_x_921:
        /* <DEDUP_REMOVED lines=24> */
.L_x_923:
[----:B------:R-:W-:Y:S05]  /*3820*/  BSYNC B0 ;  /* 0x0000000000007941 */ /* 0x000fea0003800000 */
.L_x_922:
[----:B------:R-:W-:Y:S01]  /*3830*/  ULDC UR8, c[0x0][0x10] ;  /* 0x0000040000087ab9 */ /* 0x000fe20000000800 */
[----:B------:R-:W-:Y:S02]  /*3840*/  UIADD3 UR4, UR4, 0x1, URZ ;  /* 0x0000000104047890 */ /* 0x000fe4000fffe03f */
[----:B------:R-:W-:-:S04]  /*3850*/  UIADD3 UR7, UR8, UR7, URZ ;  /* 0x0000000708077290 */ /* 0x000fc8000fffe03f */
[----:B------:R-:W-:-:S06]  /*3860*/  UISETP.GE.AND UP0, UPT, UR7, UR5, UPT ;  /* 0x000000050700728c */ /* 0x000fcc000bf06270 */
[----:B------:R-:W-:-:S13]  /*3870*/  PLOP3.LUT P0, PT, PT, PT, UP0, 0x80, 0x0 ;  /* 0x000000000000781c */ /* 0x000fda0003f0f008 */
[----:B------:R-:W-:Y:S05]  /*3880*/  @!P0 BRA `(.L_x_924) ;  /* 0xffffffc8009c8947 */ /* 0x000fea000383ffff */
.L_x_897:
        /* <DEDUP_REMOVED lines=19> */
.L_x_926:
[----:B------:R-:W-:Y:S05]  /*39c0*/  BSYNC B0 ;  /* 0x0000000000007941 */ /* 0x000fea0003800000 */
.L_x_925:
        /* <DEDUP_REMOVED lines=11> */
.L_x_928:
[----:B------:R-:W2:Y:S04]  /*3a80*/  LDG.E.STRONG.GPU R5, desc[UR14][R2.64] ;  /* 0x0000000e02057981 */ /* 0x000ea8000c1ef900 */
[----:B--2---:R-:W-:Y:S01]  /*3a90*/  CCTL.IVALL ;  /* 0x00000000ff00798f */ /* 0x004fe20002000000 */
[----:B------:R-:W-:Y:S05]  /*3aa0*/  YIELD ;  /* 0x0000000000007946 */ /* 0x000fea0003800000 */
[----:B------:R-:W-:-:S13]  /*3ab0*/  ISETP.NE.AND P0, PT, R5, R0, PT ;  /* 0x000000000500720c */ /* 0x000fda0003f05270 */
[----:B------:R-:W-:Y:S05]  /*3ac0*/  @P0 BRA `(.L_x_928) ;  /* 0xfffffffc00ec0947 */ /* 0x000fea000383ffff */
.L_x_927:
        /* <DEDUP_REMOVED lines=24> */
.L_x_929:
        /* <DEDUP_REMOVED lines=25> */
.L_x_930:
        /* <DEDUP_REMOVED lines=10> */
.L_x_3240:


//--------------------- .text._Z35group_norm_nhwc_bwd_one_pass_kernelI11Fp16IOBf16WLi128ELi26ELi416EEv26Group_norm_nhwc_bwd_params --------------------------
	.section	.text._Z35group_norm_nhwc_bwd_one_pass_kernelI11Fp16IOBf16WLi128ELi26ELi416EEv26Group_norm_nhwc_bwd_params,"ax",@progbits
	.align	128
        .global         _Z35group_norm_nhwc_bwd_one_pass_kernelI11Fp16IOBf16WLi128ELi26ELi416EEv26Group_norm_nhwc_bwd_params
        .type           _Z35group_norm_nhwc_bwd_one_pass_kernelI11Fp16IOBf16WLi128ELi26ELi416EEv26Group_norm_nhwc_bwd_params,@function
        .size           _Z35group_norm_nhwc_bwd_one_pass_kernelI11Fp16IOBf16WLi128ELi26ELi416EEv26Group_norm_nhwc_bwd_params,(.L_x_3241 - _Z35group_norm_nhwc_bwd_one_pass_kernelI11Fp16IOBf16WLi128ELi26ELi416EEv26Group_norm_nhwc_bwd_params)
        .other          _Z35group_norm_nhwc_bwd_one_pass_kernelI11Fp16IOBf16WLi128ELi26ELi416EEv26Group_norm_nhwc_bwd_params,@"STO_CUDA_ENTRY STV_DEFAULT"
_Z35group_norm_nhwc_bwd_one_pass_kernelI11Fp16IOBf16WLi128ELi26ELi416EEv26Group_norm_nhwc_bwd_params:
.text._Z35group_norm_nhwc_bwd_one_pass_kernelI11Fp16IOBf16WLi128ELi26ELi416EEv26Group_norm_nhwc_bwd_params:
        /* <DEDUP_REMOVED lines=12> */
[----:B------:R-:W-:Y:S01]  /*00c0*/  UMOV UR5, 0x400 ;  /* 0x0000040000057882 */ /* 0x000fe20000000000 */
[----:B------:R-:W-:Y:S01]  /*00d0*/  ULDC.64 UR12, c[0x0][0x290] ;  /* 0x0000a400000c7ab9 */ /* 0x000fe20000000a00 */
[----:B------:R-:W-:Y:S01]  /*00e0*/  UIADD3 UR6, UR5, 0x90, URZ ;  /* 0x0000009005067890 */ /* 0x000fe2000fffe03f */
[----:B------:R-:W-:Y:S01]  /*00f0*/  ISETP.GE.U32.AND P2, PT, R52, 0x1a0, PT ;  /* 0x000001a03400780c */ /* 0x000fe20003f46070 */
[----:B------:R-:W-:Y:S01]  /*0100*/  HFMA2.MMA R43, -RZ, RZ, 0, 0 ;  /* 0x00000000ff2b7435 */ /* 0x000fe200000001ff */
[----:B------:R-:W-:Y:S01]  /*0110*/  SHF.R.U32.HI R3, RZ, 0x2, R3 ;  /* 0x00000002ff037819 */ /* 0x000fe20000011603 */
[----:B------:R-:W1:Y:S01]  /*0120*/  LDC.64 R6, c[0x0][0x288] ;  /* 0x0000a200ff067b82 */ /* 0x000e620000000a00 */
[----:B------:R-:W-:-:S03]  /*0130*/  MOV R44, R34 ;  /* 0x00000022002c7202 */ /* 0x000fc60000000f00 */
[----:B------:R-:W-:-:S04]  /*0140*/  IMAD R53, R3, -0xd, R52 ;  /* 0xfffffff303357824 */ /* 0x000fc800078e0234 */
[----:B------:R-:W2:Y:S01]  /*0150*/  S2UR UR7, SR_CgaCtaId ;  /* 0x00000000000779c3 */ /* 0x000ea20000008800 */
[----:B------:R-:W-:-:S07]  /*0160*/  SHF.L.U32 R53, R53, 0x1, RZ ;  /* 0x0000000135357819 */ /* 0x000fce00000006ff */
[----:B------:R-:W3:Y:S01]  /*0170*/  LDC R33, c[0x0][0x10] ;  /* 0x00000400ff217b82 */ /* 0x000ee20000000800 */
[----:B0-----:R-:W-:Y:S02]  /*0180*/  IMAD R51, R0, UR10, R3 ;  /* 0x0000000a00337c24 */ /* 0x001fe4000f8e0203 */
[----:B------:R-:W0:Y:S03]  /*0190*/  S2R R0, SR_LANEID ;  /* 0x0000000000007919 */ /* 0x000e260000000000 */
[----:B------:R-:W-:Y:S02]  /*01a0*/  IADD3 R49, R51, 0x20, RZ ;  /* 0x0000002033317810 */ /* 0x000fe40007ffe0ff */
[----:B------:R-:W4:Y:S01]  /*01b0*/  LDC R32, c[0x0][0xc] ;  /* 0x00000300ff207b82 */ /* 0x000f220000000800 */
[----:B-1----:R-:W-:Y:S01]  /*01c0*/  IMAD.WIDE.U32 R2, R6, 0x3, RZ ;  /* 0x0000000306027825 */ /* 0x002fe200078e00ff */
[----:B------:R-:W-:-:S02]  /*01d0*/  LEA R9, R7, R7, 0x1 ;  /* 0x0000000707097211 */ /* 0x000fc400078e08ff */
[----:B------:R-:W-:Y:S02]  /*01e0*/  LEA.HI R6, P3, R7, R6, RZ, 0x1 ;  /* 0x0000000607067211 */ /* 0x000fe400078708ff */
[----:B------:R-:W-:Y:S02]  /*01f0*/  IADD3 R9, R3, R9, RZ ;  /* 0x0000000903097210 */ /* 0x000fe40007ffe0ff */
[----:B------:R-:W-:Y:S01]  /*0200*/  IADD3.X R11, RZ, R7, RZ, P3, !PT ;  /* 0x00000007ff0b7210 */ /* 0x000fe20001ffe4ff */
[----:B--2---:R-:W-:Y:S01]  /*0210*/  ULEA UR5, UR7, UR5, 0x18 ;  /* 0x0000000507057291 */ /* 0x004fe2000f8ec03f */
[----:B------:R-:W-:Y:S01]  /*0220*/  SHF.R.S32.HI R7, RZ, 0x1f, R52 ;  /* 0x0000001fff077819 */ /* 0x000fe20000011434 */
[----:B------:R-:W-:Y:S01]  /*0230*/  ULEA UR6, UR7, UR6, 0x18 ;  /* 0x0000000607067291 */ /* 0x000fe2000f8ec03f */
[----:B------:R-:W-:Y:S02]  /*0240*/  LEA.HI R8, P4, R9, R2, RZ, 0x1 ;  /* 0x0000000209087211 */ /* 0x000fe400078908ff */
[----:B------:R-:W-:Y:S01]  /*0250*/  LEA.HI R7, R7, R52, RZ, 0x5 ;  /* 0x0000003407077211 */ /* 0x000fe200078f28ff */
[----:B------:R-:W-:Y:S01]  /*0260*/  ULDC.U8 UR7, c[0x0][0x2a4] ;  /* 0x0000a90000077ab9 */ /* 0x000fe20000000000 */
[----:B------:R-:W-:Y:S01]  /*0270*/  IADD3.X R9, RZ, R9, RZ, P4, !PT ;  /* 0x00000009ff097210 */ /* 0x000fe200027fe4ff */
[----:B---3--:R-:W-:Y:S01]  /*0280*/  IMAD R50, R33, UR10, R34 ;  /* 0x0000000a21327c24 */ /* 0x008fe2000f8e0222 */
[----:B------:R-:W-:-:S02]  /*0290*/  SHF.R.S64 R6, R6, 0x1, R11 ;  /* 0x0000000106067819 */ /* 0x000fc4000000100b */
[----:B------:R-:W-:Y:S02]  /*02a0*/  ISETP.LT.U32.AND P1, PT, R51, UR12, PT ;  /* 0x0000000c33007c0c */ /* 0x000fe4000bf21070 */
[----:B------:R-:W-:Y:S02]  /*02b0*/  SHF.R.S32.HI R3, RZ, 0x1f, R51 ;  /* 0x0000001fff037819 */ /* 0x000fe40000011433 */
[----:B------:R-:W-:Y:S02]  /*02c0*/  SHF.R.S32.HI R2, RZ, 0x5, R7 ;  /* 0x00000005ff027819 */ /* 0x000fe40000011407 */
[----:B------:R-:W-:Y:S02]  /*02d0*/  SHF.R.S32.HI R11, RZ, 0x1, R11 ;  /* 0x00000001ff0b7819 */ /* 0x000fe4000001140b */
[----:B------:R-:W-:Y:S02]  /*02e0*/  ISETP.LT.U32.AND P0, PT, R49, UR12, PT ;  /* 0x0000000c31007c0c */ /* 0x000fe4000bf01070 */
[----:B------:R-:W-:-:S02]  /*02f0*/  SHF.R.S32.HI R5, RZ, 0x1f, R49 ;  /* 0x0000001fff057819 */ /* 0x000fc40000011431 */
[----:B----4-:R-:W-:Y:S02]  /*0300*/  LOP3.LUT R47, R32, 0x3, RZ, 0xc0, !PT ;  /* 0x00000003202f7812 */ /* 0x010fe400078ec0ff */
[C---:B------:R-:W-:Y:S02]  /*0310*/  IADD3 R48, R51.reuse, 0x40, RZ ;  /* 0x0000004033307810 */ /* 0x040fe40007ffe0ff */
[----:B------:R-:W-:Y:S02]  /*0320*/  IADD3 R46, R51, 0x60, RZ ;  /* 0x00000060332e7810 */ /* 0x000fe40007ffe0ff */
[--C-:B------:R-:W-:Y:S02]  /*0330*/  SHF.R.S64 R7, R8, 0x1, R9.reuse ;  /* 0x0000000108077819 */ /* 0x100fe40000001009 */
[----:B------:R-:W-:Y:S02]  /*0340*/  SHF.R.S32.HI R10, RZ, 0x1, R9 ;  /* 0x00000001ff0a7819 */ /* 0x000fe40000011409 */
[----:B------:R-:W-:-:S02]  /*0350*/  ISETP.LT.AND.EX P1, PT, R3, UR13, !P2, P1 ;  /* 0x0000000d03007c0c */ /* 0x000fc4000d721310 */
[----:B------:R-:W-:Y:S02]  /*0360*/  SHF.L.U64.HI R8, R6, 0x2, R11 ;  /* 0x0000000206087819 */ /* 0x000fe4000001020b */
[----:B------:R-:W-:Y:S02]  /*0370*/  ISETP.LT.AND.EX P2, PT, R5, UR13, !P2, P0 ;  /* 0x0000000d05007c0c */ /* 0x000fe4000d741300 */
[----:B------:R-:W-:Y:S02]  /*0380*/  LEA R2, R2, UR5, 0x3 ;  /* 0x0000000502027c11 */ /* 0x000fe4000f8e18ff */
[----:B------:R-:W-:Y:S02]  /*0390*/  LEA R4, R52, UR6, 0x4 ;  /* 0x0000000634047c11 */ /* 0x000fe4000f8e20ff */
[----:B------:R-:W-:Y:S02]  /*03a0*/  IADD3 R45, -R47, R32, RZ ;  /* 0x000000202f2d7210 */ /* 0x000fe40007ffe1ff */
[----:B------:R-:W-:-:S02]  /*03b0*/  SHF.R.S32.HI R9, RZ, 0x1f, R48 ;  /* 0x0000001fff097819 */ /* 0x000fc40000011430 */
[----:B------:R-:W-:Y:S02]  /*03c0*/  SHF.R.S32.HI R11, RZ, 0x1f, R46 ;  /* 0x0000001fff0b7819 */ /* 0x000fe4000001142e */
[----:B0-----:R-:W-:-:S07]  /*03d0*/  SHF.L.U64.HI R10, R7, 0x2, R10 ;  /* 0x00000002070a7819 */ /* 0x001fce000001020a */
.L_x_966:
[----:B012---:R-:W0:Y:S01]  /*03e0*/  LDC R17, c[0x0][0x2a0] ;  /* 0x0000a800ff117b82 */ /* 0x007e220000000800 */
[----:B------:R-:W-:Y:S01]  /*03f0*/  IABS R16, R44 ;  /* 0x0000002c00107213 */ /* 0x000fe20000000000 */
[----:B------:R-:W-:Y:S01]  /*0400*/  ULDC.64 UR12, c[0x0][0x298] ;  /* 0x0000a600000c7ab9 */ /* 0x000fe20000000a00 */
[----:B------:R-:W-:Y:S01]  /*0410*/  ISETP.GE.AND P3, PT, R44, RZ, PT ;  /* 0x000000ff2c00720c */ /* 0x000fe20003f66270 */
[----:B------:R-:W-:Y:S01]  /*0420*/  ULDC.64 UR14, c[0x0][0x290] ;  /* 0x0000a400000e7ab9 */ /* 0x000fe20000000a00 */
[----:B------:R-:W-:-:S03]  /*0430*/  CS2R R40, SRZ ;  /* 0x0000000000287805 */ /* 0x000fc6000001ff00 */
[----:B------:R-:W1:Y:S08]  /*0440*/  LDC R19, c[0x0][0x2ac] ;  /* 0x0000ab00ff137b82 */ /* 0x000e700000000800 */
[----:B------:R-:W2:Y:S01]  /*0450*/  @P1 LDC.64 R28, c[0x0][0x230] ;  /* 0x00008c00ff1c1b82 */ /* 0x000ea20000000a00 */
        /* <DEDUP_REMOVED lines=85> */
[----:B------:R-:W-:Y:S01]  /*09b0*/  @P0 IMAD R27, R48, R17, R30 ;  /* 0x00000011301b0224 */ /* 0x000fe200078e021e */
[----:B------:R-:W-:Y:S02]  /*09c0*/  @P0 MOV R30, R60 ;  /* 0x0000003c001e0202 */ /* 0x000fe40000000f00 */
[----:B--2---:R-:W-:-:S03]  /*09d0*/  @P2 IADD3 R28, P4, R19, R14, RZ ;  /* 0x0000000e131c2210 */ /* 0x004fc60007f9e0ff */
[----:B------:R-:W-:Y:S01]  /*09e0*/  @P0 IMAD.WIDE.U32 R30, R48, R16, R30 ;  /* 0x00000010301e0225 */ /* 0x000fe200078e001e */
[----:B------:R-:W-:Y:S01]  /*09f0*/  @P2 IADD3.X R29, R38, R15, RZ, P4, !PT ;  /* 0x0000000f261d2210 */ /* 0x000fe200027fe4ff */
[----:B------:R-:W2:Y:S03]  /*0a00*/  @P0 LDC.64 R16, c[0x0][0x228] ;  /* 0x00008a00ff100b82 */ /* 0x000ea60000000a00 */
[----:B------:R-:W-:Y:S01]  /*0a10*/  @P0 IADD3 R27, R31, R27, RZ ;  /* 0x0000001b1f1b0210 */ /* 0x000fe20007ffe0ff */
[----:B0-----:R-:W-:-:S04]  /*0a20*/  @P3 IMAD R31, R11, R22, RZ ;  /* 0x000000160b1f3224 */ /* 0x001fc800078e02ff */
[----:B------:R-:W0:Y:S01]  /*0a30*/  @P3 LDC.64 R14, c[0x0][0x228] ;  /* 0x00008a00ff0e3b82 */ /* 0x000e220000000a00 */
[----:B----4-:R-:W-:Y:S01]  /*0a40*/  @P0 SHF.L.U64.HI R36, R30, 0x1, R27 ;  /* 0x000000011e240819 */ /* 0x010fe2000001021b */
[----:B------:R-:W-:Y:S01]  /*0a50*/  @P3 IMAD R27, R46, R23, R31 ;  /* 0x000000172e1b3224 */ /* 0x000fe200078e021f */
[----:B------:R-:W-:Y:S02]  /*0a60*/  @P0 SHF.L.U32 R35, R30, 0x1, RZ ;  /* 0x000000011e230819 */ /* 0x000fe400000006ff */
[----:B------:R-:W-:Y:S02]  /*0a70*/  @P3 MOV R30, R60 ;  /* 0x0000003c001e3202 */ /* 0x000fe40000000f00 */
[----:B------:R-:W-:-:S03]  /*0a80*/  @P3 MOV R31, R63 ;  /* 0x0000003f001f3202 */ /* 0x000fc60000000f00 */
[----:B------:R-:W-:Y:S01]  /*0a90*/  @P3 IMAD.WIDE.U32 R22, R46, R22, R30 ;  /* 0x000000162e163225 */ /* 0x000fe200078e001e */
[----:B-1----:R-:W-:-:S04]  /*0aa0*/  @P0 IADD3 R20, P4, R35, R20, RZ ;  /* 0x0000001423140210 */ /* 0x002fc80007f9e0ff */
[----:B------:R-:W-:Y:S02]  /*0ab0*/  @P3 IADD3 R27, R23, R27, RZ ;  /* 0x0000001b171b3210 */ /* 0x000fe40007ffe0ff */
[C---:B------:R-:W-:Y:S02]  /*0ac0*/  @P3 SHF.L.U32 R23, R22.reuse, 0x1, RZ ;  /* 0x0000000116173819 */ /* 0x040fe400000006ff */
[----:B------:R-:W-:Y:S02]  /*0ad0*/  @P2 IADD3 R24, P5, R19, R24, RZ ;  /* 0x0000001813182210 */ /* 0x000fe40007fbe0ff */
[----:B------:R-:W-:Y:S01]  /*0ae0*/  @P3 SHF.L.U64.HI R22, R22, 0x1, R27 ;  /* 0x0000000116163819 */ /* 0x000fe2000001021b */
[----:B------:R-:W1:Y:S01]  /*0af0*/  @P3 LDC.64 R18, c[0x0][0x230] ;  /* 0x00008c00ff123b82 */ /* 0x000e620000000a00 */
[----:B0-----:R-:W-:Y:S02]  /*0b00*/  @P3 IADD3 R14, P6, R23, R14, RZ ;  /* 0x0000000e170e3210 */ /* 0x001fe40007fde0ff */
[----:B------:R-:W-:-:S02]  /*0b10*/  @P0 IADD3.X R21, R36, R21, RZ, P4, !PT ;  /* 0x0000001524150210 */ /* 0x000fc400027fe4ff */
[----:B------:R-:W-:Y:S02]  /*0b20*/  @P2 IADD3.X R25, R38, R25, RZ, P5, !PT ;  /* 0x0000001926192210 */ /* 0x000fe40002ffe4ff */
[----:B------:R-:W-:Y:S02]  /*0b30*/  CS2R R38, SRZ ;  /* 0x0000000000267805 */ /* 0x000fe4000001ff00 */
[----:B--2---:R-:W-:Y:S02]  /*0b40*/  @P0 IADD3 R16, P4, R35, R16, RZ ;  /* 0x0000001023100210 */ /* 0x004fe40007f9e0ff */
[----:B------:R-:W-:Y:S02]  /*0b50*/  MOV R42, RZ ;  /* 0x000000ff002a7202 */ /* 0x000fe40000000f00 */
[----:B------:R-:W-:Y:S01]  /*0b60*/  MOV R35, RZ ;  /* 0x000000ff00237202 */ /* 0x000fe20000000f00 */
[----:B------:R-:W5:Y:S01]  /*0b70*/  @P2 LDG.E R39, desc[UR8][R24.64] ;  /* 0x0000000818272981 */ /* 0x000f62000c1e1900 */
[----:B------:R-:W-:-:S03]  /*0b80*/  @P3 IADD3.X R15, R22, R15, RZ, P6, !PT ;  /* 0x0000000f160f3210 */ /* 0x000fc600037fe4ff */
[----:B------:R-:W5:Y:S04]  /*0b90*/  @P2 LDG.E R42, desc[UR8][R28.64] ;  /* 0x000000081c2a2981 */ /* 0x000f68000c1e1900 */
[----:B------:R-:W5:Y:S01]  /*0ba0*/  @P3 LDG.E R35, desc[UR8][R14.64] ;  /* 0x000000080e233981 */ /* 0x000f62000c1e1900 */
[----:B------:R-:W-:Y:S02]  /*0bb0*/  @P0 IADD3.X R17, R36, R17, RZ, P4, !PT ;  /* 0x0000001124110210 */ /* 0x000fe400027fe4ff */
[----:B------:R-:W-:Y:S02]  /*0bc0*/  MOV R37, RZ ;  /* 0x000000ff00257202 */ /* 0x000fe40000000f00 */
[----:B------:R-:W-:-:S04]  /*0bd0*/  MOV R36, RZ ;  /* 0x000000ff00247202 */ /* 0x000fc80000000f00 */
[----:B------:R0:W5:Y:S04]  /*0be0*/  @P0 LDG.E R37, desc[UR8][R20.64] ;  /* 0x0000000814250981 */ /* 0x000168000c1e1900 */
[----:B------:R-:W5:Y:S01]  /*0bf0*/  @P0 LDG.E R36, desc[UR8][R16.64] ;  /* 0x0000000810240981 */ /* 0x000f62000c1e1900 */
[----:B------:R-:W-:Y:S02]  /*0c00*/  MOV R55, 0x3f800000 ;  /* 0x3f80000000377802 */ /* 0x000fe40000000f00 */
[----:B-1----:R-:W-:Y:S01]  /*0c10*/  @P3 IADD3 R18, P5, R23, R18, RZ ;  /* 0x0000001217123210 */ /* 0x002fe20007fbe0ff */
[----:B------:R-:W-:Y:S03]  /*0c20*/  BSSY B0, `(.L_x_932) ;  /* 0x0000020000007945 */ /* 0x000fe60003800000 */
[----:B------:R-:W-:-:S02]  /*0c30*/  @P3 IADD3.X R19, R22, R19, RZ, P5, !PT ;  /* 0x0000001316133210 */ /* 0x000fc40002ffe4ff */
[----:B------:R-:W-:Y:S02]  /*0c40*/  CS2R R56, SRZ ;  /* 0x0000000000387805 */ /* 0x000fe4000001ff00 */
[----:B------:R-:W-:Y:S02]  /*0c50*/  ISETP.NE.AND P4, PT, RZ, UR7, PT ;  /* 0x00000007ff007c0c */ /* 0x000fe4000bf85270 */
[----:B------:R-:W-:Y:S01]  /*0c60*/  MOV R54, RZ ;  /* 0x000000ff00367202 */ /* 0x000fe20000000f00 */
[----:B------:R1:W5:Y:S01]  /*0c70*/  @P3 LDG.E R38, desc[UR8][R18.64] ;  /* 0x0000000812263981 */ /* 0x000362000c1e1900 */
[----:B---3--:R-:W-:-:S05]  /*0c80*/  FFMA.FTZ R13, -R12, R12, R13 ;  /* 0x0000000c0c0d7223 */ /* 0x008fca000001010d */
[----:B------:R-:W-:-:S13]  /*0c90*/  FSETP.GTU.FTZ.AND P0, PT, R13, RZ, PT ;  /* 0x000000ff0d00720b */ /* 0x000fda0003f1c000 */
[----:B0-----:R-:W0:Y:S01]  /*0ca0*/  @P0 LDC R20, c[0x0][0x250] ;  /* 0x00009400ff140b82 */ /* 0x001e220000000800 */
[--C-:B-1----:R-:W-:Y:S02]  /*0cb0*/  HADD2.F32 R19, -RZ, R41.reuse.H0_H0 ;  /* 0x20000029ff137230 */ /* 0x102fe40000004100 */
[----:B------:R-:W-:Y:S02]  /*0cc0*/  HADD2.F32 R21, -RZ, R41.H1_H1 ;  /* 0x30000029ff157230 */ /* 0x000fe40000004100 */
[----:B0-----:R-:W-:-:S04]  /*0cd0*/  @P0 FADD.FTZ R20, R13, R20 ;  /* 0x000000140d140221 */ /* 0x001fc80000010000 */
[----:B------:R0:W1:Y:S01]  /*0ce0*/  @P0 MUFU.RSQ R55, R20 ;  /* 0x0000001400370308 */ /* 0x0000620000001400 */
[----:B------:R-:W-:Y:S02]  /*0cf0*/  ISETP.GT.U32.AND P0, PT, R52, 0x19f, PT ;  /* 0x0000019f3400780c */ /* 0x000fe40003f04070 */
[----:B------:R-:W-:-:S11]  /*0d00*/  MOV R13, RZ ;  /* 0x000000ff000d7202 */ /* 0x000fd60000000f00 */
[----:B0-----:R-:W-:Y:S05]  /*0d10*/  @P0 BRA `(.L_x_933) ;  /* 0x0000000000400947 */ /* 0x001fea0003800000 */
[----:B------:R-:W-:Y:S01]  /*0d20*/  ISETP.NE.AND P0, PT, RZ, UR7, PT ;  /* 0x00000007ff007c0c */ /* 0x000fe2000bf05270 */
[----:B------:R-:W0:Y:S01]  /*0d30*/  LDC.64 R16, c[0x0][0x238] ;  /* 0x00008e00ff107b82 */ /* 0x000e220000000a00 */
[----:B------:R-:W-:-:S04]  /*0d40*/  IADD3 R23, R53, R26, RZ ;  /* 0x0000001a35177210 */ /* 0x000fc80007ffe0ff */
[----:B------:R-:W-:-:S07]  /*0d50*/  SHF.R.S32.HI R18, RZ, 0x1f, R23 ;  /* 0x0000001fff127819 */ /* 0x000fce0000011417 */
[----:B------:R-:W2:Y:S01]  /*0d60*/  @P0 LDC.64 R14, c[0x0][0x240] ;  /* 0x00009000ff0e0b82 */ /* 0x000ea20000000a00 */
[----:B0-----:R-:W-:-:S05]  /*0d70*/  IMAD.WIDE R16, R23, 0x2, R16 ;  /* 0x0000000217107825 */ /* 0x001fca00078e0210 */
[----:B------:R-:W3:Y:S04]  /*0d80*/  LDG.E.U16 R57, desc[UR8][R16.64] ;  /* 0x0000000810397981 */ /* 0x000ee8000c1e1500 */
[----:B------:R-:W4:Y:S01]  /*0d90*/  LDG.E.U16 R56, desc[UR8][R16.64+0x2] ;  /* 0x0000020810387981 */ /* 0x000f22000c1e1500 */
[----:B--2---:R-:W-:-:S04]  /*0da0*/  @P0 LEA R14, P3, R23, R14, 0x1 ;  /* 0x0000000e170e0211 */ /* 0x004fc800078608ff */
[----:B------:R-:W-:-:S05]  /*0db0*/  @P0 LEA.HI.X R15, R23, R15, R18, 0x1, P3 ;  /* 0x0000000f170f0211 */ /* 0x000fca00018f0c12 */
[----:B------:R-:W2:Y:S04]  /*0dc0*/  @P0 LDG.E.U16 R20, desc[UR8][R14.64] ;  /* 0x000000080e140981 */ /* 0x000ea8000c1e1500 */
[----:B------:R-:W2:Y:S01]  /*0dd0*/  @P0 LDG.E.U16 R18, desc[UR8][R14.64+0x2] ;  /* 0x000002080e120981 */ /* 0x000ea2000c1e1500 */
[----:B---3--:R-:W-:Y:S02]  /*0de0*/  SHF.L.U32 R57, R57, 0x10, RZ ;  /* 0x0000001039397819 */ /* 0x008fe400000006ff */
[----:B----4-:R-:W-:Y:S02]  /*0df0*/  SHF.L.U32 R56, R56, 0x10, RZ ;  /* 0x0000001038387819 */ /* 0x010fe400000006ff */
[----:B--2---:R-:W-:Y:S02]  /*0e00*/  @P0 SHF.L.U32 R54, R20, 0x10, RZ ;  /* 0x0000001014360819 */ /* 0x004fe400000006ff */
[----:B------:R-:W-:-:S07]  /*0e10*/  @P0 SHF.L.U32 R13, R18, 0x10, RZ ;  /* 0x00000010120d0819 */ /* 0x000fce00000006ff */
.L_x_933:
[----:B------:R-:W-:Y:S05]  /*0e20*/  BSYNC B0 ;  /* 0x0000000000007941 */ /* 0x000fea0003800000 */
.L_x_932:
[C---:B------:R-:W-:Y:S01]  /*0e30*/  FADD.FTZ R14, -R12.reuse, R19 ;  /* 0x000000130c0e7221 */ /* 0x040fe20000010100 */
        /* <DEDUP_REMOVED lines=24> */
.L_x_934:
        /* <DEDUP_REMOVED lines=34> */
.L_x_935:
[----:B------:R-:W-:Y:S01]  /*11e0*/  FMUL.FTZ R23, R24, R57 ;  /* 0x0000003918177220 */ /* 0x000fe20000410000 */
[--C-:B------:R-:W-:Y:S02]  /*11f0*/  HADD2.F32 R25, -RZ, R37.reuse.H0_H0 ;  /* 0x20000025ff197230 */ /* 0x100fe40000004100 */
[C---:B------:R-:W-:Y:S01]  /*1200*/  FFMA.FTZ R26, R21.reuse, R24, R26 ;  /* 0x00000018151a7223 */ /* 0x040fe2000001001a */
[----:B------:R-:W-:Y:S01]  /*1210*/  FADD.FTZ R15, RZ, R16 ;  /* 0x00000010ff0f7221 */ /* 0x000fe20000010000 */
[----:B------:R-:W-:Y:S01]  /*1220*/  FFMA.FTZ R21, R21, R23, R18 ;  /* 0x0000001715157223 */ /* 0x000fe20000010012 */
[----:B------:R-:W-:Y:S01]  /*1230*/  FFMA.FTZ R29, R14, R17, RZ ;  /* 0x000000110e1d7223 */ /* 0x000fe200000100ff */
[----:B------:R-:W-:Y:S02]  /*1240*/  HADD2.F32 R27, -RZ, R37.H1_H1 ;  /* 0x30000025ff1b7230 */ /* 0x000fe40000004100 */
[----:B------:R-:W-:Y:S01]  /*1250*/  FMUL.FTZ R18, R19, R56 ;  /* 0x0000003813127220 */ /* 0x000fe20000410000 */
[----:B------:R-:W-:Y:S01]  /*1260*/  FADD.FTZ R23, R20, R23 ;  /* 0x0000001714177221 */ /* 0x000fe20000010000 */
[----:B------:R-:W-:Y:S01]  /*1270*/  FADD.FTZ R20, -R12, R25 ;  /* 0x000000190c147221 */ /* 0x000fe20000010100 */
[----:B------:R-:W-:Y:S01]  /*1280*/  FADD.FTZ R15, R15, R24 ;  /* 0x000000180f0f7221 */ /* 0x000fe20000010000 */
[C---:B------:R-:W-:Y:S01]  /*1290*/  FFMA.FTZ R14, R22.reuse, R19, R29 ;  /* 0x00000013160e7223 */ /* 0x040fe2000001001d */
[----:B------:R-:W-:Y:S01]  /*12a0*/  FFMA.FTZ R22, R22, R18, R21 ;  /* 0x0000001216167223 */ /* 0x000fe20000010015 */
[----:B------:R-:W-:Y:S01]  /*12b0*/  FADD.FTZ R24, -R12, R27 ;  /* 0x0000001b0c187221 */ /* 0x000fe20000010100 */
[----:B------:R-:W-:Y:S01]  /*12c0*/  FADD.FTZ R18, R18, R23 ;  /* 0x0000001712127221 */ /* 0x000fe20000010000 */
[----:B------:R-:W-:Y:S01]  /*12d0*/  FMUL.FTZ R23, R20, R55 ;  /* 0x0000003714177220 */ /* 0x000fe20000410000 */
[----:B------:R-:W-:Y:S01]  /*12e0*/  FADD.FTZ R20, RZ, R17 ;  /* 0x00000011ff147221 */ /* 0x000fe20000010000 */
[----:B------:R-:W-:-:S02]  /*12f0*/  HADD2.F32 R16, -RZ, R36.H0_H0 ;  /* 0x20000024ff107230 */ /* 0x000fc40000004100 */
        /* <DEDUP_REMOVED lines=16> */
[----:B-1----:R-:W-:Y:S01]  /*1400*/  FMUL.FTZ R21, R21, R58 ;  /* 0x0000003a15157220 */ /* 0x002fe20000410000 */
[----:B------:R-:W-:Y:S02]  /*1410*/  FADD.FTZ R58, -R58, 1 ;  /* 0x3f8000003a3a7421 */ /* 0x000fe40000010100 */
[----:B------:R-:W-:Y:S02]  /*1420*/  FMUL.FTZ R16, R16, R29 ;  /* 0x0000001d10107220 */ /* 0x000fe40000410000 */
[----:B------:R-:W-:-:S04]  /*1430*/  FFMA.FTZ R58, R25, R58, 1 ;  /* 0x3f800000193a7423 */ /* 0x000fc8000001003a */
[----:B------:R-:W-:-:S07]  /*1440*/  FMUL.FTZ R21, R21, R58 ;  /* 0x0000003a15157220 */ /* 0x000fce0000410000 */
.L_x_936:
[----:B------:R-:W-:Y:S01]  /*1450*/  FMUL.FTZ R25, R16, R57 ;  /* 0x0000003910197220 */ /* 0x000fe20000410000 */
[----:B------:R-:W-:Y:S01]  /*1460*/  FADD.FTZ R20, R20, R19 ;  /* 0x0000001314147221 */ /* 0x000fe20000010000 */
[C---:B------:R-:W-:Y:S01]  /*1470*/  FFMA.FTZ R26, R23.reuse, R16, R26 ;  /* 0x00000010171a7223 */ /* 0x040fe2000001001a */
[--C-:B------:R-:W-:Y:S02]  /*1480*/  HADD2.F32 R19, -RZ, R38.reuse.H0_H0 ;  /* 0x20000026ff137230 */ /* 0x100fe40000004100 */
[----:B------:R-:W-:Y:S01]  /*1490*/  FFMA.FTZ R22, R23, R25, R22 ;  /* 0x0000001917167223 */ /* 0x000fe20000010016 */
[----:B------:R-:W-:Y:S02]  /*14a0*/  HADD2.F32 R23, -RZ, R38.H1_H1 ;  /* 0x30000026ff177230 */ /* 0x000fe40000004100 */
        /* <DEDUP_REMOVED lines=29> */
.L_x_937:
[----:B------:R-:W-:Y:S01]  /*1680*/  FMUL.FTZ R28, R22, R57 ;  /* 0x00000039161c7220 */ /* 0x000fe20000410000 */
[----:B------:R-:W-:Y:S01]  /*1690*/  ISETP.GT.AND P0, PT, R0, 0x1e, PT ;  /* 0x0000001e0000780c */ /* 0x000fe20003f04270 */
[----:B------:R-:W-:Y:S01]  /*16a0*/  FFMA.FTZ R17, R17, R21, R14 ;  /* 0x0000001511117223 */ /* 0x000fe2000001000e */
[----:B------:R-:W-:Y:S01]  /*16b0*/  ISETP.NE.AND P3, PT, R52, RZ, PT ;  /* 0x000000ff3400720c */ /* 0x000fe20003f65270 */
        /* <DEDUP_REMOVED lines=10> */
[----:B------:R-:W0:Y:S01]  /*1760*/  SHFL.DOWN PT, R18, R25, 0x1, 0x1f ;  /* 0x08201f0019127f89 */ /* 0x000e2200000e0000 */
[----:B------:R-:W-:Y:S01]  /*1770*/  BSSY B0, `(.L_x_938) ;  /* 0x0000043000007945 */ /* 0x000fe20003800000 */
[----:B------:R-:W-:-:S02]  /*1780*/  ISETP.GT.U32.AND P5, PT, R52, 0xc, PT ;  /* 0x0000000c3400780c */ /* 0x000fc40003fa4070 */
[----:B------:R-:W1:Y:S01]  /*1790*/  SHFL.DOWN PT, R28, R27, 0x1, 0x1f ;  /* 0x08201f001b1c7f89 */ /* 0x000e6200000e0000 */
        /* <DEDUP_REMOVED lines=21> */
[----:B------:R-:W-:Y:S01]  /*18f0*/  FADD.FTZ R18, R15, R22 ;  /* 0x000000160f127221 */ /* 0x000fe20000010000 */
[----:B-1----:R-:W-:Y:S01]  /*1900*/  @!P0 FADD.FTZ R27, R27, R28 ;  /* 0x0000001c1b1b8221 */ /* 0x002fe20000010000 */
[----:B------:R-:W-:-:S03]  /*1910*/  ISETP.NE.AND P0, PT, R0, RZ, PT ;  /* 0x000000ff0000720c */ /* 0x000fc60003f05270 */
[----:B------:R0:W-:Y:S01]  /*1920*/  STS.128 [R4], R16 ;  /* 0x0000001004007388 */ /* 0x0001e20000000c00 */
[----:B------:R-:W-:Y:S02]  /*1930*/  MOV R14, R25 ;  /* 0x00000019000e7202 */ /* 0x000fe40000000f00 */
[----:B------:R-:W-:-:S07]  /*1940*/  MOV R15, R27 ;  /* 0x0000001b000f7202 */ /* 0x000fce0000000f00 */
        /* <DEDUP_REMOVED lines=10> */
[----:B0-----:R-:W-:-:S03]  /*19f0*/  FADD.FTZ R14, R15, R29 ;  /* 0x0000001d0f0e7221 */ /* 0x001fc60000010000 */
        /* <DEDUP_REMOVED lines=9> */
[----:B------:R-:W1:Y:S04]  /*1a90*/  LDS.128 R28, [UR5+0x50] ;  /* 0x00005005ff1c7984 */ /* 0x000e680008000c00 */
[----:B------:R-:W2:Y:S01]  /*1aa0*/  LDS.128 R20, [UR5+0x60] ;  /* 0x00006005ff147984 */ /* 0x000ea20008000c00 */
[----:B0-----:R-:W-:Y:S01]  /*1ab0*/  FADD.FTZ R15, R15, R24 ;  /* 0x000000180f0f7221 */ /* 0x001fe20000010000 */
[----:B------:R-:W-:-:S03]  /*1ac0*/  FADD.FTZ R14, R14, R25 ;  /* 0x000000190e0e7221 */ /* 0x000fc60000010000 */
[----:B------:R-:W-:Y:S01]  /*1ad0*/  FADD.FTZ R15, R15, R26 ;  /* 0x0000001a0f0f7221 */ /* 0x000fe20000010000 */
[----:B------:R-:W-:-:S03]  /*1ae0*/  FADD.FTZ R24, R14, R27 ;  /* 0x0000001b0e187221 */ /* 0x000fc60000010000 */
[----:B-1----:R-:W-:Y:S01]  /*1af0*/  FADD.FTZ R25, R15, R28 ;  /* 0x0000001c0f197221 */ /* 0x002fe20000010000 */
[----:B------:R-:W-:Y:S01]  /*1b00*/  FADD.FTZ R24, R24, R29 ;  /* 0x0000001d18187221 */ /* 0x000fe20000010000 */
[----:B------:R-:W0:Y:S02]  /*1b10*/  LDS.64 R14, [UR5+0x70] ;  /* 0x00007005ff0e7984 */ /* 0x000e240008000a00 */
[----:B------:R-:W-:Y:S01]  /*1b20*/  FADD.FTZ R25, R25, R30 ;  /* 0x0000001e19197221 */ /* 0x000fe20000010000 */
[----:B------:R-:W-:-:S03]  /*1b30*/  FADD.FTZ R24, R24, R31 ;  /* 0x0000001f18187221 */ /* 0x000fc60000010000 */
[----:B--2---:R-:W-:Y:S01]  /*1b40*/  FADD.FTZ R25, R25, R20 ;  /* 0x0000001419197221 */ /* 0x004fe20000010000 */
[----:B------:R-:W-:-:S03]  /*1b50*/  FADD.FTZ R24, R24, R21 ;  /* 0x0000001518187221 */ /* 0x000fc60000010000 */
[----:B------:R-:W-:Y:S01]  /*1b60*/  FADD.FTZ R25, R25, R22 ;  /* 0x0000001619197221 */ /* 0x000fe20000010000 */
[----:B------:R-:W-:-:S03]  /*1b70*/  FADD.FTZ R24, R24, R23 ;  /* 0x0000001718187221 */ /* 0x000fc60000010000 */
[----:B0-----:R-:W-:Y:S01]  /*1b80*/  FADD.FTZ R14, R25, R14 ;  /* 0x0000000e190e7221 */ /* 0x001fe20000010000 */
[----:B------:R-:W-:-:S07]  /*1b90*/  FADD.FTZ R15, R24, R15 ;  /* 0x0000000f180f7221 */ /* 0x000fce0000010000 */
.L_x_939:
[----:B------:R-:W-:Y:S05]  /*1ba0*/  BSYNC B0 ;  /* 0x0000000000007941 */ /* 0x000fea0003800000 */
.L_x_938:
[----:B------:R-:W-:Y:S06]  /*1bb0*/  BAR.SYNC.DEFER_BLOCKING 0x0 ;  /* 0x0000000000007b1d */ /* 0x000fec0000010000 */
[----:B------:R-:W-:Y:S04]  /*1bc0*/  BSSY B0, `(.L_x_940) ;  /* 0x000009d000007945 */ /* 0x000fe80003800000 */
[----:B------:R-:W-:Y:S05]  /*1bd0*/  @P5 BRA `(.L_x_941) ;  /* 0x00000008006c5947 */ /* 0x000fea0003800000 */
[----:B------:R-:W1:Y:S04]  /*1be0*/  LDS.128 R20, [R4+0xd0] ;  /* 0x0000d00004147984 */ /* 0x000e680000000c00 */
[----:B------:R-:W2:Y:S04]  /*1bf0*/  LDS.128 R24, [R4+0x1a0] ;  /* 0x0001a00004187984 */ /* 0x000ea80000000c00 */
[----:B------:R-:W3:Y:S01]  /*1c00*/  LDS.128 R28, [R4+0x270] ;  /* 0x00027000041c7984 */ /* 0x000ee20000000c00 */
[----:B-1----:R-:W-:Y:S01]  /*1c10*/  FADD.FTZ R65, R16, R20 ;  /* 0x0000001410417221 */ /* 0x002fe20000010000 */
[----:B0-----:R-:W-:Y:S01]  /*1c20*/  FADD.FTZ R16, R17, R21 ;  /* 0x0000001511107221 */ /* 0x001fe20000010000 */
[----:B------:R-:W-:Y:S01]  /*1c30*/  FADD.FTZ R17, R18, R22 ;  /* 0x0000001612117221 */ /* 0x000fe20000010000 */
[----:B------:R-:W-:Y:S01]  /*1c40*/  FADD.FTZ R18, R19, R23 ;  /* 0x0000001713127221 */ /* 0x000fe20000010000 */
[----:B--2---:R-:W-:Y:S01]  /*1c50*/  FADD.FTZ R65, R65, R24 ;  /* 0x0000001841417221 */ /* 0x004fe20000010000 */
[----:B------:R-:W-:Y:S01]  /*1c60*/  FADD.FTZ R16, R16, R25 ;  /* 0x0000001910107221 */ /* 0x000fe20000010000 */
[----:B------:R-:W-:Y:S01]  /*1c70*/  FADD.FTZ R17, R17, R26 ;  /* 0x0000001a11117221 */ /* 0x000fe20000010000 */
[----:B------:R-:W0:Y:S01]  /*1c80*/  LDS.128 R20, [R4+0x340] ;  /* 0x0003400004147984 */ /* 0x000e220000000c00 */
[----:B------:R-:W-:Y:S01]  /*1c90*/  FADD.FTZ R24, R18, R27 ;  /* 0x0000001b12187221 */ /* 0x000fe20000010000 */
[----:B---3--:R-:W-:Y:S01]  /*1ca0*/  FADD.FTZ R26, R16, R29 ;  /* 0x0000001d101a7221 */ /* 0x008fe20000010000 */
[----:B------:R-:W-:Y:S01]  /*1cb0*/  FADD.FTZ R25, R17, R30 ;  /* 0x0000001e11197221 */ /* 0x000fe20000010000 */
[----:B------:R-:W-:Y:S01]  /*1cc0*/  FADD.FTZ R65, R65, R28 ;  /* 0x0000001c41417221 */ /* 0x000fe20000010000 */
[----:B------:R-:W1:Y:S01]  /*1cd0*/  LDS.128 R16, [R4+0x410] ;  /* 0x0004100004107984 */ /* 0x000e620000000c00 */
[----:B------:R-:W-:-:S02]  /*1ce0*/  FADD.FTZ R24, R24, R31 ;  /* 0x0000001f18187221 */ /* 0x000fc40000010000 */
        /* <DEDUP_REMOVED lines=8> */
[----:B------:R-:W-:-:S03]  /*1d70*/  FADD.FTZ R28, R28, R19 ;  /* 0x000000131c1c7221 */ /* 0x000fc60000010000 */
[----:B------:R-:W1:Y:S01]  /*1d80*/  LDS.128 R20, [R4+0x5b0] ;  /* 0x0005b00004147984 */ /* 0x000e620000000c00 */
        /* <DEDUP_REMOVED lines=127> */
[----:B------:R-:W-:-:S07]  /*2580*/  FADD.FTZ R19, R28, R27 ;  /* 0x0000001b1c137221 */ /* 0x000fce0000010000 */
.L_x_941:
[----:B------:R-:W-:Y:S05]  /*2590*/  BSYNC B0 ;  /* 0x0000000000007941 */ /* 0x000fea0003800000 */
.L_x_940:
        /* <DEDUP_REMOVED lines=17> */
.L_x_943:
[----:B------:R-:W-:Y:S05]  /*26b0*/  BSYNC B0 ;  /* 0x0000000000007941 */ /* 0x000fea0003800000 */
.L_x_942:
[----:B------:R-:W-:Y:S05]  /*26c0*/  @!P0 BRA `(.L_x_944) ;  /* 0x00000010007c8947 */ /* 0x000fea0003800000 */
[----:B0-2---:R-:W0:Y:S01]  /*26d0*/  LDC.64 R16, c[0x0][0x258] ;  /* 0x00009600ff107b82 */ /* 0x005e220000000a00 */
        /* <DEDUP_REMOVED lines=22> */
[----:B0-----:R-:W-:-:S13]  /*2840*/  ISETP.EQ.U32.AND P5, PT, R0, UR6, PT ;  /* 0x0000000600007c0c */ /* 0x001fda000bfa2070 */
[----:B------:R-:W-:Y:S06]  /*2850*/  @P5 MEMBAR.ALL.GPU ;  /* 0x0000000000005992 */ /* 0x000fec000000a000 */
[----:B------:R-:W-:-:S00]  /*2860*/  @P5 ERRBAR ;  /* 0x00000000000059ab */ /* 0x000fc00000000000 */
[----:B------:R-:W-:Y:S06]  /*2870*/  @P5 CGAERRBAR ;  /* 0x00000000000055ab */ /* 0x000fec0000000000 */
[----:B------:R1:W-:Y:S01]  /*2880*/  @P5 REDG.E.ADD.S32.STRONG.GPU desc[UR8][R16.64], R21 ;  /* 0x000000151000598e */ /* 0x0003e2000c10e388 */
[----:B------:R-:W-:Y:S05]  /*2890*/  @!P0 BRA `(.L_x_945) ;  /* 0x0000000000148947 */ /* 0x000fea0003800000 */
.L_x_946:
[----:B-1----:R-:W2:Y:S04]  /*28a0*/  LDG.E.STRONG.GPU R18, desc[UR8][R16.64] ;  /* 0x0000000810127981 */ /* 0x002ea8000c1ef900 */
[----:B--2---:R-:W-:Y:S01]  /*28b0*/  CCTL.IVALL ;  /* 0x00000000ff00798f */ /* 0x004fe20002000000 */
[----:B------:R-:W-:Y:S05]  /*28c0*/  YIELD ;  /* 0x0000000000007946 */ /* 0x000fea0003800000 */
[----:B------:R-:W-:-:S13]  /*28d0*/  ISETP.NE.AND P0, PT, R18, R23, PT ;  /* 0x000000171200720c */ /* 0x000fda0003f05270 */
[----:B------:R-:W-:Y:S05]  /*28e0*/  @P0 BRA `(.L_x_946) ;  /* 0xfffffffc00ec0947 */ /* 0x000fea000383ffff */
.L_x_945:
        /* <DEDUP_REMOVED lines=16> */
.L_x_950:
[C---:B------:R-:W-:Y:S02]  /*29f0*/  ISETP.EQ.OR P5, PT, R23.reuse, UR10, P3 ;  /* 0x0000000a17007c0c */ /* 0x040fe40009fa2670 */
[----:B------:R-:W-:-:S04]  /*2a00*/  IADD3 R19, R23, 0x1, RZ ;  /* 0x0000000117137810 */ /* 0x000fc80007ffe0ff */
[----:B------:R-:W-:-:S07]  /*2a10*/  ISETP.EQ.OR P6, PT, R19, UR10, P3 ;  /* 0x0000000a13007c0c */ /* 0x000fce0009fc2670 */
        /* <DEDUP_REMOVED lines=112> */
.L_x_949:
        /* <DEDUP_REMOVED lines=12> */
[C---:B------:R-:W-:Y:S02]  /*31e0*/  IADD3 R21, R23.reuse, 0x3, RZ ;  /* 0x0000000317157810 */ /* 0x040fe40007ffe0ff */
[----:B------:R-:W-:Y:S02]  /*31f0*/  ISETP.EQ.OR P0, PT, R20, UR10, P3 ;  /* 0x0000000a14007c0c */ /* 0x000fe40009f02670 */
[----:B------:R-:W-:Y:S01]  /*3200*/  IADD3 R23, R23, 0x4, RZ ;  /* 0x0000000417177810 */ /* 0x000fe20007ffe0ff */
[----:B--2---:R-:W-:Y:S01]  /*3210*/  @!P6 FADD.FTZ R14, R14, R16 ;  /* 0x000000100e0ee221 */ /* 0x004fe20000010000 */
[----:B------:R-:W-:Y:S01]  /*3220*/  @!P6 FADD.FTZ R15, R15, R17 ;  /* 0x000000110f0fe221 */ /* 0x000fe20000010000 */
[----:B------:R-:W-:-:S08]  /*3230*/  ISETP.EQ.OR P6, PT, R21, UR10, P3 ;  /* 0x0000000a15007c0c */ /* 0x000fd00009fc2670 */
[----:B------:R-:W-:-:S04]  /*3240*/  @!P0 IMAD R17, R33, R20, R34 ;  /* 0x0000001421118224 */ /* 0x000fc800078e0222 */
[----:B------:R-:W-:-:S04]  /*3250*/  @!P0 IMAD.WIDE.U32 R16, R17, 0x8, R24 ;  /* 0x0000000811108825 */ /* 0x000fc800078e0018 */
[----:B---3--:R-:W-:Y:S01]  /*3260*/  @!P5 FADD.FTZ R14, R14, R18 ;  /* 0x000000120e0ed221 */ /* 0x008fe20000010000 */
        /* <DEDUP_REMOVED lines=40> */
.L_x_951:
[----:B------:R-:W-:-:S13]  /*34f0*/  ISETP.NE.OR P0, PT, R22, RZ, P0 ;  /* 0x000000ff1600720c */ /* 0x000fda0000705670 */
[----:B------:R-:W-:Y:S05]  /*3500*/  @!P0 BRA `(.L_x_947) ;  /* 0x00000000007c8947 */ /* 0x000fea0003800000 */
.L_x_948:
[----:B------:R-:W-:-:S13]  /*3510*/  ISETP.EQ.OR P6, PT, R23, UR10, P3 ;  /* 0x0000000a17007c0c */ /* 0x000fda0009fc2670 */
[----:B------:R-:W-:-:S04]  /*3520*/  @!P6 IMAD R17, R33, R23, R34 ;  /* 0x000000172111e224 */ /* 0x000fc800078e0222 */
[----:B------:R-:W-:-:S06]  /*3530*/  @!P6 IMAD.WIDE.U32 R16, R17, 0x8, R24 ;  /* 0x000000081110e825 */ /* 0x000fcc00078e0018 */
[----:B------:R-:W2:Y:S01]  /*3540*/  @!P6 LDG.E.64 R16, desc[UR8][R16.64] ;  /* 0x000000081010e981 */ /* 0x000ea2000c1e1b00 */
[C---:B------:R-:W-:Y:S02]  /*3550*/  IADD3 R19, R23.reuse, 0x1, RZ ;  /* 0x0000000117137810 */ /* 0x040fe40007ffe0ff */
[----:B------:R-:W-:Y:S02]  /*3560*/  IADD3 R21, R23, 0x2, RZ ;  /* 0x0000000217157810 */ /* 0x000fe40007ffe0ff */
[----:B------:R-:W-:Y:S02]  /*3570*/  ISETP.EQ.OR P0, PT, R19, UR10, P3 ;  /* 0x0000000a13007c0c */ /* 0x000fe40009f02670 */
[----:B------:R-:W-:Y:S02]  /*3580*/  IADD3 R27, R23, 0x3, RZ ;  /* 0x00000003171b7810 */ /* 0x000fe40007ffe0ff */
[----:B------:R-:W-:-:S09]  /*3590*/  ISETP.EQ.OR P5, PT, R21, UR10, P3 ;  /* 0x0000000a15007c0c */ /* 0x000fd20009fa2670 */
[----:B------:R-:W-:-:S04]  /*35a0*/  @!P0 IMAD R19, R33, R19, R34 ;  /* 0x0000001321138224 */ /* 0x000fc800078e0222 */
        /* <DEDUP_REMOVED lines=21> */
.L_x_947:
        /* <DEDUP_REMOVED lines=11> */
.L_x_953:
[----:B------:R-:W-:Y:S05]  /*37b0*/  BSYNC B0 ;  /* 0x0000000000007941 */ /* 0x000fea0003800000 */
.L_x_952:
        /* <DEDUP_REMOVED lines=16> */
.L_x_944:
[----:B------:R-:W3:Y:S01]  /*38c0*/  S2UR UR6, SR_CgaCtaId ;  /* 0x00000000000679c3 */ /* 0x000ee20000008800 */
[----:B------:R-:W-:Y:S01]  /*38d0*/  UMOV UR5, 0x400 ;  /* 0x0000040000057882 */ /* 0x000fe20000000000 */
[----:B012---:R-:W-:Y:S01]  /*38e0*/  IMAD.WIDE.U32 R16, R52, 0x4ec4ec4f, RZ ;  /* 0x4ec4ec4f34107825 */ /* 0x007fe200078e00ff */
[----:B------:R-:W-:-:S03]  /*38f0*/  ULDC.64 UR12, c[0x0][0x290] ;  /* 0x0000a400000c7ab9 */ /* 0x000fc60000000a00 */
[--C-:B------:R-:W-:Y:S01]  /*3900*/  HADD2.F32 R23, -RZ, R37.reuse.H0_H0 ;  /* 0x20000025ff177230 */ /* 0x100fe20000004100 */
[----:B------:R-:W-:Y:S01]  /*3910*/  SHF.R.U32.HI R18, RZ, 0x2, R17 ;  /* 0x00000002ff127819 */ /* 0x000fe20000011611 */
[----:B------:R-:W0:Y:S01]  /*3920*/  LDC R19, c[0x0][0x2ac] ;  /* 0x0000ab00ff137b82 */ /* 0x000e220000000800 */
[----:B------:R-:W-:Y:S02]  /*3930*/  HADD2.F32 R21, -RZ, R42.H1_H1 ;  /* 0x3000002aff157230 */ /* 0x000fe40000004100 */
[----:B------:R-:W-:Y:S02]  /*3940*/  HADD2.F32 R37, -RZ, R37.H1_H1 ;  /* 0x30000025ff257230 */ /* 0x000fe40000004100 */
[C---:B------:R-:W-:Y:S01]  /*3950*/  FADD.FTZ R22, -R12.reuse, R23 ;  /* 0x000000170c167221 */ /* 0x040fe20000010100 */
[--C-:B------:R-:W-:Y:S02]  /*3960*/  HADD2.F32 R25, -RZ, R38.reuse.H0_H0 ;  /* 0x20000026ff197230 */ /* 0x100fe40000004100 */
[----:B------:R-:W-:Y:S01]  /*3970*/  FADD.FTZ R28, -R12, R21 ;  /* 0x000000150c1c7221 */ /* 0x000fe20000010100 */
[----:B------:R-:W-:-:S02]  /*3980*/  HADD2.F32 R27, -RZ, R38.H1_H1 ;  /* 0x30000026ff1b7230 */ /* 0x000fc40000004100 */
[----:B------:R-:W-:Y:S01]  /*3990*/  FADD.FTZ R24, -R12, R37 ;  /* 0x000000250c187221 */ /* 0x000fe20000010100 */
[----:B---3--:R-:W-:Y:S01]  /*39a0*/  ULEA UR5, UR6, UR5, 0x18 ;  /* 0x0000000506057291 */ /* 0x008fe2000f8ec03f */
[----:B0-----:R-:W-:-:S08]  /*39b0*/  IMAD R18, R19, UR10, R18 ;  /* 0x0000000a13127c24 */ /* 0x001fd0000f8e0212 */
[----:B------:R0:W-:Y:S01]  /*39c0*/  @!P3 STS.64 [UR5+0x80], R14 ;  /* 0x0000800eff00b988 */ /* 0x0001e20008000a05 */
[----:B------:R-:W-:Y:S01]  /*39d0*/  BAR.SYNC.DEFER_BLOCKING 0x0 ;  /* 0x0000000000007b1d */ /* 0x000fe20000010000 */
[C---:B------:R-:W-:Y:S02]  /*39e0*/  IADD3 R19, R18.reuse, 0x40, RZ ;  /* 0x0000004012137810 */ /* 0x040fe40007ffe0ff */
[----:B------:R-:W-:Y:S02]  /*39f0*/  IADD3 R18, R18, 0x60, RZ ;  /* 0x0000006012127810 */ /* 0x000fe40007ffe0ff */
[----:B------:R-:W-:Y:S01]  /*3a00*/  ISETP.GE.U32.AND P0, PT, R19, UR12, PT ;  /* 0x0000000c13007c0c */ /* 0x000fe2000bf06070 */
[--C-:B0-----:R-:W-:Y:S01]  /*3a10*/  HADD2.F32 R15, -RZ, R41.reuse.H0_H0 ;  /* 0x20000029ff0f7230 */ /* 0x101fe20000004100 */
[----:B------:R-:W-:Y:S01]  /*3a20*/  SHF.R.S32.HI R19, RZ, 0x1f, R19 ;  /* 0x0000001fff137819 */ /* 0x000fe20000011413 */
[----:B------:R-:W-:Y:S01]  /*3a30*/  HADD2.F32 R41, -RZ, R41.H1_H1 ;  /* 0x30000029ff297230 */ /* 0x000fe20000004100 */
[----:B------:R-:W-:Y:S01]  /*3a40*/  ISETP.GE.U32.AND P3, PT, R18, UR12, PT ;  /* 0x0000000c12007c0c */ /* 0x000fe2000bf66070 */
[----:B------:R-:W-:Y:S01]  /*3a50*/  HADD2.F32 R14, -RZ, R40.H0_H0 ;  /* 0x20000028ff0e7230 */ /* 0x000fe20000004100 */
[----:B------:R-:W-:Y:S01]  /*3a60*/  ISETP.GE.AND.EX P0, PT, R19, UR13, PT, P0 ;  /* 0x0000000d13007c0c */ /* 0x000fe2000bf06300 */
[----:B------:R-:W-:Y:S01]  /*3a70*/  HADD2.F32 R19, -RZ, R42.H0_H0 ;  /* 0x2000002aff137230 */ /* 0x000fe20000004100 */
[----:B------:R-:W-:Y:S01]  /*3a80*/  SHF.R.S32.HI R18, RZ, 0x1f, R18 ;  /* 0x0000001fff127819 */ /* 0x000fe20000011412 */
[C---:B------:R-:W-:Y:S01]  /*3a90*/  FADD.FTZ R30, -R12.reuse, R15 ;  /* 0x0000000f0c1e7221 */ /* 0x040fe20000010100 */
[----:B------:R-:W-:Y:S01]  /*3aa0*/  FADD.FTZ R38, -R12, R41 ;  /* 0x000000290c267221 */ /* 0x000fe20000010100 */
[----:B------:R-:W-:Y:S01]  /*3ab0*/  ISETP.LT.U32.AND P0, PT, R52, 0x1a0, !P0 ;  /* 0x000001a03400780c */ /* 0x000fe20004701070 */
[----:B------:R-:W-:Y:S01]  /*3ac0*/  FADD.FTZ R26, -R12, R19 ;  /* 0x000000130c1a7221 */ /* 0x000fe20000010100 */
[----:B------:R-:W-:Y:S01]  /*3ad0*/  ISETP.GE.AND.EX P3, PT, R18, UR13, PT, P3 ;  /* 0x0000000d12007c0c */ /* 0x000fe2000bf66330 */
[C---:B------:R-:W-:Y:S01]  /*3ae0*/  FADD.FTZ R18, -R12.reuse, R25 ;  /* 0x000000190c127221 */ /* 0x040fe20000010100 */
[----:B------:R-:W-:Y:S01]  /*3af0*/  FADD.FTZ R12, -R12, R27 ;  /* 0x0000001b0c0c7221 */ /* 0x000fe20000010100 */
[----:B------:R-:W-:Y:S01]  /*3b00*/  HADD2.F32 R15, -RZ, R40.H1_H1 ;  /* 0x30000028ff0f7230 */ /* 0x000fe20000004100 */
[----:B------:R-:W-:Y:S01]  /*3b10*/  ISETP.LT.U32.AND P3, PT, R52, 0x1a0, !P3 ;  /* 0x000001a03400780c */ /* 0x000fe20005f61070 */
[-C--:B------:R-:W-:Y:S01]  /*3b20*/  FMUL.FTZ R31, R30, R55.reuse ;  /* 0x000000371e1f7220 */ /* 0x080fe20000410000 */
[----:B------:R-:W0:Y:S01]  /*3b30*/  LDS.64 R16, [UR5+0x80] ;  /* 0x00008005ff107984 */ /* 0x000e220008000a00 */
[----:B------:R-:W-:Y:S01]  /*3b40*/  ULDC UR5, c[0x0][0x2bc] ;  /* 0x0000af0000057ab9 */ /* 0x000fe20000000800 */
[----:B------:R-:W-:Y:S01]  /*3b50*/  FMUL.FTZ R37, R38, R55 ;  /* 0x0000003726257220 */ /* 0x000fe20000410000 */
[----:B0-----:R-:W-:Y:S01]  /*3b60*/  FMUL.FTZ R19, R16, UR5 ;  /* 0x0000000510137c20 */ /* 0x001fe20008410000 */
        /* <DEDUP_REMOVED lines=20> */
.L_x_954:
        /* <DEDUP_REMOVED lines=10> */
[-C--:B------:R-:W-:Y:S01]  /*3d50*/  FMUL.FTZ R30, R16, R55.reuse ;  /* 0x00000037101e7220 */ /* 0x080fe20000410000 */
[----:B------:R-:W-:Y:S01]  /*3d60*/  FMUL.FTZ R21, R38, R55 ;  /* 0x0000003726157220 */ /* 0x000fe20000410000 */
[----:B------:R-:W-:-:S02]  /*3d70*/  IMAD R17, R51, UR13, R40 ;  /* 0x0000000d33117c24 */ /* 0x000fc4000f8e0228 */
[----:B------:R-:W-:Y:S01]  /*3d80*/  IMAD.WIDE.U32 R14, R51, UR12, R14 ;  /* 0x0000000c330e7c25 */ /* 0x000fe2000f8e000e */
[----:B------:R-:W-:Y:S01]  /*3d90*/  ULDC.64 UR12, c[0x0][0x210] ;  /* 0x00008400000c7ab9 */ /* 0x000fe20000000a00 */
[----:B------:R-:W-:Y:S02]  /*3da0*/  F2FP.F16.F32.PACK_AB R21, R21, R30 ;  /* 0x0000001e1515723e */ /* 0x000fe400000000ff */
[----:B------:R-:W-:Y:S02]  /*3db0*/  LEA R16, P5, R14, UR12, 0x1 ;  /* 0x0000000c0e107c11 */ /* 0x000fe4000f8a08ff */
[----:B------:R-:W-:-:S04]  /*3dc0*/  IADD3 R17, R15, R17, RZ ;  /* 0x000000110f117210 */ /* 0x000fc80007ffe0ff */
[----:B------:R-:W-:-:S05]  /*3dd0*/  LEA.HI.X R17, R14, UR13, R17, 0x1, P5 ;  /* 0x0000000d0e117c11 */ /* 0x000fca000a8f0c11 */
[----:B------:R0:W-:Y:S02]  /*3de0*/  STG.E desc[UR8][R16.64], R21 ;  /* 0x0000001510007986 */ /* 0x0001e4000c101908 */
.L_x_956:
[----:B------:R-:W-:Y:S05]  /*3df0*/  BSYNC B0 ;  /* 0x0000000000007941 */ /* 0x000fea0003800000 */
.L_x_955:
[--C-:B------:R-:W-:Y:S02]  /*3e00*/  HADD2.F32 R14, -RZ, R39.reuse.H0_H0 ;  /* 0x20000027ff0e7230 */ /* 0x100fe40000004100 */
[-C--:B------:R-:W-:Y:S01]  /*3e10*/  FMUL.FTZ R29, R26, R55.reuse ;  /* 0x000000371a1d7220 */ /* 0x080fe20000410000 */
[----:B------:R-:W-:Y:S02]  /*3e20*/  HADD2.F32 R39, -RZ, R39.H1_H1 ;  /* 0x30000027ff277230 */ /* 0x000fe40000004100 */
[----:B------:R-:W-:Y:S01]  /*3e30*/  FMUL.FTZ R30, R28, R55 ;  /* 0x000000371c1e7220 */ /* 0x000fe20000410000 */
        /* <DEDUP_REMOVED lines=19> */
.L_x_957:
[----:B------:R-:W-:Y:S04]  /*3f70*/  BSSY B0, `(.L_x_958) ;  /* 0x0000014000007945 */ /* 0x000fe80003800000 */
[----:B------:R-:W-:Y:S05]  /*3f80*/  @!P2 BRA `(.L_x_959) ;  /* 0x000000000048a947 */ /* 0x000fea0003800000 */
[C-C-:B------:R-:W-:Y:S01]  /*3f90*/  FFMA.FTZ R15, R19.reuse, R29, R20.reuse ;  /* 0x0000001d130f7223 */ /* 0x140fe20000010014 */
[----:B------:R-:W-:Y:S01]  /*3fa0*/  ULDC.64 UR12, c[0x0][0x288] ;  /* 0x0000a200000c7ab9 */ /* 0x000fe20000000a00 */
[----:B------:R-:W-:Y:S01]  /*3fb0*/  FFMA.FTZ R26, R19, R30, R20 ;  /* 0x0000001e131a7223 */ /* 0x000fe20000010014 */
[----:B------:R-:W-:Y:S02]  /*3fc0*/  IMAD R30, R5, UR12, RZ ;  /* 0x0000000c051e7c24 */ /* 0x000fe4000f8e02ff */
[----:B0-----:R-:W-:Y:S01]  /*3fd0*/  FFMA.FTZ R16, R14, R57, -R15 ;  /* 0x000000390e107223 */ /* 0x001fe2000001080f */
        /* <DEDUP_REMOVED lines=13> */
.L_x_959:
[----:B------:R-:W-:Y:S05]  /*40b0*/  BSYNC B0 ;  /* 0x0000000000007941 */ /* 0x000fea0003800000 */
.L_x_958:
[--C-:B------:R-:W-:Y:S02]  /*40c0*/  HADD2.F32 R14, -RZ, R36.reuse.H0_H0 ;  /* 0x20000024ff0e7230 */ /* 0x100fe40000004100 */
[-C--:B------:R-:W-:Y:S01]  /*40d0*/  FMUL.FTZ R29, R22, R55.reuse ;  /* 0x00000037161d7220 */ /* 0x080fe20000410000 */
[----:B------:R-:W-:Y:S02]  /*40e0*/  HADD2.F32 R15, -RZ, R36.H1_H1 ;  /* 0x30000024ff0f7230 */ /* 0x000fe40000004100 */
[----:B------:R-:W-:Y:S01]  /*40f0*/  FMUL.FTZ R30, R24, R55 ;  /* 0x00000037181e7220 */ /* 0x000fe20000410000 */
        /* <DEDUP_REMOVED lines=19> */
.L_x_960:
        /* <DEDUP_REMOVED lines=20> */
.L_x_962:
[----:B------:R-:W-:Y:S05]  /*4370*/  BSYNC B0 ;  /* 0x0000000000007941 */ /* 0x000fea0003800000 */
.L_x_961:
        /* <DEDUP_REMOVED lines=23> */
.L_x_963:
        /* <DEDUP_REMOVED lines=11> */
[----:B------:R-:W-:Y:S01]  /*45a0*/  IMAD R13, R46, UR13, R15 ;  /* 0x0000000d2e0d7c24 */ /* 0x000fe2000f8e020f */
[----:B------:R-:W-:Y:S01]  /*45b0*/  ULDC.64 UR12, c[0x0][0x210] ;  /* 0x00008400000c7ab9 */ /* 0x000fe20000000a00 */
[----:B------:R-:W-:Y:S01]  /*45c0*/  FMUL.FTZ R15, R20, R55 ;  /* 0x00000037140f7220 */ /* 0x000fe20000410000 */
[C---:B------:R-:W-:Y:S02]  /*45d0*/  LEA R12, P0, R60.reuse, UR12, 0x1 ;  /* 0x0000000c3c0c7c11 */ /* 0x040fe4000f8008ff */
[----:B------:R-:W-:Y:S02]  /*45e0*/  IADD3 R13, R61, R13, RZ ;  /* 0x0000000d3d0d7210 */ /* 0x000fe40007ffe0ff */
[----:B------:R-:W-:Y:S02]  /*45f0*/  F2FP.F16.F32.PACK_AB R15, R15, R14 ;  /* 0x0000000e0f0f723e */ /* 0x000fe400000000ff */
[----:B------:R-:W-:-:S05]  /*4600*/  LEA.HI.X R13, R60, UR13, R13, 0x1, P0 ;  /* 0x0000000d3c0d7c11 */ /* 0x000fca00080f0c0d */
[----:B------:R3:W-:Y:S02]  /*4610*/  STG.E desc[UR8][R12.64], R15 ;  /* 0x0000000f0c007986 */ /* 0x0007e4000c101908 */
.L_x_965:
[----:B------:R-:W-:Y:S05]  /*4620*/  BSYNC B0 ;  /* 0x0000000000007941 */ /* 0x000fea0003800000 */
.L_x_964:
[----:B------:R-:W-:Y:S02]  /*4630*/  IADD3 R44, R33, R44, RZ ;  /* 0x0000002c212c7210 */ /* 0x000fe40007ffe0ff */
[----:B------:R-:W-:Y:S02]  /*4640*/  IADD3 R43, R43, 0x1, RZ ;  /* 0x000000012b2b7810 */ /* 0x000fe40007ffe0ff */
[----:B------:R-:W-:-:S13]  /*4650*/  ISETP.GE.AND P0, PT, R44, UR4, PT ;  /* 0x000000042c007c0c */ /* 0x000fda000bf06270 */
[----:B------:R-:W-:Y:S05]  /*4660*/  @!P0 BRA `(.L_x_966) ;  /* 0xffffffbc005c8947 */ /* 0x000fea000383ffff */
.L_x_931:
        /* <DEDUP_REMOVED lines=23> */
.L_x_968:
[----:B------:R-:W-:Y:S05]  /*47e0*/  BSYNC B0 ;  /* 0x0000000000007941 */ /* 0x000fea0003800000 */
.L_x_967:
[----:B------:R-:W-:Y:S05]  /*47f0*/  @P0 EXIT ;  /* 0x000000000000094d */ /* 0x000fea0003800000 */
[----:B------:R-:W-:Y:S05]  /*4800*/  @P2 BRA `(.L_x_969) ;  /* 0x0000000000202947 */ /* 0x000fea0003800000 */
[----:B------:R-:W-:-:S05]  /*4810*/  IMAD R0, R4, R7, RZ ;  /* 0x0000000704007224 */ /* 0x000fca00078e02ff */
[----:B------:R-:W-:-:S13]  /*4820*/  ISETP.NE.AND P0, PT, R0, -0x1, PT ;  /* 0xffffffff0000780c */ /* 0x000fda0003f05270 */
[----:B------:R-:W-:Y:S05]  /*4830*/  @!P0 BRA `(.L_x_969) ;  /* 0x0000000000148947 */ /* 0x000fea0003800000 */
.L_x_970:
[----:B0-----:R-:W4:Y:S04]  /*4840*/  LDG.E.STRONG.GPU R5, desc[UR8][R2.64] ;  /* 0x0000000802057981 */ /* 0x001f28000c1ef900 */
[----:B----4-:R-:W-:Y:S01]  /*4850*/  CCTL.IVALL ;  /* 0x00000000ff00798f */ /* 0x010fe20002000000 */
[----:B------:R-:W-:Y:S05]  /*4860*/  YIELD ;  /* 0x0000000000007946 */ /* 0x000fea0003800000 */
[----:B------:R-:W-:-:S13]  /*4870*/  ISETP.NE.AND P0, PT, R5, R0, PT ;  /* 0x000000000500720c */ /* 0x000fda0003f05270 */
[----:B------:R-:W-:Y:S05]  /*4880*/  @P0 BRA `(.L_x_970) ;  /* 0xfffffffc00ec0947 */ /* 0x000fea000383ffff */
.L_x_969:
[----:B------:R-:W-:Y:S05]  /*4890*/  WARPSYNC.ALL ;  /* 0x0000000000007948 */ /* 0x000fea0003800000 */
[----:B------:R-:W4:Y:S08]  /*48a0*/  LDC.64 R22, c[0x0][0x288] ;  /* 0x0000a200ff167b82 */ /* 0x000f300000000a00 */
[----:B------:R-:W-:Y:S01]  /*48b0*/  BAR.SYNC.DEFER_BLOCKING 0x0 ;  /* 0x0000000000007b1d */ /* 0x000fe20000010000 */
[----:B----4-:R-:W-:-:S04]  /*48c0*/  LEA.HI R0, P0, R23, R22, RZ, 0x1 ;  /* 0x0000001617007211 */ /* 0x010fc800078108ff */
        /* <DEDUP_REMOVED lines=9> */
[----:B---3--:R-:W0:Y:S01]  /*4960*/  LDC.64 R14, c[0x0][0x218] ;  /* 0x00008600ff0e7b82 */ /* 0x008e220000000a00 */
[----:B------:R-:W-:Y:S01]  /*4970*/  SHF.L.U64.HI R23, R22, 0x2, R23 ;  /* 0x0000000216177819 */ /* 0x000fe20000010217 */
[----:B------:R-:W-:Y:S01]  /*4980*/  ULDC.64 UR4, c[0x0][0x268] ;  /* 0x00009a0000047ab9 */ /* 0x000fe20000000a00 */
[----:B------:R-:W-:Y:S02]  /*4990*/  IADD3 R5, R3, R5, RZ ;  /* 0x0000000503057210 */ /* 0x000fe40007ffe0ff */
[----:B------:R-:W-:Y:S02]  /*49a0*/  SHF.L.U64.HI R33, R25, 0x2, R27 ;  /* 0x0000000219217819 */ /* 0x000fe4000001021b */
[----:B------:R-:W-:Y:S01]  /*49b0*/  LEA.HI R2, P0, R5, R2, RZ, 0x1 ;  /* 0x0000000205027211 */ /* 0x000fe200078108ff */
[----:B-12---:R-:W1:Y:S03]  /*49c0*/  LDC.64 R16, c[0x0][0x220] ;  /* 0x00008800ff107b82 */ /* 0x006e660000000a00 */
[----:B------:R-:W-:-:S04]  /*49d0*/  IADD3.X R5, RZ, R5, RZ, P0, !PT ;  /* 0x00000005ff057210 */ /* 0x000fc800007fe4ff */
[--C-:B------:R-:W-:Y:S02]  /*49e0*/  SHF.R.S64 R29, R2, 0x1, R5.reuse ;  /* 0x00000001021d7819 */ /* 0x100fe40000001005 */
[----:B------:R-:W-:-:S04]  /*49f0*/  SHF.R.S32.HI R2, RZ, 0x1, R5 ;  /* 0x00000001ff027819 */ /* 0x000fc80000011405 */
[----:B------:R-:W-:-:S07]  /*4a00*/  SHF.L.U64.HI R31, R29, 0x2, R2 ;  /* 0x000000021d1f7819 */ /* 0x000fce0000010202 */
.L_x_971:
        /* <DEDUP_REMOVED lines=25> */
.L_x_972:
        /* <DEDUP_REMOVED lines=14> */
.L_x_3241:


//--------------------- .text._Z35group_norm_nhwc_bwd_one_pass_kernelI11Fp16IOBf16WLi256ELi26ELi416EEv26Group_norm_nhwc_bwd_params --------------------------
	.section	.text._Z35group_norm_nhwc_bwd_one_pass_kernelI11Fp16IOBf16WLi256ELi26ELi416EEv26Group_norm_nhwc_bwd_params,"ax",@progbits
	.align	128
        .global         _Z35group_norm_nhwc_bwd_one_pass_kernelI11Fp16IOBf16WLi256ELi26ELi416EEv26Group_norm_nhwc_bwd_params
        .type           _Z35group_norm_nhwc_bwd_one_pass_kernelI11Fp16IOBf16WLi256ELi26ELi416EEv26Group_norm_nhwc_bwd_params,@function
        .size           _Z35group_norm_nhwc_bwd_one_pass_kernelI11Fp16IOBf16WLi256ELi26ELi416EEv26Group_norm_nhwc_bwd_params,(.L_x_3242 - _Z35group_norm_nhwc_bwd_one_pass_kernelI11Fp16IOBf16WLi256ELi26ELi416EEv26Group_norm_nhwc_bwd_params)
        .other          _Z35group_norm_nhwc_bwd_one_pass_kernelI11Fp16IOBf16WLi256ELi26ELi416EEv26Group_norm_nhwc_bwd_params,@"STO_CUDA_ENTRY STV_DEFAULT"
_Z35group_norm_nhwc_bwd_one_pass_kernelI11Fp16IOBf16WLi256ELi26ELi416EEv26Group_norm_nhwc_bwd_params:
.text._Z35group_norm_nhwc_bwd_one_pass_kernelI11Fp16IOBf16WLi256ELi26ELi416EEv26Group_norm_nhwc_bwd_params:
        /* <DEDUP_REMOVED lines=15> */
[----:B------:R-:W-:Y:S01]  /*00f0*/  UMOV UR5, 0x400 ;  /* 0x0000040000057882 */ /* 0x000fe20000000000 */
[----:B------:R-:W-:Y:S01]  /*0100*/  LOP3.LUT R57, R57, 0xfffffffd, RZ, 0xc0, !PT ;  /* 0xfffffffd39397812 */ /* 0x000fe200078ec0ff */
[----:B------:R-:W-:Y:S01]  /*0110*/  HFMA2.MMA R49, -RZ, RZ, 0, 0 ;  /* 0x00000000ff317435 */ /* 0x000fe200000001ff */
[----:B------:R-:W-:Y:S01]  /*0120*/  SHF.R.U32.HI R56, RZ, 0x2, R3 ;  /* 0x00000002ff387819 */ /* 0x000fe20000011603 */
[----:B------:R-:W1:Y:S01]  /*0130*/  LDC R5, c[0x0][0x2ac] ;  /* 0x0000ab00ff057b82 */ /* 0x000e620000000800 */
[----:B------:R-:W-:Y:S02]  /*0140*/  SHF.R.S32.HI R4, RZ, 0x1f, R55 ;  /* 0x0000001fff047819 */ /* 0x000fe40000011437 */
[----:B------:R-:W-:-:S02]  /*0150*/  MOV R48, R11 ;  /* 0x0000000b00307202 */ /* 0x000fc40000000f00 */
[----:B------:R-:W-:-:S03]  /*0160*/  LEA.HI R4, R4, R55, RZ, 0x5 ;  /* 0x0000003704047211 */ /* 0x000fc600078f28ff */
[----:B------:R-:W2:Y:S01]  /*0170*/  S2UR UR6, SR_CgaCtaId ;  /* 0x00000000000679c3 */ /* 0x000ea20000008800 */
[----:B------:R-:W-:Y:S01]  /*0180*/  SHF.R.S32.HI R4, RZ, 0x5, R4 ;  /* 0x00000005ff047819 */ /* 0x000fe20000011404 */
[----:B0-----:R-:W-:Y:S01]  /*0190*/  IMAD.WIDE.U32 R2, R8, 0x3, RZ ;  /* 0x0000000308027825 */ /* 0x001fe200078e00ff */
[----:B------:R-:W-:-:S04]  /*01a0*/  LEA R13, R9, R9, 0x1 ;  /* 0x00000009090d7211 */ /* 0x000fc800078e08ff */
[----:B------:R-:W-:Y:S01]  /*01b0*/  IADD3 R13, R3, R13, RZ ;  /* 0x0000000d030d7210 */ /* 0x000fe20007ffe0ff */
[----:B-1----:R-:W-:-:S03]  /*01c0*/  IMAD R54, R5, UR7, R56 ;  /* 0x0000000705367c24 */ /* 0x002fc6000f8e0238 */
[----:B------:R-:W-:Y:S01]  /*01d0*/  LEA.HI R6, P0, R13, R2, RZ, 0x1 ;  /* 0x000000020d067211 */ /* 0x000fe200078108ff */
[----:B------:R-:W-:Y:S01]  /*01e0*/  IMAD R56, R56, -0xd, R55 ;  /* 0xfffffff338387824 */ /* 0x000fe200078e0237 */
[C---:B------:R-:W-:Y:S02]  /*01f0*/  ISETP.LT.U32.AND P2, PT, R54.reuse, UR10, PT ;  /* 0x0000000a36007c0c */ /* 0x040fe4000bf41070 */
[----:B------:R-:W-:Y:S01]  /*0200*/  SHF.R.S32.HI R3, RZ, 0x1f, R54 ;  /* 0x0000001fff037819 */ /* 0x000fe20000011436 */
[----:B--2---:R-:W-:Y:S01]  /*0210*/  ULEA UR5, UR6, UR5, 0x18 ;  /* 0x0000000506057291 */ /* 0x004fe2000f8ec03f */
[----:B------:R-:W-:Y:S02]  /*0220*/  IADD3 R0, R54, 0x20, RZ ;  /* 0x0000002036007810 */ /* 0x000fe40007ffe0ff */
[----:B------:R-:W-:Y:S02]  /*0230*/  ISETP.LT.AND.EX P2, PT, R3, UR11, !P1, P2 ;  /* 0x0000000b03007c0c */ /* 0x000fe4000cf41320 */
[----:B------:R-:W-:Y:S01]  /*0240*/  ISETP.LT.U32.AND P5, PT, R0, UR10, PT ;  /* 0x0000000a00007c0c */ /* 0x000fe2000bfa1070 */
[----:B------:R-:W0:Y:S01]  /*0250*/  LDC R3, c[0x0][0x10] ;  /* 0x00000400ff037b82 */ /* 0x000e220000000800 */
[----:B------:R-:W-:-:S02]  /*0260*/  SHF.R.S32.HI R2, RZ, 0x1f, R0 ;  /* 0x0000001fff027819 */ /* 0x000fc40000011400 */
[C---:B------:R-:W-:Y:S02]  /*0270*/  IADD3 R0, R54.reuse, 0x40, RZ ;  /* 0x0000004036007810 */ /* 0x040fe40007ffe0ff */
[----:B------:R-:W-:Y:S02]  /*0280*/  IADD3 R53, R54, 0x80, RZ ;  /* 0x0000008036357810 */ /* 0x000fe40007ffe0ff */
[----:B------:R-:W-:Y:S02]  /*0290*/  ISETP.LT.U32.AND P4, PT, R0, UR10, PT ;  /* 0x0000000a00007c0c */ /* 0x000fe4000bf81070 */
[----:B------:R-:W-:Y:S02]  /*02a0*/  SHF.R.S32.HI R0, RZ, 0x1f, R0 ;  /* 0x0000001fff007819 */ /* 0x000fe40000011400 */
[----:B------:R-:W-:Y:S02]  /*02b0*/  @P2 LOP3.LUT R57, R57, 0x2, RZ, 0xfc, !PT ;  /* 0x0000000239392812 */ /* 0x000fe400078efcff */
[----:B------:R-:W-:-:S02]  /*02c0*/  ISETP.LT.AND.EX P4, PT, R0, UR11, !P1, P4 ;  /* 0x0000000b00007c0c */ /* 0x000fc4000cf81340 */
[----:B------:R-:W-:Y:S02]  /*02d0*/  SHF.R.S32.HI R0, RZ, 0x1f, R53 ;  /* 0x0000001fff007819 */ /* 0x000fe40000011435 */
[----:B------:R-:W-:Y:S02]  /*02e0*/  ISETP.LT.U32.AND P2, PT, R53, UR10, PT ;  /* 0x0000000a35007c0c */ /* 0x000fe4000bf41070 */
[----:B------:R-:W-:Y:S02]  /*02f0*/  ISETP.LT.AND.EX P5, PT, R2, UR11, !P1, P5 ;  /* 0x0000000b02007c0c */ /* 0x000fe4000cfa1350 */
[----:B------:R-:W-:Y:S02]  /*0300*/  ISETP.LT.AND.EX P2, PT, R0, UR11, !P1, P2 ;  /* 0x0000000b00007c0c */ /* 0x000fe4000cf41320 */
[----:B------:R-:W1:Y:S01]  /*0310*/  S2R R0, SR_LANEID ;  /* 0x0000000000007919 */ /* 0x000e620000000000 */
[----:B------:R-:W-:Y:S02]  /*0320*/  IADD3.X R13, RZ, R13, RZ, P0, !PT ;  /* 0x0000000dff0d7210 */ /* 0x000fe400007fe4ff */
[----:B------:R-:W-:-:S02]  /*0330*/  IADD3 R2, R54, 0x60, RZ ;  /* 0x0000006036027810 */ /* 0x000fc40007ffe0ff */
[----:B------:R-:W-:Y:S02]  /*0340*/  LEA.HI R5, P0, R9, R8, RZ, 0x1 ;  /* 0x0000000809057211 */ /* 0x000fe400078108ff */
[----:B------:R-:W-:Y:S02]  /*0350*/  ISETP.LT.U32.AND P3, PT, R2, UR10, PT ;  /* 0x0000000a02007c0c */ /* 0x000fe4000bf61070 */
[----:B------:R-:W-:Y:S02]  /*0360*/  IADD3.X R8, RZ, R9, RZ, P0, !PT ;  /* 0x00000009ff087210 */ /* 0x000fe400007fe4ff */
[----:B------:R-:W-:Y:S02]  /*0370*/  SHF.R.S32.HI R2, RZ, 0x1f, R2 ;  /* 0x0000001fff027819 */ /* 0x000fe40000011402 */
[----:B------:R-:W-:Y:S02]  /*0380*/  IADD3 R52, R54, 0xa0, RZ ;  /* 0x000000a036347810 */ /* 0x000fe40007ffe0ff */
[----:B------:R-:W-:-:S02]  /*0390*/  SHF.R.S64 R5, R5, 0x1, R8 ;  /* 0x0000000105057819 */ /* 0x000fc40000001008 */
[----:B------:R-:W-:Y:S02]  /*03a0*/  ISETP.LT.AND.EX P3, PT, R2, UR11, !P1, P3 ;  /* 0x0000000b02007c0c */ /* 0x000fe4000cf61330 */
[----:B------:R-:W-:Y:S02]  /*03b0*/  SHF.R.S32.HI R8, RZ, 0x1, R8 ;  /* 0x00000001ff087819 */ /* 0x000fe40000011408 */
[----:B------:R-:W-:Y:S02]  /*03c0*/  SHF.R.S64 R6, R6, 0x1, R13 ;  /* 0x0000000106067819 */ /* 0x000fe4000000100d */
[----:B------:R-:W-:Y:S01]  /*03d0*/  ISETP.LT.U32.AND P0, PT, R52, UR10, PT ;  /* 0x0000000a34007c0c */ /* 0x000fe2000bf01070 */
[----:B------:R-:W-:Y:S01]  /*03e0*/  ULDC.U8 UR10, c[0x0][0x2a4] ;  /* 0x0000a900000a7ab9 */ /* 0x000fe20000000000 */
[----:B------:R-:W-:Y:S02]  /*03f0*/  SHF.R.S32.HI R2, RZ, 0x1f, R52 ;  /* 0x0000001fff027819 */ /* 0x000fe40000011434 */
[----:B------:R-:W-:-:S02]  /*0400*/  IADD3 R51, R54, 0xc0, RZ ;  /* 0x000000c036337810 */ /* 0x000fc40007ffe0ff */
[----:B------:R-:W-:Y:S02]  /*0410*/  IADD3 R50, R54, 0xe0, RZ ;  /* 0x000000e036327810 */ /* 0x000fe40007ffe0ff */
[----:B------:R-:W-:Y:S02]  /*0420*/  SHF.R.S32.HI R13, RZ, 0x1, R13 ;  /* 0x00000001ff0d7819 */ /* 0x000fe4000001140d */
[----:B------:R-:W-:Y:S02]  /*0430*/  SHF.L.U64.HI R7, R5, 0x2, R8 ;  /* 0x0000000205077819 */ /* 0x000fe40000010208 */
[----:B------:R-:W-:Y:S02]  /*0440*/  ISETP.LT.AND.EX P1, PT, R2, UR11, !P1, P0 ;  /* 0x0000000b02007c0c */ /* 0x000fe4000cf21300 */
[----:B------:R-:W-:Y:S02]  /*0450*/  SHF.L.U32 R56, R56, 0x1, RZ ;  /* 0x0000000138387819 */ /* 0x000fe400000006ff */
[----:B------:R-:W-:-:S02]  /*0460*/  LEA R4, R4, UR5, 0x3 ;  /* 0x0000000504047c11 */ /* 0x000fc4000f8e18ff */
[----:B------:R-:W-:Y:S02]  /*0470*/  SHF.R.S32.HI R8, RZ, 0x1f, R51 ;  /* 0x0000001fff087819 */ /* 0x000fe40000011433 */
[----:B------:R-:W-:Y:S02]  /*0480*/  SHF.R.S32.HI R9, RZ, 0x1f, R50 ;  /* 0x0000001fff097819 */ /* 0x000fe40000011432 */
[----:B01----:R-:W-:-:S07]  /*0490*/  SHF.L.U64.HI R10, R6, 0x2, R13 ;  /* 0x00000002060a7819 */ /* 0x003fce000001020d */
.L_x_1024:
[----:B0-----:R-:W0:Y:S01]  /*04a0*/  LDC R19, c[0x0][0x2a0] ;  /* 0x0000a800ff137b82 */ /* 0x001e220000000800 */
[----:B------:R-:W-:Y:S01]  /*04b0*/  LOP3.LUT P6, RZ, R57, 0x2, RZ, 0xc0, !PT ;  /* 0x0000000239ff7812 */ /* 0x000fe200078cc0ff */
[----:B------:R-:W-:Y:S01]  /*04c0*/  ULDC.64 UR12, c[0x0][0x298] ;  /* 0x0000a600000c7ab9 */ /* 0x000fe20000000a00 */
[----:B------:R-:W-:-:S04]  /*04d0*/  IADD3 R21, R54, 0x20, RZ ;  /* 0x0000002036157810 */ /* 0x000fc80007ffe0ff */
[----:B------:R-:W-:Y:S01]  /*04e0*/  SHF.R.S32.HI R23, RZ, 0x1f, R21 ;  /* 0x0000001fff177819 */ /* 0x000fe20000011415 */
        /* <DEDUP_REMOVED lines=12> */
[----:B------:R-:W4:Y:S01]  /*05b0*/  LDC R29, c[0x0][0x2ac] ;  /* 0x0000ab00ff1d7b82 */ /* 0x000f220000000800 */
[----:B---3--:R-:W-:Y:S02]  /*05c0*/  MOV R12, RZ ;  /* 0x000000ff000c7202 */ /* 0x008fe40000000f00 */
[----:B-1----:R-:W-:-:S05]  /*05d0*/  IADD3 R16, RZ, -R13, RZ ;  /* 0x8000000dff107210 */ /* 0x002fca0007ffe0ff */
        /* <DEDUP_REMOVED lines=14> */
[----:B------:R-:W-:-:S11]  /*06c0*/  LOP3.LUT R14, RZ, R19, RZ, 0x33, !PT ;  /* 0x00000013ff0e7212 */ /* 0x000fd600078e33ff */
[----:B------:R-:W-:Y:S02]  /*06d0*/  @P0 IADD3 R13, R13, 0x1, RZ ;  /* 0x000000010d0d0810 */ /* 0x000fe40007ffe0ff */
[----:B------:R-:W-:Y:S02]  /*06e0*/  ISETP.GE.AND P0, PT, R48, RZ, PT ;  /* 0x000000ff3000720c */ /* 0x000fe40003f06270 */
[----:B------:R-:W-:-:S11]  /*06f0*/  MOV R17, R13 ;  /* 0x0000000d00117202 */ /* 0x000fd60000000f00 */
[----:B------:R-:W-:Y:S02]  /*0700*/  @!P0 IADD3 R15, -R15, RZ, RZ ;  /* 0x000000ff0f0f8210 */ /* 0x000fe40007ffe1ff */
[----:B------:R-:W-:Y:S02]  /*0710*/  ISETP.GE.AND P0, PT, R12, RZ, PT ;  /* 0x000000ff0c00720c */ /* 0x000fe40003f06270 */
[----:B------:R-:W1:Y:S11]  /*0720*/  @P6 LDC.64 R12, c[0x0][0x288] ;  /* 0x0000a200ff0c6b82 */ /* 0x000e760000000a00 */
[----:B------:R-:W-:-:S02]  /*0730*/  @!P0 IADD3 R17, -R17, RZ, RZ ;  /* 0x000000ff11118210 */ /* 0x000fc40007ffe1ff */
        /* <DEDUP_REMOVED lines=10> */
[----:B------:R-:W3:Y:S01]  /*07e0*/  @P5 LDC.64 R14, c[0x0][0x288] ;  /* 0x0000a200ff0e5b82 */ /* 0x000ee20000000a00 */
[----:B------:R-:W-:Y:S01]  /*07f0*/  IMAD.WIDE.U32 R64, R17, UR12, R64 ;  /* 0x0000000c11407c25 */ /* 0x000fe2000f8e0040 */
[----:B------:R-:W-:Y:S01]  /*0800*/  SHF.R.S32.HI R17, RZ, 0x1f, R54 ;  /* 0x0000001fff117819 */ /* 0x000fe20000011436 */
[----:B------:R-:W-:-:S03]  /*0810*/  ULDC.64 UR12, c[0x0][0x290] ;  /* 0x0000a400000c7ab9 */ /* 0x000fc60000000a00 */
[----:B------:R-:W-:Y:S01]  /*0820*/  IADD3 R67, R65, R67, RZ ;  /* 0x0000004341437210 */ /* 0x000fe20007ffe0ff */
[----:B-1----:R-:W-:Y:S01]  /*0830*/  @P6 IMAD R16, R17, R12, RZ ;  /* 0x0000000c11106224 */ /* 0x002fe200078e02ff */
[----:B------:R-:W-:-:S03]  /*0840*/  @P6 MOV R66, R64 ;  /* 0x0000004000426202 */ /* 0x000fc60000000f00 */
[C---:B------:R-:W-:Y:S02]  /*0850*/  @P6 IMAD R13, R54.reuse, R13, R16 ;  /* 0x0000000d360d6224 */ /* 0x040fe400078e0210 */
[----:B------:R-:W-:-:S05]  /*0860*/  @P6 IMAD.WIDE.U32 R16, R54, R12, R66 ;  /* 0x0000000c36106225 */ /* 0x000fca00078e0042 */
[----:B------:R-:W-:Y:S02]  /*0870*/  @P6 IADD3 R19, R17, R13, RZ ;  /* 0x0000000d11136210 */ /* 0x000fe40007ffe0ff */
[C---:B------:R-:W-:Y:S01]  /*0880*/  @P6 SHF.L.U32 R17, R16.reuse, 0x1, RZ ;  /* 0x0000000110116819 */ /* 0x040fe200000006ff */
[----:B------:R-:W1:Y:S01]  /*0890*/  @P4 LDC.64 R12, c[0x0][0x288] ;  /* 0x0000a200ff0c4b82 */ /* 0x000e620000000a00 */
[----:B------:R-:W-:Y:S01]  /*08a0*/  @P6 SHF.L.U64.HI R18, R16, 0x1, R19 ;  /* 0x0000000110126819 */ /* 0x000fe20000010213 */
[----:B---3--:R-:W-:Y:S01]  /*08b0*/  @P5 IMAD R16, R23, R14, RZ ;  /* 0x0000000e17105224 */ /* 0x008fe200078e02ff */
[----:B--2---:R-:W-:-:S03]  /*08c0*/  @P6 IADD3 R58, P0, R17, R58, RZ ;  /* 0x0000003a113a6210 */ /* 0x004fc60007f1e0ff */
[----:B------:R-:W-:Y:S01]  /*08d0*/  @P5 IMAD R19, R21, R15, R16 ;  /* 0x0000000f15135224 */ /* 0x000fe200078e0210 */
[C---:B------:R-:W-:Y:S02]  /*08e0*/  @P6 IADD3.X R59, R18.reuse, R59, RZ, P0, !PT ;  /* 0x0000003b123b6210 */ /* 0x040fe400007fe4ff */
[----:B0-----:R-:W-:Y:S02]  /*08f0*/  @P6 IADD3 R42, P0, R17, R42, RZ ;  /* 0x0000002a112a6210 */ /* 0x001fe40007f1e0ff */
[----:B------:R-:W-:Y:S02]  /*0900*/  @P5 MOV R16, R64 ;  /* 0x0000004000105202 */ /* 0x000fe40000000f00 */
[----:B------:R-:W-:Y:S02]  /*0910*/  @P5 MOV R17, R67 ;  /* 0x0000004300115202 */ /* 0x000fe40000000f00 */
[----:B------:R-:W-:Y:S01]  /*0920*/  @P6 IADD3.X R43, R18, R43, RZ, P0, !PT ;  /* 0x0000002b122b6210 */ /* 0x000fe200007fe4ff */
[----:B------:R-:W-:Y:S01]  /*0930*/  @P5 IMAD.WIDE.U32 R14, R21, R14, R16 ;  /* 0x0000000e150e5225 */ /* 0x000fe200078e0010 */
[----:B------:R-:W-:-:S02]  /*0940*/  IADD3 R21, R54, 0x40, RZ ;  /* 0x0000004036157810 */ /* 0x000fc40007ffe0ff */
[----:B------:R-:W0:Y:S02]  /*0950*/  @P3 LDC.64 R16, c[0x0][0x288] ;  /* 0x0000a200ff103b82 */ /* 0x000e240000000a00 */
[----:B------:R-:W-:Y:S02]  /*0960*/  @P5 IADD3 R19, R15, R19, RZ ;  /* 0x000000130f135210 */ /* 0x000fe40007ffe0ff */
[C---:B------:R-:W-:Y:S02]  /*0970*/  @P5 SHF.L.U32 R15, R14.reuse, 0x1, RZ ;  /* 0x000000010e0f5819 */ /* 0x040fe400000006ff */
[----:B------:R-:W-:Y:S02]  /*0980*/  SHF.R.S32.HI R23, RZ, 0x1f, R21 ;  /* 0x0000001fff177819 */ /* 0x000fe40000011415 */
[----:B------:R-:W-:Y:S02]  /*0990*/  @P5 SHF.L.U64.HI R18, R14, 0x1, R19 ;  /* 0x000000010e125819 */ /* 0x000fe40000010213 */
[----:B------:R-:W-:Y:S01]  /*09a0*/  @P5 IADD3 R40, P0, R15, R40, RZ ;  /* 0x000000280f285210 */ /* 0x000fe20007f1e0ff */
[----:B-1----:R-:W-:-:S02]  /*09b0*/  @P4 IMAD R14, R23, R12, RZ ;  /* 0x0000000c170e4224 */ /* 0x002fc400078e02ff */
[----:B------:R-:W1:Y:S01]  /*09c0*/  @P3 LDC.64 R22, c[0x0][0x228] ;  /* 0x00008a00ff163b82 */ /* 0x000e620000000a00 */
[C---:B------:R-:W-:Y:S01]  /*09d0*/  @P5 IADD3.X R41, R18.reuse, R41, RZ, P0, !PT ;  /* 0x0000002912295210 */ /* 0x040fe200007fe4ff */
[----:B------:R-:W-:Y:S01]  /*09e0*/  @P4 IMAD R19, R21, R13, R14 ;  /* 0x0000000d15134224 */ /* 0x000fe200078e020e */
[----:B----4-:R-:W-:Y:S02]  /*09f0*/  @P5 IADD3 R38, P0, R15, R38, RZ ;  /* 0x000000260f265210 */ /* 0x010fe40007f1e0ff */
[----:B------:R-:W-:Y:S02]  /*0a00*/  @P4 MOV R14, R64 ;  /* 0x00000040000e4202 */ /* 0x000fe40000000f00 */
[----:B------:R-:W-:Y:S02]  /*0a10*/  @P4 MOV R15, R67 ;  /* 0x00000043000f4202 */ /* 0x000fe40000000f00 */
[----:B------:R-:W-:Y:S01]  /*0a20*/  @P5 IADD3.X R39, R18, R39, RZ, P0, !PT ;  /* 0x0000002712275210 */ /* 0x000fe200007fe4ff */
[----:B------:R-:W-:Y:S01]  /*0a30*/  @P4 IMAD.WIDE.U32 R12, R21, R12, R14 ;  /* 0x0000000c150c4225 */ /* 0x000fe200078e000e */
[----:B------:R-:W-:-:S02]  /*0a40*/  IADD3 R21, R54, 0x60, RZ ;  /* 0x0000006036157810 */ /* 0x000fc40007ffe0ff */
[----:B------:R-:W2:Y:S02]  /*0a50*/  @P2 LDC.64 R14, c[0x0][0x288] ;  /* 0x0000a200ff0e2b82 */ /* 0x000ea40000000a00 */
[----:B------:R-:W-:Y:S02]  /*0a60*/  @P4 IADD3 R13, R13, R19, RZ ;  /* 0x000000130d0d4210 */ /* 0x000fe40007ffe0ff */
[C---:B------:R-:W-:Y:S02]  /*0a70*/  @P4 SHF.L.U32 R19, R12.reuse, 0x1, RZ ;  /* 0x000000010c134819 */ /* 0x040fe400000006ff */
[----:B------:R-:W-:Y:S02]  /*0a80*/  SHF.R.S32.HI R27, RZ, 0x1f, R21 ;  /* 0x0000001fff1b7819 */ /* 0x000fe40000011415 */
[----:B------:R-:W-:Y:S02]  /*0a90*/  @P4 SHF.L.U64.HI R26, R12, 0x1, R13 ;  /* 0x000000010c1a4819 */ /* 0x000fe4000001020d */
[----:B------:R-:W-:Y:S01]  /*0aa0*/  @P4 IADD3 R36, P0, R19, R36, RZ ;  /* 0x0000002413244210 */ /* 0x000fe20007f1e0ff */
[----:B0-----:R-:W-:Y:S01]  /*0ab0*/  @P3 IMAD R18, R27, R16, RZ ;  /* 0x000000101b123224 */ /* 0x001fe200078e02ff */
[----:B------:R-:W0:Y:S02]  /*0ac0*/  @P1 LDC.64 R12, c[0x0][0x288] ;  /* 0x0000a200ff0c1b82 */ /* 0x000e240000000a00 */
[----:B------:R-:W-:Y:S01]  /*0ad0*/  @P4 IADD3.X R37, R26, R37, RZ, P0, !PT ;  /* 0x000000251a254210 */ /* 0x000fe200007fe4ff */
[----:B------:R-:W-:Y:S01]  /*0ae0*/  @P3 IMAD R27, R21, R17, R18 ;  /* 0x00000011151b3224 */ /* 0x000fe200078e0212 */
[----:B------:R-:W-:-:S02]  /*0af0*/  @P4 IADD3 R30, P0, R19, R30, RZ ;  /* 0x0000001e131e4210 */ /* 0x000fc40007f1e0ff */
[----:B------:R-:W-:Y:S02]  /*0b00*/  @P3 MOV R18, R64 ;  /* 0x0000004000123202 */ /* 0x000fe40000000f00 */
[----:B------:R-:W-:Y:S02]  /*0b10*/  @P3 MOV R19, R67 ;  /* 0x0000004300133202 */ /* 0x000fe40000000f00 */
[----:B------:R-:W-:Y:S01]  /*0b20*/  @P4 IADD3.X R31, R26, R31, RZ, P0, !PT ;  /* 0x0000001f1a1f4210 */ /* 0x000fe200007fe4ff */
[----:B------:R-:W-:Y:S01]  /*0b30*/  @P3 IMAD.WIDE.U32 R16, R21, R16, R18 ;  /* 0x0000001015103225 */ /* 0x000fe200078e0012 */
[----:B------:R-:W-:Y:S01]  /*0b40*/  SHF.R.S32.HI R19, RZ, 0x1f, R53 ;  /* 0x0000001fff137819 */ /* 0x000fe20000011435 */
[----:B------:R-:W3:Y:S03]  /*0b50*/  @P2 LDC.64 R20, c[0x0][0x230] ;  /* 0x00008c00ff142b82 */ /* 0x000ee60000000a00 */
[----:B------:R-:W-:Y:S01]  /*0b60*/  @P3 IADD3 R17, R17, R27, RZ ;  /* 0x0000001b11113210 */ /* 0x000fe20007ffe0ff */
[----:B--2---:R-:W-:Y:S01]  /*0b70*/  @P2 IMAD R26, R19, R14, RZ ;  /* 0x0000000e131a2224 */ /* 0x004fe200078e02ff */
[----:B------:R-:W-:-:S02]  /*0b80*/  @P2 MOV R27, R67 ;  /* 0x00000043001b2202 */ /* 0x000fc40000000f00 */
[C---:B------:R-:W-:Y:S01]  /*0b90*/  @P3 SHF.L.U32 R33, R16.reuse, 0x1, RZ ;  /* 0x0000000110213819 */ /* 0x040fe200000006ff */
[----:B------:R-:W-:Y:S01]  /*0ba0*/  @P2 IMAD R35, R53, R15, R26 ;  /* 0x0000000f35232224 */ /* 0x000fe200078e021a */
[----:B------:R-:W-:Y:S01]  /*0bb0*/  @P2 MOV R26, R64 ;  /* 0x00000040001a2202 */ /* 0x000fe20000000f00 */
[----:B------:R-:W2:Y:S01]  /*0bc0*/  @P2 LDC.64 R18, c[0x0][0x228] ;  /* 0x00008a00ff122b82 */ /* 0x000ea20000000a00 */
[----:B------:R-:W-:Y:S02]  /*0bd0*/  @P3 SHF.L.U64.HI R32, R16, 0x1, R17 ;  /* 0x0000000110203819 */ /* 0x000fe40000010211 */
[----:B------:R-:W-:Y:S01]  /*0be0*/  @P3 IADD3 R24, P0, R33, R24, RZ ;  /* 0x0000001821183210 */ /* 0x000fe20007f1e0ff */
[----:B------:R-:W-:-:S03]  /*0bf0*/  @P2 IMAD.WIDE.U32 R26, R53, R14, R26 ;  /* 0x0000000e351a2225 */ /* 0x000fc600078e001a */
[----:B------:R-:W-:Y:S01]  /*0c00*/  @P3 IADD3.X R25, R32, R25, RZ, P0, !PT ;  /* 0x0000001920193210 */ /* 0x000fe200007fe4ff */
[----:B------:R-:W4:Y:S01]  /*0c10*/  @P1 LDC.64 R16, c[0x0][0x230] ;  /* 0x00008c00ff101b82 */ /* 0x000f220000000a00 */
[----:B------:R-:W-:Y:S02]  /*0c20*/  @P2 IADD3 R27, R27, R35, RZ ;  /* 0x000000231b1b2210 */ /* 0x000fe40007ffe0ff */
[C---:B------:R-:W-:Y:S02]  /*0c30*/  @P2 SHF.L.U32 R35, R26.reuse, 0x1, RZ ;  /* 0x000000011a232819 */ /* 0x040fe400000006ff */
[----:B------:R-:W-:Y:S02]  /*0c40*/  @P2 SHF.L.U64.HI R34, R26, 0x1, R27 ;  /* 0x000000011a222819 */ /* 0x000fe4000001021b */
[----:B-1----:R-:W-:Y:S01]  /*0c50*/  @P3 IADD3 R22, P0, R33, R22, RZ ;  /* 0x0000001621163210 */ /* 0x002fe20007f1e0ff */
[----:B------:R-:W1:Y:S01]  /*0c60*/  @P1 LDC.64 R14, c[0x0][0x228] ;  /* 0x00008a00ff0e1b82 */ /* 0x000e620000000a00 */
[----:B------:R-:W-:Y:S01]  /*0c70*/  @P1 MOV R26, R64 ;  /* 0x00000040001a1202 */ /* 0x000fe20000000f00 */
[----:B0-----:R-:W-:Y:S01]  /*0c80*/  @P1 IMAD R33, R2, R12, RZ ;  /* 0x0000000c02211224 */ /* 0x001fe200078e02ff */
[----:B------:R-:W-:-:S02]  /*0c90*/  @P1 MOV R27, R67 ;  /* 0x00000043001b1202 */ /* 0x000fc40000000f00 */
[----:B------:R-:W-:Y:S01]  /*0ca0*/  @P3 IADD3.X R23, R32, R23, RZ, P0, !PT ;  /* 0x0000001720173210 */ /* 0x000fe200007fe4ff */
[C---:B------:R-:W-:Y:S01]  /*0cb0*/  @P1 IMAD R13, R52.reuse, R13, R33 ;  /* 0x0000000d340d1224 */ /* 0x040fe200078e0221 */
[----:B---3--:R-:W-:Y:S01]  /*0cc0*/  @P2 IADD3 R20, P0, R35, R20, RZ ;  /* 0x0000001423142210 */ /* 0x008fe20007f1e0ff */
[----:B------:R-:W-:-:S03]  /*0cd0*/  @P1 IMAD.WIDE.U32 R26, R52, R12, R26 ;  /* 0x0000000c341a1225 */ /* 0x000fc600078e001a */
[----:B------:R-:W-:Y:S01]  /*0ce0*/  @P2 IADD3.X R21, R34, R21, RZ, P0, !PT ;  /* 0x0000001522152210 */ /* 0x000fe200007fe4ff */
[----:B------:R-:W-:Y:S01]  /*0cf0*/  IMAD.WIDE.U32 R32, R55, 0x4ec4ec4f, RZ ;  /* 0x4ec4ec4f37207825 */ /* 0x000fe200078e00ff */
[----:B--2---:R-:W-:Y:S02]  /*0d00*/  @P2 IADD3 R18, P0, R35, R18, RZ ;  /* 0x0000001223122210 */ /* 0x004fe40007f1e0ff */
[----:B------:R-:W-:Y:S02]  /*0d10*/  @P1 IADD3 R27, R27, R13, RZ ;  /* 0x0000000d1b1b1210 */ /* 0x000fe40007ffe0ff */
[----:B------:R-:W-:Y:S02]  /*0d20*/  SHF.R.U32.HI R32, RZ, 0x2, R33 ;  /* 0x00000002ff207819 */ /* 0x000fe40000011621 */
[----:B------:R-:W-:Y:S02]  /*0d30*/  @P1 SHF.L.U32 R13, R26, 0x1, RZ ;  /* 0x000000011a0d1819 */ /* 0x000fe400000006ff */
[----:B------:R-:W-:Y:S01]  /*0d40*/  @P2 IADD3.X R19, R34, R19, RZ, P0, !PT ;  /* 0x0000001322132210 */ /* 0x000fe200007fe4ff */
[----:B------:R-:W-:Y:S01]  /*0d50*/  IMAD R29, R29, UR7, R32 ;  /* 0x000000071d1d7c24 */ /* 0x000fe2000f8e0220 */
[----:B------:R-:W-:-:S02]  /*0d60*/  @P1 SHF.L.U64.HI R26, R26, 0x1, R27 ;  /* 0x000000011a1a1819 */ /* 0x000fc4000001021b */
[----:B------:R-:W-:Y:S02]  /*0d70*/  CS2R R34, SRZ ;  /* 0x0000000000227805 */ /* 0x000fe4000001ff00 */
[----:B----4-:R-:W-:Y:S02]  /*0d80*/  @P1 IADD3 R16, P0, R13, R16, RZ ;  /* 0x000000100d101210 */ /* 0x010fe40007f1e0ff */
[----:B------:R-:W-:Y:S02]  /*0d90*/  IADD3 R29, R29, 0xc0, RZ ;  /* 0x000000c01d1d7810 */ /* 0x000fe40007ffe0ff */
[----:B------:R-:W-:Y:S02]  /*0da0*/  @P1 IADD3.X R17, R26, R17, RZ, P0, !PT ;  /* 0x000000111a111210 */ /* 0x000fe400007fe4ff */
[----:B-1----:R-:W-:-:S04]  /*0db0*/  @P1 IADD3 R14, P0, R13, R14, RZ ;  /* 0x0000000e0d0e1210 */ /* 0x002fc80007f1e0ff */
[----:B------:R-:W-:Y:S02]  /*0dc0*/  @P1 IADD3.X R15, R26, R15, RZ, P0, !PT ;  /* 0x0000000f1a0f1210 */ /* 0x000fe400007fe4ff */
[----:B------:R-:W-:Y:S02]  /*0dd0*/  ISETP.GE.U32.AND P0, PT, R29, UR12, PT ;  /* 0x0000000c1d007c0c */ /* 0x000fe4000bf06070 */
[----:B------:R-:W-:-:S04]  /*0de0*/  SHF.R.S32.HI R29, RZ, 0x1f, R29 ;  /* 0x0000001fff1d7819 */ /* 0x000fc8000001141d */
        /* <DEDUP_REMOVED lines=18> */
[----:B------:R-:W-:-:S06]  /*0f10*/  CS2R R32, SRZ ;  /* 0x0000000000207805 */ /* 0x000fcc000001ff00 */
[----:B------:R0:W5:Y:S01]  /*0f20*/  @P0 LDG.E R33, desc[UR8][R12.64] ;  /* 0x000000080c210981 */ /* 0x000162000c1e1900 */
[----:B------:R-:W-:-:S04]  /*0f30*/  ISETP.GE.U32.AND P0, PT, R50, UR12, PT ;  /* 0x0000000c32007c0c */ /* 0x000fc8000bf06070 */
[----:B------:R-:W-:-:S04]  /*0f40*/  ISETP.GE.AND.EX P0, PT, R9, UR13, PT, P0 ;  /* 0x0000000d09007c0c */ /* 0x000fc8000bf06300 */
[----:B------:R-:W-:-:S13]  /*0f50*/  ISETP.LT.U32.AND P0, PT, R55, 0x1a0, !P0 ;  /* 0x000001a03700780c */ /* 0x000fda0004701070 */
[----:B0-----:R-:W0:Y:S01]  /*0f60*/  @P0 LDC.64 R12, c[0x0][0x288] ;  /* 0x0000a200ff0c0b82 */ /* 0x001e220000000a00 */
[----:B------:R-:W-:Y:S02]  /*0f70*/  @P0 MOV R44, R64 ;  /* 0x00000040002c0202 */ /* 0x000fe40000000f00 */
[----:B------:R-:W-:-:S05]  /*0f80*/  @P0 MOV R45, R67 ;  /* 0x00000043002d0202 */ /* 0x000fca0000000f00 */
[----:B------:R-:W1:Y:S01]  /*0f90*/  @P0 LDC.64 R26, c[0x0][0x230] ;  /* 0x00008c00ff1a0b82 */ /* 0x000e620000000a00 */
[-C--:B0-----:R-:W-:Y:S02]  /*0fa0*/  @P0 IMAD R29, R9, R12.reuse, RZ ;  /* 0x0000000c091d0224 */ /* 0x081fe400078e02ff */
[----:B------:R-:W-:-:S04]  /*0fb0*/  @P0 IMAD.WIDE.U32 R44, R50, R12, R44 ;  /* 0x0000000c322c0225 */ /* 0x000fc800078e002c */
[----:B------:R-:W-:Y:S02]  /*0fc0*/  @P0 IMAD R29, R50, R13, R29 ;  /* 0x0000000d321d0224 */ /* 0x000fe400078e021d */
[----:B------:R-:W0:Y:S01]  /*0fd0*/  @P0 LDC.64 R12, c[0x0][0x228] ;  /* 0x00008a00ff0c0b82 */ /* 0x000e220000000a00 */
[C---:B------:R-:W-:Y:S02]  /*0fe0*/  @P0 SHF.L.U32 R61, R44.reuse, 0x1, RZ ;  /* 0x000000012c3d0819 */ /* 0x040fe400000006ff */
[----:B------:R-:W-:Y:S02]  /*0ff0*/  @P0 IADD3 R29, R45, R29, RZ ;  /* 0x0000001d2d1d0210 */ /* 0x000fe40007ffe0ff */
[----:B-1----:R-:W-:Y:S02]  /*1000*/  @P0 IADD3 R26, P6, R61, R26, RZ ;  /* 0x0000001a3d1a0210 */ /* 0x002fe40007fde0ff */
[----:B------:R-:W-:-:S04]  /*1010*/  @P0 SHF.L.U64.HI R44, R44, 0x1, R29 ;  /* 0x000000012c2c0819 */ /* 0x000fc8000001021d */
[----:B------:R-:W-:Y:S02]  /*1020*/  @P0 IADD3.X R27, R44, R27, RZ, P6, !PT ;  /* 0x0000001b2c1b0210 */ /* 0x000fe400037fe4ff */
[----:B------:R-:W-:-:S03]  /*1030*/  CS2R R46, SRZ ;  /* 0x00000000002e7805 */ /* 0x000fc6000001ff00 */
[----:B------:R-:W5:Y:S04]  /*1040*/  @P0 LDG.E R35, desc[UR8][R26.64] ;  /* 0x000000081a230981 */ /* 0x000f68000c1e1900 */
[----:B------:R1:W5:Y:S01]  /*1050*/  @P5 LDG.E R47, desc[UR8][R40.64] ;  /* 0x00000008282f5981 */ /* 0x000362000c1e1900 */
[----:B0-----:R-:W-:-:S04]  /*1060*/  @P0 IADD3 R60, P6, R61, R12, RZ ;  /* 0x0000000c3d3c0210 */ /* 0x001fc80007fde0ff */
[----:B------:R-:W-:Y:S02]  /*1070*/  @P0 IADD3.X R61, R44, R13, RZ, P6, !PT ;  /* 0x0000000d2c3d0210 */ /* 0x000fe400037fe4ff */
[----:B------:R-:W0:Y:S01]  /*1080*/  LDC.64 R12, c[0x0][0x248] ;  /* 0x00009200ff0c7b82 */ /* 0x000e220000000a00 */
[----:B------:R-:W-:Y:S02]  /*1090*/  LOP3.LUT P6, RZ, R57, 0x2, RZ, 0xc0, !PT ;  /* 0x0000000239ff7812 */ /* 0x000fe400078cc0ff */
[----:B------:R-:W-:Y:S02]  /*10a0*/  CS2R R44, SRZ ;  /* 0x00000000002c7805 */ /* 0x000fe4000001ff00 */
[----:B-1----:R-:W-:Y:S01]  /*10b0*/  CS2R R40, SRZ ;  /* 0x0000000000287805 */ /* 0x002fe2000001ff00 */
[----:B------:R-:W5:Y:S04]  /*10c0*/  @P0 LDG.E R32, desc[UR8][R60.64] ;  /* 0x000000083c200981 */ /* 0x000f68000c1e1900 */
[----:B------:R-:W5:Y:S04]  /*10d0*/  @P5 LDG.E R44, desc[UR8][R38.64] ;  /* 0x00000008262c5981 */ /* 0x000f68000c1e1900 */
[----:B------:R-:W5:Y:S04]  /*10e0*/  @P4 LDG.E R41, desc[UR8][R30.64] ;  /* 0x000000081e294981 */ /* 0x000f68000c1e1900 */
[----:B------:R1:W5:Y:S01]  /*10f0*/  @P6 LDG.E R45, desc[UR8][R42.64] ;  /* 0x000000082a2d6981 */ /* 0x000362000c1e1900 */
[----:B0-----:R-:W-:-:S03]  /*1100*/  IMAD.WIDE R12, R48, 0x8, R12 ;  /* 0x00000008300c7825 */ /* 0x001fc600078e020c */
[----:B------:R-:W5:Y:S04]  /*1110*/  @P3 LDG.E R40, desc[UR8][R22.64] ;  /* 0x0000000816283981 */ /* 0x000f68000c1e1900 */
[----:B------:R-:W5:Y:S04]  /*1120*/  @P6 LDG.E R46, desc[UR8][R58.64] ;  /* 0x000000083a2e6981 */ /* 0x000f68000c1e1900 */
[----:B------:R-:W2:Y:S01]  /*1130*/  LDG.E.64 R12, desc[UR8][R12.64] ;  /* 0x000000080c0c7981 */ /* 0x000ea2000c1e1b00 */
[----:B-1----:R-:W-:Y:S02]  /*1140*/  CS2R R42, SRZ ;  /* 0x00000000002a7805 */ /* 0x002fe4000001ff00 */
[----:B------:R-:W-:-:S04]  /*1150*/  CS2R R38, SRZ ;  /* 0x0000000000267805 */ /* 0x000fc8000001ff00 */
[----:B------:R0:W5:Y:S04]  /*1160*/  @P4 LDG.E R42, desc[UR8][R36.64] ;  /* 0x00000008242a4981 */ /* 0x000168000c1e1900 */
[----:B------:R-:W5:Y:S04]  /*1170*/  @P3 LDG.E R43, desc[UR8][R24.64] ;  /* 0x00000008182b3981 */ /* 0x000f68000c1e1900 */
[----:B------:R-:W5:Y:S01]  /*1180*/  @P2 LDG.E R38, desc[UR8][R20.64] ;  /* 0x0000000814262981 */ /* 0x000f62000c1e1900 */
[----:B0-----:R-:W-:-:S03]  /*1190*/  CS2R R36, SRZ ;  /* 0x0000000000247805 */ /* 0x001fc6000001ff00 */
[----:B------:R-:W5:Y:S04]  /*11a0*/  @P1 LDG.E R39, desc[UR8][R16.64] ;  /* 0x0000000810271981 */ /* 0x000f68000c1e1900 */
[----:B------:R-:W5:Y:S01]  /*11b0*/  @P1 LDG.E R36, desc[UR8][R14.64] ;  /* 0x000000080e241981 */ /* 0x000f62000c1e1900 */
[----:B------:R-:W-:-:S03]  /*11c0*/  MOV R59, 0x3f800000 ;  /* 0x3f800000003b7802 */ /* 0x000fc60000000f00 */
[----:B------:R0:W5:Y:S01]  /*11d0*/  @P2 LDG.E R37, desc[UR8][R18.64] ;  /* 0x0000000812252981 */ /* 0x000162000c1e1900 */
[----:B------:R-:W-:Y:S01]  /*11e0*/  BSSY B0, `(.L_x_974) ;  /* 0x000001b000007945 */ /* 0x000fe20003800000 */
[----:B------:R-:W-:Y:S02]  /*11f0*/  CS2R R60, SRZ ;  /* 0x00000000003c7805 */ /* 0x000fe4000001ff00 */
[----:B------:R-:W-:Y:S01]  /*1200*/  MOV R58, RZ ;  /* 0x000000ff003a7202 */ /* 0x000fe20000000f00 */
[----:B--2---:R-:W-:-:S05]  /*1210*/  FFMA.FTZ R22, -R12, R12, R13 ;  /* 0x0000000c0c167223 */ /* 0x004fca000001010d */
[----:B------:R-:W-:-:S13]  /*1220*/  FSETP.GTU.FTZ.AND P0, PT, R22, RZ, PT ;  /* 0x000000ff1600720b */ /* 0x000fda0003f1c000 */
[----:B------:R-:W0:Y:S02]  /*1230*/  @P0 LDC R13, c[0x0][0x250] ;  /* 0x00009400ff0d0b82 */ /* 0x000e240000000800 */
[----:B0-----:R-:W-:-:S04]  /*1240*/  @P0 FADD.FTZ R18, R22, R13 ;  /* 0x0000000d16120221 */ /* 0x001fc80000010000 */
[----:B------:R0:W1:Y:S01]  /*1250*/  @P0 MUFU.RSQ R59, R18 ;  /* 0x00000012003b0308 */ /* 0x0000620000001400 */
[----:B------:R-:W-:Y:S02]  /*1260*/  ISETP.GT.U32.AND P0, PT, R55, 0x19f, PT ;  /* 0x0000019f3700780c */ /* 0x000fe40003f04070 */
[----:B------:R-:W-:-:S11]  /*1270*/  MOV R13, RZ ;  /* 0x000000ff000d7202 */ /* 0x000fd60000000f00 */
        /* <DEDUP_REMOVED lines=8> */
[----:B------:R-:W2:Y:S01]  /*1300*/  @P0 LDG.E.U16 R18, desc[UR8][R14.64+0x2] ;  /* 0x000002080e120981 */ /* 0x000ea2000c1e1500 */
[----:B0-----:R-:W-:-:S03]  /*1310*/  IMAD.WIDE R16, R19, 0x2, R16 ;  /* 0x0000000213107825 */ /* 0x001fc600078e0210 */
[----:B------:R-:W3:Y:S04]  /*1320*/  @P0 LDG.E.U16 R19, desc[UR8][R14.64] ;  /* 0x000000080e130981 */ /* 0x000ee8000c1e1500 */
[----:B------:R-:W4:Y:S04]  /*1330*/  LDG.E.U16 R61, desc[UR8][R16.64] ;  /* 0x00000008103d7981 */ /* 0x000f28000c1e1500 */
[----:B------:R-:W4:Y:S01]  /*1340*/  LDG.E.U16 R60, desc[UR8][R16.64+0x2] ;  /* 0x00000208103c7981 */ /* 0x000f22000c1e1500 */
[----:B--2---:R-:W-:Y:S02]  /*1350*/  @P0 SHF.L.U32 R13, R18, 0x10, RZ ;  /* 0x00000010120d0819 */ /* 0x004fe400000006ff */
[----:B---3--:R-:W-:-:S02]  /*1360*/  @P0 SHF.L.U32 R58, R19, 0x10, RZ ;  /* 0x00000010133a0819 */ /* 0x008fc400000006ff */
[----:B----4-:R-:W-:Y:S02]  /*1370*/  SHF.L.U32 R61, R61, 0x10, RZ ;  /* 0x000000103d3d7819 */ /* 0x010fe400000006ff */
[----:B------:R-:W-:-:S07]  /*1380*/  SHF.L.U32 R60, R60, 0x10, RZ ;  /* 0x000000103c3c7819 */ /* 0x000fce00000006ff */
.L_x_975:
[----:B------:R-:W-:Y:S05]  /*1390*/  BSYNC B0 ;  /* 0x0000000000007941 */ /* 0x000fea0003800000 */
.L_x_974:
        /* <DEDUP_REMOVED lines=9> */
[-C--:B-1----:R-:W-:Y:S01]  /*1430*/  FMUL.FTZ R15, R14, R59.reuse ;  /* 0x0000003b0e0f7220 */ /* 0x082fe20000410000 */
[----:B------:R-:W-:Y:S02]  /*1440*/  HADD2.F32 R19, -RZ, R45.H1_H1 ;  /* 0x3000002dff137230 */ /* 0x000fe40000004100 */
[C---:B------:R-:W-:Y:S01]  /*1450*/  FADD.FTZ R24, -R12.reuse, R23 ;  /* 0x000000170c187221 */ /* 0x040fe20000010100 */
[----:B------:R-:W-:Y:S01]  /*1460*/  @P0 LOP3.LUT R57, R57, 0x4, RZ, 0xfc, !PT ;  /* 0x0000000439390812 */ /* 0x000fe200078efcff */
[--C-:B------:R-:W-:Y:S02]  /*1470*/  HADD2.F32 R18, -RZ, R44.reuse.H0_H0 ;  /* 0x2000002cff127230 */ /* 0x100fe40000004100 */
[----:B------:R-:W-:Y:S01]  /*1480*/  FADD.FTZ R22, -R12, R25 ;  /* 0x000000190c167221 */ /* 0x000fe20000010100 */
        /* <DEDUP_REMOVED lines=21> */
.L_x_976:
[----:B------:R-:W-:Y:S01]  /*15e0*/  FMUL.FTZ R16, R20, R61 ;  /* 0x0000003d14107220 */ /* 0x000fe20000410000 */
[-C--:B------:R-:W-:Y:S01]  /*15f0*/  FMUL.FTZ R21, R24, R59.reuse ;  /* 0x0000003b18157220 */ /* 0x080fe20000410000 */
[----:B------:R-:W-:Y:S01]  /*1600*/  FFMA.FTZ R24, R15, R20, RZ ;  /* 0x000000140f187223 */ /* 0x000fe200000100ff */
        /* <DEDUP_REMOVED lines=23> */
.L_x_977:
[----:B------:R-:W-:Y:S01]  /*1780*/  FFMA.FTZ R25, R14, R23, R15 ;  /* 0x000000170e197223 */ /* 0x000fe2000001000f */
[----:B------:R-:W-:Y:S01]  /*1790*/  FADD.FTZ R15, RZ, R20 ;  /* 0x00000014ff0f7221 */ /* 0x000fe20000010000 */
[----:B------:R-:W-:Y:S01]  /*17a0*/  FMUL.FTZ R20, R18, R61 ;  /* 0x0000003d12147220 */ /* 0x000fe20000410000 */
[----:B------:R-:W-:Y:S01]  /*17b0*/  FADD.FTZ R27, R23, R16 ;  /* 0x00000010171b7221 */ /* 0x000fe20000010000 */
[----:B------:R-:W-:Y:S01]  /*17c0*/  FFMA.FTZ R24, R21, R18, R24 ;  /* 0x0000001215187223 */ /* 0x000fe20000010018 */
[----:B------:R-:W-:Y:S01]  /*17d0*/  FFMA.FTZ R23, R14, R19, RZ ;  /* 0x000000130e177223 */ /* 0x000fe200000100ff */
[----:B------:R-:W-:Y:S01]  /*17e0*/  FADD.FTZ R18, R15, R18 ;  /* 0x000000120f127221 */ /* 0x000fe20000010000 */
[----:B------:R-:W-:Y:S01]  /*17f0*/  FFMA.FTZ R26, R21, R20, R25 ;  /* 0x00000014151a7223 */ /* 0x000fe20000010019 */
[----:B------:R-:W-:Y:S01]  /*1800*/  FADD.FTZ R14, RZ, R19 ;  /* 0x00000013ff0e7221 */ /* 0x000fe20000010000 */
[--C-:B------:R-:W-:Y:S02]  /*1810*/  HADD2.F32 R21, -RZ, R42.reuse.H0_H0 ;  /* 0x2000002aff157230 */ /* 0x100fe40000004100 */
[----:B------:R-:W-:Y:S01]  /*1820*/  FMUL.FTZ R15, R17, R60 ;  /* 0x0000003c110f7220 */ /* 0x000fe20000410000 */
[----:B------:R-:W-:-:S02]  /*1830*/  HADD2.F32 R19, -RZ, R42.H1_H1 ;  /* 0x3000002aff137230 */ /* 0x000fc40000004100 */
[----:B------:R-:W-:Y:S01]  /*1840*/  FFMA.FTZ R16, R22, R17, R23 ;  /* 0x0000001116107223 */ /* 0x000fe20000010017 */
[----:B------:R-:W-:Y:S01]  /*1850*/  FADD.FTZ R14, R14, R17 ;  /* 0x000000110e0e7221 */ /* 0x000fe20000010000 */
[----:B------:R-:W-:Y:S01]  /*1860*/  FFMA.FTZ R22, R22, R15, R26 ;  /* 0x0000000f16167223 */ /* 0x000fe2000001001a */
[C---:B------:R-:W-:Y:S01]  /*1870*/  FADD.FTZ R26, -R12.reuse, R21 ;  /* 0x000000150c1a7221 */ /* 0x040fe20000010100 */
[----:B------:R-:W-:Y:S01]  /*1880*/  FADD.FTZ R28, -R12, R19 ;  /* 0x000000130c1c7221 */ /* 0x000fe20000010100 */
[----:B------:R-:W-:Y:S01]  /*1890*/  FADD.FTZ R20, R27, R20 ;  /* 0x000000141b147221 */ /* 0x000fe20000010000 */
        /* <DEDUP_REMOVED lines=23> */
.L_x_978:
[----:B------:R-:W-:Y:S01]  /*1a10*/  FMUL.FTZ R25, R23, R61 ;  /* 0x0000003d17197220 */ /* 0x000fe20000410000 */
[----:B------:R-:W-:Y:S01]  /*1a20*/  FADD.FTZ R20, R15, R20 ;  /* 0x000000140f147221 */ /* 0x000fe20000010000 */
[C---:B------:R-:W-:Y:S01]  /*1a30*/  FFMA.FTZ R24, R21.reuse, R23, R24 ;  /* 0x0000001715187223 */ /* 0x040fe20000010018 */
[----:B------:R-:W-:Y:S01]  /*1a40*/  FADD.FTZ R15, R18, R23 ;  /* 0x00000017120f7221 */ /* 0x000fe20000010000 */
[----:B------:R-:W-:Y:S01]  /*1a50*/  FFMA.FTZ R22, R21, R25, R22 ;  /* 0x0000001915167223 */ /* 0x000fe20000010016 */
        /* <DEDUP_REMOVED lines=10> */
[----:B------:R-:W-:Y:S01]  /*1b00*/  FMUL.FTZ R25, R18, R59 ;  /* 0x0000003b12197220 */ /* 0x000fe20000410000 */
[----:B------:R-:W-:-:S02]  /*1b10*/  HADD2.F32 R22, -RZ, R40.H0_H0 ;  /* 0x20000028ff167230 */ /* 0x000fc40000004100 */
[----:B------:R-:W-:Y:S01]  /*1b20*/  FMUL.FTZ R18, R26, R59 ;  /* 0x0000003b1a127220 */ /* 0x000fe20000410000 */
[----:B------:R-:W-:Y:S02]  /*1b30*/  HADD2.F32 R17, -RZ, R40.H1_H1 ;  /* 0x30000028ff117230 */ /* 0x000fe40000004100 */
        /* <DEDUP_REMOVED lines=20> */
.L_x_979:
[----:B------:R-:W-:Y:S01]  /*1c80*/  FMUL.FTZ R26, R22, R61 ;  /* 0x0000003d161a7220 */ /* 0x000fe20000410000 */
[----:B------:R-:W-:Y:S02]  /*1c90*/  HADD2.F32 R27, -RZ, R38.H1_H1 ;  /* 0x30000026ff1b7230 */ /* 0x000fe40000004100 */
[----:B------:R-:W-:Y:S01]  /*1ca0*/  FFMA.FTZ R21, R25, R22, R24 ;  /* 0x0000001619157223 */ /* 0x000fe20000010018 */
[----:B------:R-:W-:Y:S01]  /*1cb0*/  FADD.FTZ R15, R15, R22 ;  /* 0x000000160f0f7221 */ /* 0x000fe20000010000 */
[----:B------:R-:W-:Y:S01]  /*1cc0*/  FADD.FTZ R24, R20, R26 ;  /* 0x0000001a14187221 */ /* 0x000fe20000010000 */
[----:B------:R-:W-:Y:S01]  /*1cd0*/  FFMA.FTZ R25, R25, R26, R19 ;  /* 0x0000001a19197223 */ /* 0x000fe20000010013 */
[C---:B------:R-:W-:Y:S01]  /*1ce0*/  FADD.FTZ R20, -R12.reuse, R23 ;  /* 0x000000170c147221 */ /* 0x040fe20000010100 */
[----:B------:R-:W-:Y:S01]  /*1cf0*/  FADD.FTZ R26, -R12, R27 ;  /* 0x0000001b0c1a7221 */ /* 0x000fe20000010100 */
[--C-:B------:R-:W-:Y:S02]  /*1d00*/  HADD2.F32 R22, -RZ, R37.reuse.H0_H0 ;  /* 0x20000025ff167230 */ /* 0x100fe40000004100 */
[----:B------:R-:W-:Y:S01]  /*1d10*/  FMUL.FTZ R27, R17, R60 ;  /* 0x0000003c111b7220 */ /* 0x000fe20000410000 */
[----:B------:R-:W-:Y:S01]  /*1d20*/  FMUL.FTZ R23, R20, R59 ;  /* 0x0000003b14177220 */ /* 0x000fe20000410000 */
[----:B------:R-:W-:-:S02]  /*1d30*/  HADD2.F32 R19, -RZ, R37.H1_H1 ;  /* 0x30000025ff137230 */ /* 0x000fc40000004100 */
        /* <DEDUP_REMOVED lines=20> */
.L_x_980:
[----:B------:R-:W-:Y:S01]  /*1e80*/  FMUL.FTZ R26, R22, R61 ;  /* 0x0000003d161a7220 */ /* 0x000fe20000410000 */
[----:B------:R-:W-:Y:S01]  /*1e90*/  FADD.FTZ R29, R27, R24 ;  /* 0x000000181b1d7221 */ /* 0x000fe20000010000 */
[C---:B------:R-:W-:Y:S01]  /*1ea0*/  FFMA.FTZ R28, R18.reuse, R27, R25 ;  /* 0x0000001b121c7223 */ /* 0x040fe20000010019 */
[----:B------:R-:W-:Y:S01]  /*1eb0*/  FFMA.FTZ R25, R18, R17, R16 ;  /* 0x0000001112197223 */ /* 0x000fe20000010010 */
[----:B------:R-:W-:Y:S01]  /*1ec0*/  FADD.FTZ R24, R14, R17 ;  /* 0x000000110e187221 */ /* 0x000fe20000010000 */
[----:B------:R-:W-:Y:S01]  /*1ed0*/  FADD.FTZ R17, R29, R26 ;  /* 0x0000001a1d117221 */ /* 0x000fe20000010000 */
[--C-:B------:R-:W-:Y:S02]  /*1ee0*/  HADD2.F32 R29, -RZ, R39.reuse.H0_H0 ;  /* 0x20000027ff1d7230 */ /* 0x100fe40000004100 */
[----:B------:R-:W-:Y:S01]  /*1ef0*/  FFMA.FTZ R27, R23, R26, R28 ;  /* 0x0000001a171b7223 */ /* 0x000fe2000001001c */
[----:B------:R-:W-:Y:S02]  /*1f00*/  HADD2.F32 R31, -RZ, R39.H1_H1 ;  /* 0x30000027ff1f7230 */ /* 0x000fe40000004100 */
[----:B------:R-:W-:Y:S01]  /*1f10*/  FMUL.FTZ R26, R19, R60 ;  /* 0x0000003c131a7220 */ /* 0x000fe20000410000 */
[----:B------:R-:W-:Y:S01]  /*1f20*/  FFMA.FTZ R21, R23, R22, R21 ;  /* 0x0000001617157223 */ /* 0x000fe20000010015 */
[----:B------:R-:W-:Y:S01]  /*1f30*/  FADD.FTZ R18, -R12, R29 ;  /* 0x0000001d0c127221 */ /* 0x000fe20000010100 */
[----:B------:R-:W-:-:S02]  /*1f40*/  HADD2.F32 R14, -RZ, R36.H0_H0 ;  /* 0x20000024ff0e7230 */ /* 0x000fc40000004100 */
[----:B------:R-:W-:Y:S01]  /*1f50*/  FADD.FTZ R16, -R12, R31 ;  /* 0x0000001f0c107221 */ /* 0x000fe20000010100 */
[----:B------:R-:W-:Y:S01]  /*1f60*/  FFMA.FTZ R27, R20, R26, R27 ;  /* 0x0000001a141b7223 */ /* 0x000fe2000001001b */
[----:B------:R-:W-:Y:S01]  /*1f70*/  FADD.FTZ R26, R26, R17 ;  /* 0x000000111a1a7221 */ /* 0x000fe20000010000 */
[----:B------:R-:W-:Y:S02]  /*1f80*/  HADD2.F32 R17, -RZ, R36.H1_H1 ;  /* 0x30000024ff117230 */ /* 0x000fe40000004100 */
        /* <DEDUP_REMOVED lines=21> */
.L_x_981:
[----:B------:R-:W-:Y:S01]  /*20e0*/  FMUL.FTZ R29, R14, R61 ;  /* 0x0000003d0e1d7220 */ /* 0x000fe20000410000 */
[----:B------:R-:W-:Y:S01]  /*20f0*/  FADD.FTZ R15, R15, R22 ;  /* 0x000000160f0f7221 */ /* 0x000fe20000010000 */
[----:B------:R-:W-:Y:S01]  /*2100*/  FFMA.FTZ R23, R20, R19, R25 ;  /* 0x0000001314177223 */ /* 0x000fe20000010019 */
[----:B------:R-:W-:Y:S01]  /*2110*/  FMUL.FTZ R22, R17, R60 ;  /* 0x0000003c11167220 */ /* 0x000fe20000410000 */
[----:B------:R-:W-:Y:S01]  /*2120*/  FFMA.FTZ R27, R18, R29, R27 ;  /* 0x0000001d121b7223 */ /* 0x000fe2000001001b */
[----:B------:R-:W-:Y:S01]  /*2130*/  FADD.FTZ R29, R26, R29 ;  /* 0x0000001d1a1d7221 */ /* 0x000fe20000010000 */
[--C-:B------:R-:W-:Y:S02]  /*2140*/  HADD2.F32 R25, -RZ, R34.reuse.H0_H0 ;  /* 0x20000022ff197230 */ /* 0x100fe40000004100 */
[----:B------:R-:W-:Y:S01]  /*2150*/  FADD.FTZ R20, R24, R19 ;  /* 0x0000001318147221 */ /* 0x000fe20000010000 */
[----:B------:R-:W-:Y:S02]  /*2160*/  HADD2.F32 R31, -RZ, R34.H1_H1 ;  /* 0x30000022ff1f7230 */ /* 0x000fe40000004100 */
[----:B------:R-:W-:Y:S01]  /*2170*/  FFMA.FTZ R26, R16, R22, R27 ;  /* 0x00000016101a7223 */ /* 0x000fe2000001001b */
[----:B------:R-:W-:Y:S01]  /*2180*/  FADD.FTZ R27, R22, R29 ;  /* 0x0000001d161b7221 */ /* 0x000fe20000010000 */
[----:B------:R-:W-:Y:S01]  /*2190*/  FADD.FTZ R22, -R12, R25 ;  /* 0x000000190c167221 */ /* 0x000fe20000010100 */
[----:B------:R-:W-:-:S02]  /*21a0*/  HADD2.F32 R24, -RZ, R33.H0_H0 ;  /* 0x20000021ff187230 */ /* 0x000fc40000004100 */
[----:B------:R-:W-:Y:S01]  /*21b0*/  FADD.FTZ R28, -R12, R31 ;  /* 0x0000001f0c1c7221 */ /* 0x000fe20000010100 */
        /* <DEDUP_REMOVED lines=22> */
.L_x_982:
[----:B------:R-:W-:Y:S01]  /*2320*/  FMUL.FTZ R28, R24, R61 ;  /* 0x0000003d181c7220 */ /* 0x000fe20000410000 */
[----:B------:R-:W-:-:S03]  /*2330*/  FFMA.FTZ R30, R18, R14, R21 ;  /* 0x0000000e121e7223 */ /* 0x000fc60000010015 */
[----:B------:R-:W-:Y:S01]  /*2340*/  FFMA.FTZ R29, R25, R28, R26 ;  /* 0x0000001c191d7223 */ /* 0x000fe2000001001a */
[----:B------:R-:W-:Y:S01]  /*2350*/  FADD.FTZ R27, R27, R28 ;  /* 0x0000001c1b1b7221 */ /* 0x000fe20000010000 */
[----:B------:R-:W-:-:S04]  /*2360*/  FMUL.FTZ R26, R19, R60 ;  /* 0x0000003c131a7220 */ /* 0x000fc80000410000 */
[----:B------:R-:W-:Y:S01]  /*2370*/  FADD.FTZ R21, R26, R27 ;  /* 0x0000001b1a157221 */ /* 0x000fe20000010000 */
[----:B------:R-:W-:Y:S01]  /*2380*/  FFMA.FTZ R18, R22, R26, R29 ;  /* 0x0000001a16127223 */ /* 0x000fe2000001001d */
[--C-:B------:R-:W-:Y:S02]  /*2390*/  HADD2.F32 R27, -RZ, R35.reuse.H0_H0 ;  /* 0x20000023ff1b7230 */ /* 0x100fe40000004100 */
[----:B------:R-:W-:-:S03]  /*23a0*/  HADD2.F32 R29, -RZ, R35.H1_H1 ;  /* 0x30000023ff1d7230 */ /* 0x000fc60000004100 */
[C---:B------:R-:W-:Y:S01]  /*23b0*/  FADD.FTZ R26, -R12.reuse, R27 ;  /* 0x0000001b0c1a7221 */ /* 0x040fe20000010100 */
[--C-:B------:R-:W-:Y:S02]  /*23c0*/  HADD2.F32 R27, -RZ, R32.reuse.H1_H1 ;  /* 0x30000020ff1b7230 */ /* 0x100fe40000004100 */
[----:B------:R-:W-:Y:S01]  /*23d0*/  FADD.FTZ R28, -R12, R29 ;  /* 0x0000001d0c1c7221 */ /* 0x000fe20000010100 */
[-C--:B------:R-:W-:Y:S01]  /*23e0*/  FMUL.FTZ R29, R26, R59.reuse ;  /* 0x0000003b1a1d7220 */ /* 0x080fe20000410000 */
[----:B------:R-:W-:Y:S02]  /*23f0*/  HADD2.F32 R26, -RZ, R32.H0_H0 ;  /* 0x20000020ff1a7230 */ /* 0x000fe40000004100 */
[----:B------:R-:W-:Y:S01]  /*2400*/  FMUL.FTZ R28, R28, R59 ;  /* 0x0000003b1c1c7220 */ /* 0x000fe20000410000 */
        /* <DEDUP_REMOVED lines=19> */
.L_x_983:
[----:B------:R-:W-:Y:S01]  /*2540*/  FMUL.FTZ R68, R26, R61 ;  /* 0x0000003d1a447220 */ /* 0x000fe20000410000 */
[----:B------:R-:W-:Y:S01]  /*2550*/  ISETP.GT.AND P0, PT, R0, 0x1e, PT ;  /* 0x0000001e0000780c */ /* 0x000fe20003f04270 */
[----:B------:R-:W0:Y:S01]  /*2560*/  S2UR UR11, SR_CgaCtaId ;  /* 0x00000000000b79c3 */ /* 0x000e220000008800 */
[----:B------:R-:W-:Y:S01]  /*2570*/  UMOV UR6, 0x400 ;  /* 0x0000040000067882 */ /* 0x000fe20000000000 */
[----:B------:R-:W-:Y:S01]  /*2580*/  FFMA.FTZ R31, R29, R68, R18 ;  /* 0x000000441d1f7223 */ /* 0x000fe20000010012 */
[----:B------:R-:W-:Y:S01]  /*2590*/  FMUL.FTZ R18, R27, R60 ;  /* 0x0000003c1b127220 */ /* 0x000fe20000410000 */
[----:B------:R-:W-:Y:S01]  /*25a0*/  FADD.FTZ R63, R21, R68 ;  /* 0x00000044153f7221 */ /* 0x000fe20000010000 */
[----:B------:R-:W-:Y:S01]  /*25b0*/  UIADD3 UR5, UR6, 0x90, URZ ;  /* 0x0000009006057890 */ /* 0x000fe2000fffe03f */
[----:B------:R-:W-:Y:S01]  /*25c0*/  FFMA.FTZ R23, R16, R17, R23 ;  /* 0x0000001110177223 */ /* 0x000fe20000010017 */
[----:B------:R-:W-:Y:S01]  /*25d0*/  FFMA.FTZ R21, R28, R18, R31 ;  /* 0x000000121c157223 */ /* 0x000fe2000001001f */
[----:B------:R-:W-:Y:S01]  /*25e0*/  FADD.FTZ R18, R18, R63 ;  /* 0x0000003f12127221 */ /* 0x000fe20000010000 */
[----:B------:R-:W-:Y:S01]  /*25f0*/  FADD.FTZ R15, R15, R14 ;  /* 0x0000000e0f0f7221 */ /* 0x000fe20000010000 */
[----:B------:R-:W-:Y:S01]  /*2600*/  FADD.FTZ R20, R20, R17 ;  /* 0x0000001114147221 */ /* 0x000fe20000010000 */
[----:B------:R-:W-:Y:S01]  /*2610*/  FFMA.FTZ R30, R25, R24, R30 ;  /* 0x00000018191e7223 */ /* 0x000fe2000001001e */
[----:B------:R-:W1:Y:S01]  /*2620*/  SHFL.DOWN PT, R68, R21, 0x1, 0x1f ;  /* 0x08201f0015447f89 */ /* 0x000e6200000e0000 */
[----:B------:R-:W-:Y:S01]  /*2630*/  FFMA.FTZ R23, R22, R19, R23 ;  /* 0x0000001316177223 */ /* 0x000fe20000010017 */
[----:B------:R-:W-:Y:S01]  /*2640*/  FADD.FTZ R15, R15, R24 ;  /* 0x000000180f0f7221 */ /* 0x000fe20000010000 */
[----:B------:R-:W-:Y:S01]  /*2650*/  FADD.FTZ R20, R20, R19 ;  /* 0x0000001314147221 */ /* 0x000fe20000010000 */
[----:B------:R-:W2:Y:S01]  /*2660*/  SHFL.DOWN PT, R31, R18, 0x1, 0x1f ;  /* 0x08201f00121f7f89 */ /* 0x000ea200000e0000 */
[----:B------:R-:W-:Y:S01]  /*2670*/  FFMA.FTZ R24, R29, R26, R30 ;  /* 0x0000001a1d187223 */ /* 0x000fe2000001001e */
[----:B------:R-:W-:Y:S01]  /*2680*/  FFMA.FTZ R25, R28, R27, R23 ;  /* 0x0000001b1c197223 */ /* 0x000fe20000010017 */
[----:B------:R-:W-:Y:S01]  /*2690*/  FADD.FTZ R26, R15, R26 ;  /* 0x0000001a0f1a7221 */ /* 0x000fe20000010000 */
[----:B------:R-:W-:Y:S01]  /*26a0*/  FADD.FTZ R27, R20, R27 ;  /* 0x0000001b141b7221 */ /* 0x000fe20000010000 */
[----:B------:R-:W-:Y:S01]  /*26b0*/  BSSY B0, `(.L_x_984) ;  /* 0x0000041000007945 */ /* 0x000fe20003800000 */
[----:B0-----:R-:W-:-:S06]  /*26c0*/  ULEA UR5, UR11, UR5, 0x18 ;  /* 0x000000050b057291 */ /* 0x001fcc000f8ec03f */
[----:B------:R-:W-:-:S05]  /*26d0*/  LEA R63, R55, UR5, 0x4 ;  /* 0x00000005373f7c11 */ /* 0x000fca000f8e20ff */
[----:B------:R-:W-:Y:S01]  /*26e0*/  STS.128 [R63], R24 ;  /* 0x000000183f007388 */ /* 0x000fe20000000c00 */
        /* <DEDUP_REMOVED lines=61> */
.L_x_985:
[----:B------:R-:W-:Y:S05]  /*2ac0*/  BSYNC B0 ;  /* 0x0000000000007941 */ /* 0x000fea0003800000 */
.L_x_984:
        /* <DEDUP_REMOVED lines=27> */
[----:B------:R-:W-:-:S03]  /*2c80*/  FADD.FTZ R30, R30, R27 ;  /* 0x0000001b1e1e7221 */ /* 0x000fc60000010000 */
        /* <DEDUP_REMOVED lines=133> */
.L_x_987:
[----:B------:R-:W-:Y:S05]  /*34e0*/  BSYNC B0 ;  /* 0x0000000000007941 */ /* 0x000fea0003800000 */
.L_x_986:
[----:B------:R-:W0:Y:S01]  /*34f0*/  LDC.64 R20, c[0x0][0x268] ;  /* 0x00009a00ff147b82 */ /* 0x000e220000000a00 */
[----:B------:R-:W-:Y:S01]  /*3500*/  IMAD R17, R62, 0xd, R55 ;  /* 0x0000000d3e117824 */ /* 0x000fe200078e0237 */
[----:B------:R-:W-:Y:S06]  /*3510*/  BSSY B0, `(.L_x_988) ;  /* 0x000000f000007945 */ /* 0x000fec0003800000 */
[----:B------:R-:W1:Y:S01]  /*3520*/  LDC R18, c[0x0][0xc] ;  /* 0x00000300ff127b82 */ /* 0x000e620000000800 */
[----:B0-----:R-:W-:Y:S01]  /*3530*/  IMAD.WIDE R20, R17, 0x4, R20 ;  /* 0x0000000411147825 */ /* 0x001fe200078e0214 */
        /* <DEDUP_REMOVED lines=12> */
.L_x_989:
[----:B------:R-:W-:Y:S05]  /*3600*/  BSYNC B0 ;  /* 0x0000000000007941 */ /* 0x000fea0003800000 */
.L_x_988:
[----:B-1----:R-:W-:-:S13]  /*3610*/  ISETP.GE.U32.AND P6, PT, R18, 0x2, PT ;  /* 0x000000021200780c */ /* 0x002fda0003fc6070 */
[----:B------:R-:W-:Y:S05]  /*3620*/  @!P6 BRA `(.L_x_990) ;  /* 0x0000001000b4e947 */ /* 0x000fea0003800000 */
[----:B------:R-:W0:Y:S01]  /*3630*/  LDC.64 R16, c[0x0][0x258] ;  /* 0x00009600ff107b82 */ /* 0x000e220000000a00 */
[----:B--2---:R-:W-:-:S05]  /*3640*/  LOP3.LUT R20, R49, 0x1, RZ, 0xc0, !PT ;  /* 0x0000000131147812 */ /* 0x004fca00078ec0ff */
        /* <DEDUP_REMOVED lines=31> */
.L_x_992:
[----:B------:R-:W2:Y:S04]  /*3840*/  LDG.E.STRONG.GPU R19, desc[UR8][R16.64] ;  /* 0x0000000810137981 */ /* 0x000ea8000c1ef900 */
[----:B--2---:R-:W-:Y:S01]  /*3850*/  CCTL.IVALL ;  /* 0x00000000ff00798f */ /* 0x004fe20002000000 */
[----:B------:R-:W-:Y:S05]  /*3860*/  YIELD ;  /* 0x0000000000007946 */ /* 0x000fea0003800000 */
[----:B------:R-:W-:-:S13]  /*3870*/  ISETP.NE.AND P6, PT, R19, R24, PT ;  /* 0x000000181300720c */ /* 0x000fda0003fc5270 */
[----:B------:R-:W-:Y:S05]  /*3880*/  @P6 BRA `(.L_x_992) ;  /* 0xfffffffc00ec6947 */ /* 0x000fea000383ffff */
.L_x_991:
        /* <DEDUP_REMOVED lines=23> */
.L_x_996:
        /* <DEDUP_REMOVED lines=115> */
.L_x_995:
        /* <DEDUP_REMOVED lines=63> */
.L_x_997:
[----:B------:R-:W-:-:S04]  /*4520*/  LOP3.LUT P6, RZ, R57, 0x1, RZ, 0xc0, !PT ;  /* 0x0000000139ff7812 */ /* 0x000fc800078cc0ff */
[----:B------:R-:W-:-:S13]  /*4530*/  ISETP.NE.OR P6, PT, R19, RZ, P6 ;  /* 0x000000ff1300720c */ /* 0x000fda00037c5670 */
[----:B------:R-:W-:Y:S05]  /*4540*/  @!P6 BRA `(.L_x_993) ;  /* 0x00000000007ce947 */ /* 0x000fea0003800000 */
.L_x_994:
        /* <DEDUP_REMOVED lines=31> */
.L_x_993:
        /* <DEDUP_REMOVED lines=10> */
.L_x_999:
[----:B------:R-:W-:Y:S05]  /*47e0*/  BSYNC B0 ;  /* 0x0000000000007941 */ /* 0x000fea0003800000 */
.L_x_998:
        /* <DEDUP_REMOVED lines=17> */
.L_x_990:
[----:B------:R-:W0:Y:S01]  /*4900*/  S2UR UR6, SR_CgaCtaId ;  /* 0x00000000000679c3 */ /* 0x000e220000008800 */
[----:B------:R-:W-:Y:S01]  /*4910*/  UMOV UR5, 0x400 ;  /* 0x0000040000057882 */ /* 0x000fe20000000000 */
[----:B------:R-:W-:Y:S01]  /*4920*/  IMAD.WIDE.U32 R16, R55, 0x4ec4ec4f, RZ ;  /* 0x4ec4ec4f37107825 */ /* 0x000fe200078e00ff */
[----:B------:R-:W-:-:S03]  /*4930*/  ISETP.NE.AND P6, PT, RZ, UR10, PT ;  /* 0x0000000aff007c0c */ /* 0x000fc6000bfc5270 */
[--C-:B--2---:R-:W-:Y:S01]  /*4940*/  HADD2.F32 R23, -RZ, R46.reuse.H1_H1 ;  /* 0x3000002eff177230 */ /* 0x104fe20000004100 */
[----:B------:R-:W-:Y:S01]  /*4950*/  SHF.R.U32.HI R19, RZ, 0x2, R17 ;  /* 0x00000002ff137819 */ /* 0x000fe20000011611 */
[----:B------:R-:W1:Y:S01]  /*4960*/  LDC R18, c[0x0][0x2ac] ;  /* 0x0000ab00ff127b82 */ /* 0x000e620000000800 */
[----:B------:R-:W-:Y:S02]  /*4970*/  HADD2.F32 R17, -RZ, R46.H0_H0 ;  /* 0x2000002eff117230 */ /* 0x000fe40000004100 */
[----:B------:R-:W-:Y:S01]  /*4980*/  FADD.FTZ R24, -R12, R23 ;  /* 0x000000170c187221 */ /* 0x000fe20000010100 */
[----:B------:R-:W-:Y:S02]  /*4990*/  HADD2.F32 R22, -RZ, R45.H0_H0 ;  /* 0x2000002dff167230 */ /* 0x000fe40000004100 */
[----:B------:R-:W-:Y:S02]  /*49a0*/  HADD2.F32 R23, -RZ, R47.H0_H0 ;  /* 0x2000002fff177230 */ /* 0x000fe40000004100 */
[----:B------:R-:W-:Y:S01]  /*49b0*/  FMUL.FTZ R24, R24, R59 ;  /* 0x0000003b18187220 */ /* 0x000fe20000410000 */
[----:B------:R-:W-:-:S02]  /*49c0*/  HADD2.F32 R45, -RZ, R45.H1_H1 ;  /* 0x3000002dff2d7230 */ /* 0x000fc40000004100 */
[----:B------:R-:W-:Y:S01]  /*49d0*/  HADD2.F32 R47, -RZ, R47.H1_H1 ;  /* 0x3000002fff2f7230 */ /* 0x000fe20000004100 */
        /* <DEDUP_REMOVED lines=28> */
.L_x_1000:
[----:B------:R-:W-:Y:S01]  /*4ba0*/  LOP3.LUT P0, RZ, R57, 0x2, RZ, 0xc0, !PT ;  /* 0x0000000239ff7812 */ /* 0x000fe2000780c0ff */
[----:B------:R-:W-:-:S12]  /*4bb0*/  BSSY B0, `(.L_x_1001) ;  /* 0x0000015000007945 */ /* 0x000fd80003800000 */
[----:B------:R-:W-:Y:S05]  /*4bc0*/  @!P0 BRA `(.L_x_1002) ;  /* 0x00000000004c8947 */ /* 0x000fea0003800000 */
[----:B------:R-:W-:Y:S01]  /*4bd0*/  SHF.R.S32.HI R17, RZ, 0x1f, R54 ;  /* 0x0000001fff117819 */ /* 0x000fe20000011436 */
[----:B------:R-:W-:Y:S01]  /*4be0*/  ULDC.64 UR12, c[0x0][0x288] ;  /* 0x0000a200000c7ab9 */ /* 0x000fe20000000a00 */
[----:B------:R-:W-:Y:S01]  /*4bf0*/  MOV R14, R64 ;  /* 0x00000040000e7202 */ /* 0x000fe20000000f00 */
[C-C-:B------:R-:W-:Y:S01]  /*4c00*/  FFMA.FTZ R25, R20.reuse, R25, R21.reuse ;  /* 0x0000001914197223 */ /* 0x140fe20000010015 */
[----:B------:R-:W-:Y:S01]  /*4c10*/  MOV R15, R67 ;  /* 0x00000043000f7202 */ /* 0x000fe20000000f00 */
[----:B------:R-:W-:Y:S02]  /*4c20*/  IMAD R17, R17, UR12, RZ ;  /* 0x0000000c11117c24 */ /* 0x000fe4000f8e02ff */
[----:B------:R-:W-:Y:S01]  /*4c30*/  FFMA.FTZ R24, R20, R24, R21 ;  /* 0x0000001814187223 */ /* 0x000fe20000010015 */
[----:B------:R-:W-:Y:S01]  /*4c40*/  FFMA.FTZ R22, R22, R61, -R25 ;  /* 0x0000003d16167223 */ /* 0x000fe20000010819 */
[----:B------:R-:W-:-:S04]  /*4c50*/  IMAD.WIDE.U32 R14, R54, UR12, R14 ;  /* 0x0000000c360e7c25 */ /* 0x000fc8000f8e000e */
[----:B------:R-:W-:Y:S01]  /*4c60*/  IMAD R17, R54, UR13, R17 ;  /* 0x0000000d36117c24 */ /* 0x000fe2000f8e0211 */
[----:B------:R-:W-:Y:S02]  /*4c70*/  ULDC.64 UR12, c[0x0][0x210] ;  /* 0x00008400000c7ab9 */ /* 0x000fe40000000a00 */
[----:B------:R-:W-:Y:S02]  /*4c80*/  LEA R16, P0, R14, UR12, 0x1 ;  /* 0x0000000c0e107c11 */ /* 0x000fe4000f8008ff */
[----:B------:R-:W-:Y:S01]  /*4c90*/  IADD3 R17, R15, R17, RZ ;  /* 0x000000110f117210 */ /* 0x000fe20007ffe0ff */
[----:B------:R-:W-:-:S03]  /*4ca0*/  FMUL.FTZ R15, R22, R59 ;  /* 0x0000003b160f7220 */ /* 0x000fc60000410000 */
[----:B------:R-:W-:Y:S01]  /*4cb0*/  LEA.HI.X R17, R14, UR13, R17, 0x1, P0 ;  /* 0x0000000d0e117c11 */ /* 0x000fe200080f0c11 */
[----:B------:R-:W-:-:S04]  /*4cc0*/  FFMA.FTZ R14, R45, R60, -R24 ;  /* 0x0000003c2d0e7223 */ /* 0x000fc80000010818 */
[----:B------:R-:W-:-:S05]  /*4cd0*/  FMUL.FTZ R14, R14, R59 ;  /* 0x0000003b0e0e7220 */ /* 0x000fca0000410000 */
[----:B------:R-:W-:-:S05]  /*4ce0*/  F2FP.F16.F32.PACK_AB R15, R14, R15 ;  /* 0x0000000f0e0f723e */ /* 0x000fca00000000ff */
[----:B------:R0:W-:Y:S02]  /*4cf0*/  STG.E desc[UR8][R16.64], R15 ;  /* 0x0000000f10007986 */ /* 0x0001e4000c101908 */
.L_x_1002:
[----:B------:R-:W-:Y:S05]  /*4d00*/  BSYNC B0 ;  /* 0x0000000000007941 */ /* 0x000fea0003800000 */
.L_x_1001:
        /* <DEDUP_REMOVED lines=28> */
.L_x_1003:
[----:B------:R-:W-:Y:S04]  /*4ed0*/  BSSY B0, `(.L_x_1004) ;  /* 0x0000016000007945 */ /* 0x000fe80003800000 */
[----:B------:R-:W-:Y:S05]  /*4ee0*/  @!P5 BRA `(.L_x_1005) ;  /* 0x000000000050d947 */ /* 0x000fea0003800000 */
[----:B0-----:R-:W-:Y:S01]  /*4ef0*/  IADD3 R17, R54, 0x20, RZ ;  /* 0x0000002036117810 */ /* 0x001fe20007ffe0ff */
[----:B------:R-:W-:Y:S01]  /*4f00*/  ULDC.64 UR12, c[0x0][0x288] ;  /* 0x0000a200000c7ab9 */ /* 0x000fe20000000a00 */
[----:B------:R-:W-:Y:S01]  /*4f10*/  MOV R14, R64 ;  /* 0x00000040000e7202 */ /* 0x000fe20000000f00 */
[C---:B------:R-:W-:Y:S01]  /*4f20*/  FFMA.FTZ R29, R20.reuse, R29, R21 ;  /* 0x0000001d141d7223 */ /* 0x040fe20000010015 */
[----:B------:R-:W-:Y:S01]  /*4f30*/  SHF.R.S32.HI R16, RZ, 0x1f, R17 ;  /* 0x0000001fff107819 */ /* 0x000fe20000011411 */
[----:B------:R-:W-:Y:S01]  /*4f40*/  FFMA.FTZ R24, R20, R24, R21 ;  /* 0x0000001814187223 */ /* 0x000fe20000010015 */
[----:B------:R-:W-:Y:S01]  /*4f50*/  MOV R15, R67 ;  /* 0x00000043000f7202 */ /* 0x000fe20000000f00 */
[----:B------:R-:W-:Y:S02]  /*4f60*/  FFMA.FTZ R22, R22, R61, -R29 ;  /* 0x0000003d16167223 */ /* 0x000fe4000001081d */
[----:B------:R-:W-:Y:S02]  /*4f70*/  IMAD R16, R16, UR12, RZ ;  /* 0x0000000c10107c24 */ /* 0x000fe4000f8e02ff */
        /* <DEDUP_REMOVED lines=11> */
.L_x_1005:
[----:B------:R-:W-:Y:S05]  /*5030*/  BSYNC B0 ;  /* 0x0000000000007941 */ /* 0x000fea0003800000 */
.L_x_1004:
[C---:B------:R-:W-:Y:S01]  /*5040*/  FADD.FTZ R14, -R12.reuse, R23 ;  /* 0x000000170c0e7221 */ /* 0x040fe20000010100 */
[----:B------:R-:W-:Y:S01]  /*5050*/  FADD.FTZ R24, -R12, R27 ;  /* 0x0000001b0c187221 */ /* 0x000fe20000010100 */
[----:B------:R-:W-:Y:S02]  /*5060*/  HADD2.F32 R22, -RZ, R41.H0_H0 ;  /* 0x20000029ff167230 */ /* 0x000fe40000004100 */
[----:B------:R-:W-:Y:S02]  /*5070*/  HADD2.F32 R23, -RZ, R43.H0_H0 ;  /* 0x2000002bff177230 */ /* 0x000fe40000004100 */
[-C--:B------:R-:W-:Y:S01]  /*5080*/  FMUL.FTZ R25, R14, R59.reuse ;  /* 0x0000003b0e197220 */ /* 0x080fe20000410000 */
[----:B------:R-:W-:Y:S02]  /*5090*/  HADD2.F32 R41, -RZ, R41.H1_H1 ;  /* 0x30000029ff297230 */ /* 0x000fe40000004100 */
[----:B------:R-:W-:Y:S01]  /*50a0*/  FMUL.FTZ R24, R24, R59 ;  /* 0x0000003b18187220 */ /* 0x000fe20000410000 */
[----:B------:R-:W-:Y:S01]  /*50b0*/  HADD2.F32 R43, -RZ, R43.H1_H1 ;  /* 0x3000002bff2b7230 */ /* 0x000fe20000004100 */
        /* <DEDUP_REMOVED lines=19> */
.L_x_1006:
[----:B------:R-:W-:Y:S04]  /*51f0*/  BSSY B0, `(.L_x_1007) ;  /* 0x0000016000007945 */ /* 0x000fe80003800000 */
[----:B------:R-:W-:Y:S05]  /*5200*/  @!P4 BRA `(.L_x_1008) ;  /* 0x000000000050c947 */ /* 0x000fea0003800000 */
[----:B01----:R-:W-:Y:S01]  /*5210*/  IADD3 R17, R54, 0x40, RZ ;  /* 0x0000004036117810 */ /* 0x003fe20007ffe0ff */
        /* <DEDUP_REMOVED lines=19> */
.L_x_1008:
[----:B------:R-:W-:Y:S05]  /*5350*/  BSYNC B0 ;  /* 0x0000000000007941 */ /* 0x000fea0003800000 */
.L_x_1007:
        /* <DEDUP_REMOVED lines=10> */
[----:B012---:R-:W-:-:S03]  /*5400*/  FFMA.FTZ R15, R24, R60, R13 ;  /* 0x0000003c180f7223 */ /* 0x007fc6000001000d */
        /* <DEDUP_REMOVED lines=16> */
.L_x_1009:
[----:B------:R-:W-:Y:S04]  /*5510*/  BSSY B0, `(.L_x_1010) ;  /* 0x0000016000007945 */ /* 0x000fe80003800000 */
[----:B------:R-:W-:Y:S05]  /*5520*/  @!P3 BRA `(.L_x_1011) ;  /* 0x000000000050b947 */ /* 0x000fea0003800000 */
[----:B012---:R-:W-:Y:S01]  /*5530*/  IADD3 R17, R54, 0x60, RZ ;  /* 0x0000006036117810 */ /* 0x007fe20007ffe0ff */
        /* <DEDUP_REMOVED lines=19> */
.L_x_1011:
[----:B------:R-:W-:Y:S05]  /*5670*/  BSYNC B0 ;  /* 0x0000000000007941 */ /* 0x000fea0003800000 */
.L_x_1010:
        /* <DEDUP_REMOVED lines=10> */
[----:B0123--:R-:W-:-:S03]  /*5720*/  FFMA.FTZ R15, R24, R60, R13 ;  /* 0x0000003c180f7223 */ /* 0x00ffc6000001000d */
        /* <DEDUP_REMOVED lines=16> */
.L_x_1012:
[----:B------:R-:W-:Y:S04]  /*5830*/  BSSY B0, `(.L_x_1013) ;  /* 0x0000015000007945 */ /* 0x000fe80003800000 */
[----:B------:R-:W-:Y:S05]  /*5840*/  @!P2 BRA `(.L_x_1014) ;  /* 0x00000000004ca947 */ /* 0x000fea0003800000 */
[----:B0123--:R-:W-:Y:S01]  /*5850*/  SHF.R.S32.HI R16, RZ, 0x1f, R53 ;  /* 0x0000001fff107819 */ /* 0x00ffe20000011435 */
[----:B------:R-:W-:Y:S01]  /*5860*/  ULDC.64 UR12, c[0x0][0x288] ;  /* 0x0000a200000c7ab9 */ /* 0x000fe20000000a00 */
[----:B------:R-:W-:Y:S01]  /*5870*/  MOV R14, R64 ;  /* 0x00000040000e7202 */ /* 0x000fe20000000f00 */
[--C-:B------:R-:W-:Y:S01]  /*5880*/  FFMA.FTZ R25, R20, R25, R21.reuse ;  /* 0x0000001914197223 */ /* 0x100fe20000010015 */
        /* <DEDUP_REMOVED lines=15> */
.L_x_1014:
[----:B------:R-:W-:Y:S05]  /*5980*/  BSYNC B0 ;  /* 0x0000000000007941 */ /* 0x000fea0003800000 */
.L_x_1013:
[C---:B------:R-:W-:Y:S01]  /*5990*/  FADD.FTZ R14, -R12.reuse, R23 ;  /* 0x000000170c0e7221 */ /* 0x040fe20000010100 */
[----:B01234-:R-:W-:Y:S01]  /*59a0*/  FADD.FTZ R16, -R12, R39 ;  /* 0x000000270c107221 */ /* 0x01ffe20000010100 */
        /* <DEDUP_REMOVED lines=25> */
.L_x_1015:
        /* <DEDUP_REMOVED lines=20> */
.L_x_1017:
[----:B------:R-:W-:Y:S05]  /*5c80*/  BSYNC B0 ;  /* 0x0000000000007941 */ /* 0x000fea0003800000 */
.L_x_1016:
[----:B0-----:R-:W-:Y:S02]  /*5c90*/  HADD2.F32 R15, -RZ, R34.H1_H1 ;  /* 0x30000022ff0f7230 */ /* 0x001fe40000004100 */
[----:B------:R-:W-:Y:S01]  /*5ca0*/  FADD.FTZ R14, -R12, R19 ;  /* 0x000000130c0e7221 */ /* 0x000fe20000010100 */
        /* <DEDUP_REMOVED lines=27> */
.L_x_1018:
        /* <DEDUP_REMOVED lines=23> */
.L_x_1020:
[----:B------:R-:W-:Y:S05]  /*5fd0*/  BSYNC B0 ;  /* 0x0000000000007941 */ /* 0x000fea0003800000 */
.L_x_1019:
[--C-:B0-----:R-:W-:Y:S01]  /*5fe0*/  HADD2.F32 R15, -RZ, R35.reuse.H0_H0 ;  /* 0x20000023ff0f7230 */ /* 0x101fe20000004100 */
[----:B------:R-:W-:Y:S01]  /*5ff0*/  ISETP.GE.U32.AND P0, PT, R50, UR12, PT ;  /* 0x0000000c32007c0c */ /* 0x000fe2000bf06070 */
[----:B------:R-:W-:-:S03]  /*6000*/  HADD2.F32 R35, -RZ, R35.H1_H1 ;  /* 0x30000023ff237230 */ /* 0x000fc60000004100 */
        /* <DEDUP_REMOVED lines=27> */
.L_x_1021:
        /* <DEDUP_REMOVED lines=19> */
.L_x_1023:
[----:B------:R-:W-:Y:S05]  /*62f0*/  BSYNC B0 ;  /* 0x0000000000007941 */ /* 0x000fea0003800000 */
.L_x_1022:
[----:B------:R-:W-:Y:S02]  /*6300*/  IADD3 R48, R3, R48, RZ ;  /* 0x0000003003307210 */ /* 0x000fe40007ffe0ff */
[----:B------:R-:W-:Y:S02]  /*6310*/  IADD3 R49, R49, 0x1, RZ ;  /* 0x0000000131317810 */ /* 0x000fe40007ffe0ff */
[----:B------:R-:W-:-:S13]  /*6320*/  ISETP.GE.AND P0, PT, R48, UR4, PT ;  /* 0x0000000430007c0c */ /* 0x000fda000bf06270 */
[----:B------:R-:W-:Y:S05]  /*6330*/  @!P0 BRA `(.L_x_1024) ;  /* 0xffffffa000588947 */ /* 0x000fea000383ffff */
.L_x_973:
        /* <DEDUP_REMOVED lines=23> */
.L_x_1026:
[----:B------:R-:W-:Y:S05]  /*64b0*/  BSYNC B0 ;  /* 0x0000000000007941 */ /* 0x000fea0003800000 */
.L_x_1025:
[----:B------:R-:W-:Y:S05]  /*64c0*/  @P0 EXIT ;  /* 0x000000000000094d */ /* 0x000fea0003800000 */
[----:B------:R-:W-:Y:S05]  /*64d0*/  @P2 BRA `(.L_x_1027) ;  /* 0x0000000000202947 */ /* 0x000fea0003800000 */
[----:B------:R-:W-:-:S05]  /*64e0*/  IMAD R0, R6, R7, RZ ;  /* 0x0000000706007224 */ /* 0x000fca00078e02ff */
[----:B------:R-:W-:-:S13]  /*64f0*/  ISETP.NE.AND P0, PT, R0, -0x1, PT ;  /* 0xffffffff0000780c */ /* 0x000fda0003f05270 */
[----:B------:R-:W-:Y:S05]  /*6500*/  @!P0 BRA `(.L_x_1027) ;  /* 0x0000000000148947 */ /* 0x000fea0003800000 */
.L_x_1028:
[----:B-1----:R-:W2:Y:S04]  /*6510*/  LDG.E.STRONG.GPU R5, desc[UR8][R2.64] ;  /* 0x0000000802057981 */ /* 0x002ea8000c1ef900 */
[----:B--2---:R-:W-:Y:S01]  /*6520*/  CCTL.IVALL ;  /* 0x00000000ff00798f */ /* 0x004fe20002000000 */
[----:B------:R-:W-:Y:S05]  /*6530*/  YIELD ;  /* 0x0000000000007946 */ /* 0x000fea0003800000 */
[----:B------:R-:W-:-:S13]  /*6540*/  ISETP.NE.AND P0, PT, R5, R0, PT ;  /* 0x000000000500720c */ /* 0x000fda0003f05270 */
[----:B------:R-:W-:Y:S05]  /*6550*/  @P0 BRA `(.L_x_1028) ;  /* 0xfffffffc00ec0947 */ /* 0x000fea000383ffff */
.L_x_1027:
        /* <DEDUP_REMOVED lines=24> */
.L_x_1029:
        /* <DEDUP_REMOVED lines=25> */
.L_x_1030:
        /* <DEDUP_REMOVED lines=9> */
.L_x_3242:


//--------------------- .text._Z35group_norm_nhwc_bwd_one_pass_kernelI11Fp16IOBf16WLi512ELi26ELi416EEv26Group_norm_nhwc_bwd_params --------------------------
	.section	.text._Z35group_norm_nhwc_bwd_one_pass_kernelI11Fp16IOBf16WLi512ELi26ELi416EEv26Group_norm_nhwc_bwd_params,"ax",@progbits
	.align	128
        .global         _Z35group_norm_nhwc_bwd_one_pass_kernelI11Fp16IOBf16WLi512ELi26ELi416EEv26Group_norm_nhwc_bwd_params
        .type           _Z35group_norm_nhwc_bwd_one_pass_kernelI11Fp16IOBf16WLi512ELi26ELi416EEv26Group_norm_nhwc_bwd_params,@function
        .size           _Z35group_norm_nhwc_bwd_one_pass_kernelI11Fp16IOBf16WLi512ELi26ELi416EEv26Group_norm_nhwc_bwd_params,(.L_x_3243 - _Z35group_norm_nhwc_bwd_one_pass_kernelI11Fp16IOBf16WLi512ELi26ELi416EEv26Group_norm_nhwc_bwd_params)
        .other          _Z35group_norm_nhwc_bwd_one_pass_kernelI11Fp16IOBf16WLi512ELi26ELi416EEv26Group_norm_nhwc_bwd_params,@"STO_CUDA_ENTRY STV_DEFAULT"
_Z35group_norm_nhwc_bwd_one_pass_kernelI11Fp16IOBf16WLi512ELi26ELi416EEv26Group_norm_nhwc_bwd_params:
.text._Z35group_norm_nhwc_bwd_one_pass_kernelI11Fp16IOBf16WLi512ELi26ELi416EEv26Group_norm_nhwc_bwd_params:
        /* <DEDUP_REMOVED lines=116> */
.L_x_1114:
        /* <DEDUP_REMOVED lines=10> */
[----:B------:R-:W-:-:S03]  /*07e0*/  MOV R86, RZ ;  /* 0x000000ff00567202 */ /* 0x000fc60000000f00 */
        /* <DEDUP_REMOVED lines=12> */
[----:B---3--:R-:W-:-:S07]  /*08b0*/  MOV R8, RZ ;  /* 0x000000ff00087202 */ /* 0x008fce0000000f00 */
[----:B------:R-:W3:Y:S01]  /*08c0*/  LDC R65, c[0x0][0x2ac] ;  /* 0x0000ab00ff417b82 */ /* 0x000ee20000000800 */
        /* <DEDUP_REMOVED lines=35> */
[-C--:B------:R-:W-:Y:S02]  /*0b00*/  @P2 MOV R22, R20.reuse ;  /* 0x0000001400162202 */ /* 0x080fe40000000f00 */
[-C--:B------:R-:W-:Y:S02]  /*0b10*/  @P4 MOV R14, R20.reuse ;  /* 0x00000014000e4202 */ /* 0x080fe40000000f00 */
[----:B------:R-:W-:Y:S02]  /*0b20*/  @P3 MOV R16, R20 ;  /* 0x0000001400103202 */ /* 0x000fe40000000f00 */
        /* <DEDUP_REMOVED lines=15> */
[----:B------:R-:W4:Y:S08]  /*0c20*/  @P2 LDC.64 R56, c[0x0][0x230] ;  /* 0x00008c00ff382b82 */ /* 0x000f300000000a00 */
[----:B------:R-:W1:Y:S01]  /*0c30*/  @P2 LDC.64 R54, c[0x0][0x228] ;  /* 0x00008a00ff362b82 */ /* 0x000e620000000a00 */
        /* <DEDUP_REMOVED lines=27> */
[----:B-1----:R-:W-:Y:S02]  /*0df0*/  @P2 IADD3 R54, P0, R9, R54, RZ ;  /* 0x0000003609362210 */ /* 0x002fe40007f1e0ff */
[----:B------:R-:W-:Y:S02]  /*0e00*/  @P4 MOV R15, R23 ;  /* 0x00000017000f4202 */ /* 0x000fe40000000f00 */
[----:B------:R-:W-:Y:S02]  /*0e10*/  @P2 IADD3.X R55, R8, R55, RZ, P0, !PT ;  /* 0x0000003708372210 */ /* 0x000fe400007fe4ff */
[----:B------:R-:W1:Y:S01]  /*0e20*/  @P1 LDC.64 R8, c[0x0][0x288] ;  /* 0x0000a200ff081b82 */ /* 0x000e620000000a00 */
[----:B------:R-:W-:-:S13]  /*0e30*/  LOP3.LUT P2, RZ, R7, 0x8, RZ, 0xc0, !PT ;  /* 0x0000000807ff7812 */ /* 0x000fda000784c0ff */
[----:B------:R-:W4:Y:S08]  /*0e40*/  @P2 LDC.64 R48, c[0x0][0x230] ;  /* 0x00008c00ff302b82 */ /* 0x000f300000000a00 */
[----:B------:R-:W3:Y:S01]  /*0e50*/  @P2 LDC.64 R46, c[0x0][0x228] ;  /* 0x00008a00ff2e2b82 */ /* 0x000ee20000000a00 */
[----:B-1----:R-:W-:-:S04]  /*0e60*/  @P1 IMAD R10, R119, R8, RZ ;  /* 0x00000008770a1224 */ /* 0x002fc800078e02ff */
        /* <DEDUP_REMOVED lines=9> */
[----:B------:R-:W-:Y:S02]  /*0f00*/  @P1 IADD3 R50, P0, R9, R50, RZ ;  /* 0x0000003209321210 */ /* 0x000fe40007f1e0ff */
[----:B------:R-:W1:Y:S02]  /*0f10*/  @P2 LDC.64 R8, c[0x0][0x288] ;  /* 0x0000a200ff082b82 */ /* 0x000e640000000a00 */
[----:B------:R-:W-:Y:S02]  /*0f20*/  @P1 IADD3.X R51, R10, R51, RZ, P0, !PT ;  /* 0x000000330a331210 */ /* 0x000fe400007fe4ff */
[----:B------:R-:W-:-:S13]  /*0f30*/  LOP3.LUT P1, RZ, R7, 0x4, RZ, 0xc0, !PT ;  /* 0x0000000407ff7812 */ /* 0x000fda000782c0ff */
[----:B------:R-:W2:Y:S01]  /*0f40*/  @P1 LDC.64 R44, c[0x0][0x230] ;  /* 0x00008c00ff2c1b82 */ /* 0x000ea20000000a00 */
        /* <DEDUP_REMOVED lines=11> */
[----:B---3--:R-:W-:Y:S02]  /*1000*/  @P2 IADD3 R46, P0, R9, R46, RZ ;  /* 0x0000002e092e2210 */ /* 0x008fe40007f1e0ff */
[----:B------:R-:W3:Y:S02]  /*1010*/  @P1 LDC.64 R8, c[0x0][0x288] ;  /* 0x0000a200ff081b82 */ /* 0x000ee40000000a00 */
[----:B------:R-:W-:Y:S02]  /*1020*/  @P2 IADD3.X R47, R10, R47, RZ, P0, !PT ;  /* 0x0000002f0a2f2210 */ /* 0x000fe400007fe4ff */
[----:B------:R-:W-:Y:S02]  /*1030*/  ISETP.NE.AND P2, PT, R13, RZ, PT ;  /* 0x000000ff0d00720c */ /* 0x000fe40003f45270 */
[----:B------:R-:W-:-:S11]  /*1040*/  @P5 MOV R13, R23 ;  /* 0x00000017000d5202 */ /* 0x000fd60000000f00 */
[----:B------:R-:W4:Y:S01]  /*1050*/  @P2 LDC.64 R28, c[0x0][0x230] ;  /* 0x00008c00ff1c2b82 */ /* 0x000f220000000a00 */
[----:B---3--:R-:W-:-:S04]  /*1060*/  @P1 IMAD R10, R117, R8, RZ ;  /* 0x00000008750a1224 */ /* 0x008fc800078e02ff */
        /* <DEDUP_REMOVED lines=9> */
[----:B-1----:R-:W-:Y:S02]  /*1100*/  @P1 IADD3 R42, P0, R9, R42, RZ ;  /* 0x0000002a092a1210 */ /* 0x002fe40007f1e0ff */
[----:B------:R-:W1:Y:S02]  /*1110*/  @P6 LDC.64 R8, c[0x0][0x288] ;  /* 0x0000a200ff086b82 */ /* 0x000e640000000a00 */
[----:B------:R-:W-:Y:S02]  /*1120*/  @P1 IADD3.X R43, R10, R43, RZ, P0, !PT ;  /* 0x0000002b0a2b1210 */ /* 0x000fe400007fe4ff */
[----:B------:R-:W-:-:S13]  /*1130*/  ISETP.NE.AND P1, PT, R12, RZ, PT ;  /* 0x000000ff0c00720c */ /* 0x000fda0003f25270 */
[----:B------:R-:W2:Y:S01]  /*1140*/  @P1 LDC.64 R24, c[0x0][0x288] ;  /* 0x0000a200ff181b82 */ /* 0x000ea20000000a00 */
[----:B------:R-:W-:Y:S02]  /*1150*/  @P1 MOV R26, R20 ;  /* 0x00000014001a1202 */ /* 0x000fe40000000f00 */
[----:B------:R-:W-:Y:S01]  /*1160*/  @P1 MOV R27, R23 ;  /* 0x00000017001b1202 */ /* 0x000fe20000000f00 */
[----:B-1----:R-:W-:-:S04]  /*1170*/  @P6 IMAD R10, R116, R8, RZ ;  /* 0x00000008740a6224 */ /* 0x002fc800078e02ff */
[----:B------:R-:W-:Y:S01]  /*1180*/  @P6 IMAD R9, R103, R9, R10 ;  /* 0x0000000967096224 */ /* 0x000fe200078e020a */
[----:B------:R-:W-:-:S05]  /*1190*/  @P6 MOV R10, R20 ;  /* 0x00000014000a6202 */ /* 0x000fca0000000f00 */
[----:B------:R-:W-:-:S05]  /*11a0*/  @P6 IMAD.WIDE.U32 R10, R103, R8, R10 ;  /* 0x00000008670a6225 */ /* 0x000fca00078e000a */
[----:B------:R-:W-:Y:S02]  /*11b0*/  @P6 IADD3 R11, R11, R9, RZ ;  /* 0x000000090b0b6210 */ /* 0x000fe40007ffe0ff */
[----:B------:R-:W-:Y:S01]  /*11c0*/  @P6 SHF.L.U32 R9, R10, 0x1, RZ ;  /* 0x000000010a096819 */ /* 0x000fe200000006ff */
[----:B--2---:R-:W-:Y:S01]  /*11d0*/  @P1 IMAD.WIDE.U32 R26, R98, R24, R26 ;  /* 0x00000018621a1225 */ /* 0x004fe200078e001a */
[----:B------:R-:W-:Y:S02]  /*11e0*/  @P6 SHF.L.U64.HI R10, R10, 0x1, R11 ;  /* 0x000000010a0a6819 */ /* 0x000fe4000001020b */
[----:B------:R-:W-:-:S04]  /*11f0*/  @P6 IADD3 R18, P0, R9, R18, RZ ;  /* 0x0000001209126210 */ /* 0x000fc80007f1e0ff */
[C---:B------:R-:W-:Y:S02]  /*1200*/  @P6 IADD3.X R19, R10.reuse, R19, RZ, P0, !PT ;  /* 0x000000130a136210 */ /* 0x040fe400007fe4ff */
[----:B0-----:R-:W-:Y:S02]  /*1210*/  @P6 IADD3 R40, P0, R9, R40, RZ ;  /* 0x0000002809286210 */ /* 0x001fe40007f1e0ff */
[----:B------:R-:W0:Y:S02]  /*1220*/  @P5 LDC.64 R8, c[0x0][0x288] ;  /* 0x0000a200ff085b82 */ /* 0x000e240000000a00 */
[----:B------:R-:W-:-:S06]  /*1230*/  @P6 IADD3.X R41, R10, R41, RZ, P0, !PT ;  /* 0x000000290a296210 */ /* 0x000fcc00007fe4ff */
        /* <DEDUP_REMOVED lines=8> */
[----:B-1----:R-:W-:-:S04]  /*12c0*/  @P5 IADD3 R10, P0, R9, R10, RZ ;  /* 0x0000000a090a5210 */ /* 0x002fc80007f1e0ff */
[C---:B------:R-:W-:Y:S02]  /*12d0*/  @P5 IADD3.X R11, R12.reuse, R11, RZ, P0, !PT ;  /* 0x0000000b0c0b5210 */ /* 0x040fe400007fe4ff */
[----:B------:R-:W-:Y:S02]  /*12e0*/  @P5 IADD3 R38, P0, R9, R38, RZ ;  /* 0x0000002609265210 */ /* 0x000fe40007f1e0ff */
[----:B------:R-:W-:Y:S02]  /*12f0*/  CS2R R84, SRZ ;  /* 0x0000000000547805 */ /* 0x000fe4000001ff00 */
[----:B------:R-:W-:Y:S02]  /*1300*/  MOV R70, RZ ;  /* 0x000000ff00467202 */ /* 0x000fe40000000f00 */
[----:B------:R-:W-:Y:S02]  /*1310*/  @P5 IADD3.X R39, R12, R39, RZ, P0, !PT ;  /* 0x000000270c275210 */ /* 0x000fe400007fe4ff */
[----:B------:R-:W0:Y:S01]  /*1320*/  @P4 LDC.64 R12, c[0x0][0x288] ;  /* 0x0000a200ff0c4b82 */ /* 0x000e220000000a00 */
[----:B------:R-:W-:-:S02]  /*1330*/  P2R R9, PR, RZ, 0x20 ;  /* 0x00000020ff097803 */ /* 0x000fc40000000000 */
[----:B------:R-:W-:-:S04]  /*1340*/  LOP3.LUT P5, RZ, R7, 0x8, RZ, 0xc0, !PT ;  /* 0x0000000807ff7812 */ /* 0x000fc800078ac0ff */
[----:B------:R-:W-:Y:S02]  /*1350*/  P2R R71, PR, RZ, 0x20 ;  /* 0x00000020ff477803 */ /* 0x000fe40000000000 */
[----:B------:R-:W-:-:S04]  /*1360*/  LOP3.LUT P5, RZ, R7, 0x10, RZ, 0xc0, !PT ;  /* 0x0000001007ff7812 */ /* 0x000fc800078ac0ff */
[----:B------:R-:W-:Y:S02]  /*1370*/  P2R R76, PR, RZ, 0x20 ;  /* 0x00000020ff4c7803 */ /* 0x000fe40000000000 */
[----:B------:R-:W-:-:S04]  /*1380*/  LOP3.LUT P5, RZ, R7, 0x20, RZ, 0xc0, !PT ;  /* 0x0000002007ff7812 */ /* 0x000fc800078ac0ff */
[----:B------:R-:W-:Y:S02]  /*1390*/  P2R R77, PR, RZ, 0x20 ;  /* 0x00000020ff4d7803 */ /* 0x000fe40000000000 */
[----:B------:R-:W-:Y:S01]  /*13a0*/  LOP3.LUT P5, RZ, R7, 0x40, RZ, 0xc0, !PT ;  /* 0x0000004007ff7812 */ /* 0x000fe200078ac0ff */
[----:B0-----:R-:W-:-:S03]  /*13b0*/  @P4 IMAD R8, R114, R12, RZ ;  /* 0x0000000c72084224 */ /* 0x001fc600078e02ff */
[----:B------:R-:W-:Y:S01]  /*13c0*/  P2R R78, PR, RZ, 0x20 ;  /* 0x00000020ff4e7803 */ /* 0x000fe20000000000 */
[----:B------:R-:W-:Y:S01]  /*13d0*/  @P4 IMAD.WIDE.U32 R14, R101, R12, R14 ;  /* 0x0000000c650e4225 */ /* 0x000fe200078e000e */
[----:B------:R-:W-:-:S03]  /*13e0*/  LOP3.LUT P5, RZ, R7, 0x80, RZ, 0xc0, !PT ;  /* 0x0000008007ff7812 */ /* 0x000fc600078ac0ff */
[----:B------:R-:W-:-:S05]  /*13f0*/  @P4 IMAD R13, R101, R13, R8 ;  /* 0x0000000d650d4224 */ /* 0x000fca00078e0208 */
[----:B------:R-:W-:Y:S02]  /*1400*/  @P4 IADD3 R15, R15, R13, RZ ;  /* 0x0000000d0f0f4210 */ /* 0x000fe40007ffe0ff */
[C---:B------:R-:W-:Y:S02]  /*1410*/  @P4 SHF.L.U32 R13, R14.reuse, 0x1, RZ ;  /* 0x000000010e0d4819 */ /* 0x040fe400000006ff */
[----:B------:R-:W-:Y:S02]  /*1420*/  @P4 SHF.L.U64.HI R14, R14, 0x1, R15 ;  /* 0x000000010e0e4819 */ /* 0x000fe4000001020f */
[----:B------:R-:W-:-:S04]  /*1430*/  @P4 IADD3 R36, P0, R13, R36, RZ ;  /* 0x000000240d244210 */ /* 0x000fc80007f1e0ff */
[C---:B------:R-:W-:Y:S02]  /*1440*/  @P4 IADD3.X R37, R14.reuse, R37, RZ, P0, !PT ;  /* 0x000000250e254210 */ /* 0x040fe400007fe4ff */
[----:B------:R-:W-:Y:S02]  /*1450*/  @P4 IADD3 R34, P0, R13, R34, RZ ;  /* 0x000000220d224210 */ /* 0x000fe40007f1e0ff */
[----:B------:R-:W0:Y:S02]  /*1460*/  @P3 LDC.64 R12, c[0x0][0x230] ;  /* 0x00008c00ff0c3b82 */ /* 0x000e240000000a00 */
[----:B------:R-:W-:-:S06]  /*1470*/  @P4 IADD3.X R35, R14, R35, RZ, P0, !PT ;  /* 0x000000230e234210 */ /* 0x000fcc00007fe4ff */
[----:B------:R-:W1:Y:S02]  /*1480*/  @P3 LDC.64 R14, c[0x0][0x288] ;  /* 0x0000a200ff0e3b82 */ /* 0x000e640000000a00 */
[-C--:B-1----:R-:W-:Y:S02]  /*1490*/  @P3 IMAD R8, R113, R14.reuse, RZ ;  /* 0x0000000e71083224 */ /* 0x082fe400078e02ff */
[----:B------:R-:W-:-:S04]  /*14a0*/  @P3 IMAD.WIDE.U32 R16, R100, R14, R16 ;  /* 0x0000000e64103225 */ /* 0x000fc800078e0010 */
[----:B------:R-:W-:-:S05]  /*14b0*/  @P3 IMAD R15, R100, R15, R8 ;  /* 0x0000000f640f3224 */ /* 0x000fca00078e0208 */
[----:B------:R-:W-:Y:S02]  /*14c0*/  @P3 IADD3 R17, R17, R15, RZ ;  /* 0x0000000f11113210 */ /* 0x000fe40007ffe0ff */
[C---:B------:R-:W-:Y:S02]  /*14d0*/  @P3 SHF.L.U32 R15, R16.reuse, 0x1, RZ ;  /* 0x00000001100f3819 */ /* 0x040fe400000006ff */
[----:B------:R-:W-:Y:S02]  /*14e0*/  @P3 SHF.L.U64.HI R16, R16, 0x1, R17 ;  /* 0x0000000110103819 */ /* 0x000fe40000010211 */
[----:B0-----:R-:W-:Y:S02]  /*14f0*/  @P3 IADD3 R12, P0, R15, R12, RZ ;  /* 0x0000000c0f0c3210 */ /* 0x001fe40007f1e0ff */
[----:B------:R-:W-:Y:S02]  /*1500*/  @P2 MOV R17, R23 ;  /* 0x0000001700112202 */ /* 0x000fe40000000f00 */
[----:B------:R-:W-:-:S02]  /*1510*/  @P3 IADD3.X R13, R16, R13, RZ, P0, !PT ;  /* 0x0000000d100d3210 */ /* 0x000fc400007fe4ff */
[----:B------:R-:W-:Y:S02]  /*1520*/  @P3 IADD3 R30, P0, R15, R30, RZ ;  /* 0x0000001e0f1e3210 */ /* 0x000fe40007f1e0ff */
[----:B------:R-:W0:Y:S02]  /*1530*/  @P2 LDC.64 R14, c[0x0][0x288] ;  /* 0x0000a200ff0e2b82 */ /* 0x000e240000000a00 */
[----:B------:R-:W-:Y:S02]  /*1540*/  @P3 IADD3.X R31, R16, R31, RZ, P0, !PT ;  /* 0x0000001f101f3210 */ /* 0x000fe400007fe4ff */
[----:B------:R-:W-:Y:S01]  /*1550*/  @P2 MOV R16, R20 ;  /* 0x0000001400102202 */ /* 0x000fe20000000f00 */
[----:B0-----:R-:W-:-:S04]  /*1560*/  @P2 IMAD R8, R112, R14, RZ ;  /* 0x0000000e70082224 */ /* 0x001fc800078e02ff */
[----:B------:R-:W-:-:S04]  /*1570*/  @P2 IMAD.WIDE.U32 R16, R99, R14, R16 ;  /* 0x0000000e63102225 */ /* 0x000fc800078e0010 */
[----:B------:R-:W-:Y:S02]  /*1580*/  @P2 IMAD R15, R99, R15, R8 ;  /* 0x0000000f630f2224 */ /* 0x000fe400078e0208 */
[----:B------:R-:W-:-:S03]  /*1590*/  @P1 IMAD R8, R111, R24, RZ ;  /* 0x000000186f081224 */ /* 0x000fc600078e02ff */
[----:B------:R-:W-:Y:S01]  /*15a0*/  @P2 IADD3 R15, R17, R15, RZ ;  /* 0x0000000f110f2210 */ /* 0x000fe20007ffe0ff */
[----:B------:R-:W-:Y:S01]  /*15b0*/  @P1 IMAD R25, R98, R25, R8 ;  /* 0x0000001962191224 */ /* 0x000fe200078e0208 */
[C---:B------:R-:W-:Y:S02]  /*15c0*/  @P2 SHF.L.U32 R17, R16.reuse, 0x1, RZ ;  /* 0x0000000110112819 */ /* 0x040fe400000006ff */
[----:B------:R-:W-:Y:S02]  /*15d0*/  @P2 SHF.L.U64.HI R16, R16, 0x1, R15 ;  /* 0x0000000110102819 */ /* 0x000fe4000001020f */
[----:B------:R-:W0:Y:S01]  /*15e0*/  @P2 LDC.64 R14, c[0x0][0x228] ;  /* 0x00008a00ff0e2b82 */ /* 0x000e220000000a00 */
[----:B----4-:R-:W-:Y:S02]  /*15f0*/  @P2 IADD3 R28, P0, R17, R28, RZ ;  /* 0x0000001c111c2210 */ /* 0x010fe40007f1e0ff */
[----:B------:R-:W-:Y:S02]  /*1600*/  @P1 IADD3 R27, R27, R25, RZ ;  /* 0x000000191b1b1210 */ /* 0x000fe40007ffe0ff */
[----:B------:R-:W-:-:S02]  /*1610*/  @P2 IADD3.X R29, R16, R29, RZ, P0, !PT ;  /* 0x0000001d101d2210 */ /* 0x000fc400007fe4ff */
[C---:B------:R-:W-:Y:S02]  /*1620*/  @P1 SHF.L.U32 R25, R26.reuse, 0x1, RZ ;  /* 0x000000011a191819 */ /* 0x040fe400000006ff */
[----:B------:R-:W-:Y:S02]  /*1630*/  @P1 SHF.L.U64.HI R8, R26, 0x1, R27 ;  /* 0x000000011a081819 */ /* 0x000fe4000001021b */
[----:B------:R-:W1:Y:S01]  /*1640*/  @P1 LDC.64 R26, c[0x0][0x228] ;  /* 0x00008a00ff1a1b82 */ /* 0x000e620000000a00 */
[----:B0-----:R-:W-:-:S04]  /*1650*/  @P2 IADD3 R14, P0, R17, R14, RZ ;  /* 0x0000000e110e2210 */ /* 0x001fc80007f1e0ff */
[----:B------:R-:W-:-:S03]  /*1660*/  @P2 IADD3.X R15, R16, R15, RZ, P0, !PT ;  /* 0x0000000f100f2210 */ /* 0x000fc600007fe4ff */
[----:B------:R-:W0:Y:S02]  /*1670*/  @P1 LDC.64 R16, c[0x0][0x230] ;  /* 0x00008c00ff101b82 */ /* 0x000e240000000a00 */
[----:B0-----:R-:W-:-:S04]  /*1680*/  @P1 IADD3 R16, P0, R25, R16, RZ ;  /* 0x0000001019101210 */ /* 0x001fc80007f1e0ff */
[----:B------:R-:W-:Y:S02]  /*1690*/  @P1 IADD3.X R17, R8, R17, RZ, P0, !PT ;  /* 0x0000001108111210 */ /* 0x000fe400007fe4ff */
[----:B-1----:R-:W-:Y:S01]  /*16a0*/  @P1 IADD3 R26, P0, R25, R26, RZ ;  /* 0x0000001a191a1210 */ /* 0x002fe20007f1e0ff */
[----:B------:R-:W-:-:S03]  /*16b0*/  IMAD.WIDE.U32 R24, R2, 0x4ec4ec4f, RZ ;  /* 0x4ec4ec4f02187825 */ /* 0x000fc600078e00ff */
[----:B------:R-:W-:Y:S02]  /*16c0*/  @P1 IADD3.X R27, R8, R27, RZ, P0, !PT ;  /* 0x0000001b081b1210 */ /* 0x000fe400007fe4ff */
[----:B------:R-:W-:-:S05]  /*16d0*/  SHF.R.U32.HI R8, RZ, 0x2, R25 ;  /* 0x00000002ff087819 */ /* 0x000fca0000011619 */
[----:B------:R-:W-:-:S05]  /*16e0*/  IMAD R8, R65, UR7, R8 ;  /* 0x0000000741087c24 */ /* 0x000fca000f8e0208 */
        /* <DEDUP_REMOVED lines=62> */
[----:B------:R-:W-:Y:S02]  /*1ad0*/  IADD3 R8, R8, 0x1e0, RZ ;  /* 0x000001e008087810 */ /* 0x000fe40007ffe0ff */
[----:B0-----:R-:W-:Y:S02]  /*1ae0*/  @P0 IADD3 R64, P6, R67, R64, RZ ;  /* 0x0000004043400210 */ /* 0x001fe40007fde0ff */
[----:B------:R-:W-:Y:S02]  /*1af0*/  MOV R67, RZ ;  /* 0x000000ff00437202 */ /* 0x000fe40000000f00 */
[----:B------:R-:W-:Y:S02]  /*1b00*/  @P0 IADD3.X R65, R66, R65, RZ, P6, !PT ;  /* 0x0000004142410210 */ /* 0x000fe400037fe4ff */
[----:B------:R-:W-:-:S02]  /*1b10*/  SHF.R.S32.HI R66, RZ, 0x1f, R8 ;  /* 0x0000001fff427819 */ /* 0x000fc40000011408 */
[----:B------:R-:W5:Y:S04]  /*1b20*/  @P0 LDG.E R67, desc[UR8][R24.64] ;  /* 0x0000000818430981 */ /* 0x000f68000c1e1900 */
[----:B------:R0:W5:Y:S01]  /*1b30*/  @P0 LDG.E R84, desc[UR8][R64.64] ;  /* 0x0000000840540981 */ /* 0x000162000c1e1900 */
[----:B------:R-:W-:-:S04]  /*1b40*/  ISETP.GE.U32.AND P0, PT, R8, UR12, PT ;  /* 0x0000000c08007c0c */ /* 0x000fc8000bf06070 */
[----:B------:R-:W-:-:S04]  /*1b50*/  ISETP.GE.AND.EX P0, PT, R66, UR13, PT, P0 ;  /* 0x0000000d42007c0c */ /* 0x000fc8000bf06300 */
[----:B------:R-:W-:-:S13]  /*1b60*/  ISETP.LT.U32.AND P0, PT, R2, 0x1a0, !P0 ;  /* 0x000001a00200780c */ /* 0x000fda0004701070 */
[----:B0-----:R-:W0:Y:S08]  /*1b70*/  @P0 LDC.64 R64, c[0x0][0x288] ;  /* 0x0000a200ff400b82 */ /* 0x001e300000000a00 */
[----:B------:R-:W1:Y:S01]  /*1b80*/  @P0 LDC.64 R24, c[0x0][0x230] ;  /* 0x00008c00ff180b82 */ /* 0x000e620000000a00 */
[----:B------:R-:W-:Y:S02]  /*1b90*/  @P0 MOV R74, R20 ;  /* 0x00000014004a0202 */ /* 0x000fe40000000f00 */
[----:B------:R-:W-:Y:S01]  /*1ba0*/  @P0 MOV R75, R23 ;  /* 0x00000017004b0202 */ /* 0x000fe20000000f00 */
[----:B0-----:R-:W-:-:S02]  /*1bb0*/  @P0 IMAD R8, R123, R64, RZ ;  /* 0x000000407b080224 */ /* 0x001fc400078e02ff */
[----:B------:R-:W-:-:S04]  /*1bc0*/  @P0 IMAD.WIDE.U32 R74, R94, R64, R74 ;  /* 0x000000405e4a0225 */ /* 0x000fc800078e004a */
[----:B------:R-:W-:-:S05]  /*1bd0*/  @P0 IMAD R79, R94, R65, R8 ;  /* 0x000000415e4f0224 */ /* 0x000fca00078e0208 */
[----:B------:R-:W-:Y:S02]  /*1be0*/  @P0 IADD3 R65, R75, R79, RZ ;  /* 0x0000004f4b410210 */ /* 0x000fe40007ffe0ff */
[C---:B------:R-:W-:Y:S02]  /*1bf0*/  @P0 SHF.L.U32 R75, R74.reuse, 0x1, RZ ;  /* 0x000000014a4b0819 */ /* 0x040fe400000006ff */
[----:B------:R-:W-:Y:S02]  /*1c00*/  @P0 SHF.L.U64.HI R74, R74, 0x1, R65 ;  /* 0x000000014a4a0819 */ /* 0x000fe40000010241 */
[----:B-1----:R-:W-:Y:S01]  /*1c10*/  @P0 IADD3 R24, P6, R75, R24, RZ ;  /* 0x000000184b180210 */ /* 0x002fe20007fde0ff */
[----:B------:R-:W0:Y:S03]  /*1c20*/  @P0 LDC.64 R64, c[0x0][0x228] ;  /* 0x00008a00ff400b82 */ /* 0x000e260000000a00 */
[----:B------:R-:W-:-:S05]  /*1c30*/  @P0 IADD3.X R25, R74, R25, RZ, P6, !PT ;  /* 0x000000194a190210 */ /* 0x000fca00037fe4ff */
[----:B------:R1:W5:Y:S02]  /*1c40*/  @P0 LDG.E R68, desc[UR8][R24.64] ;  /* 0x0000000818440981 */ /* 0x000364000c1e1900 */
[----:B-1----:R-:W1:Y:S02]  /*1c50*/  LDC.64 R24, c[0x0][0x248] ;  /* 0x00009200ff187b82 */ /* 0x002e640000000a00 */
[----:B-1----:R-:W-:-:S06]  /*1c60*/  IMAD.WIDE R24, R6, 0x8, R24 ;  /* 0x0000000806187825 */ /* 0x002fcc00078e0218 */
[----:B------:R-:W2:Y:S01]  /*1c70*/  LDG.E.64 R24, desc[UR8][R24.64] ;  /* 0x0000000818187981 */ /* 0x000ea2000c1e1b00 */
[----:B0-----:R-:W-:Y:S02]  /*1c80*/  @P0 IADD3 R64, P6, R75, R64, RZ ;  /* 0x000000404b400210 */ /* 0x001fe40007fde0ff */
[----:B------:R-:W-:Y:S02]  /*1c90*/  CS2R R82, SRZ ;  /* 0x0000000000527805 */ /* 0x000fe4000001ff00 */
[----:B------:R-:W-:-:S04]  /*1ca0*/  @P0 IADD3.X R65, R74, R65, RZ, P6, !PT ;  /* 0x000000414a410210 */ /* 0x000fc800037fe4ff */
[----:B------:R-:W5:Y:S04]  /*1cb0*/  @P5 LDG.E R82, desc[UR8][R62.64] ;  /* 0x000000083e525981 */ /* 0x000f68000c1e1900 */
[----:B------:R0:W5:Y:S02]  /*1cc0*/  @P0 LDG.E R83, desc[UR8][R64.64] ;  /* 0x0000000840530981 */ /* 0x000164000c1e1900 */
[----:B0-----:R-:W-:-:S06]  /*1cd0*/  CS2R R64, SRZ ;  /* 0x0000000000407805 */ /* 0x001fcc000001ff00 */
[----:B------:R0:W5:Y:S01]  /*1ce0*/  @P5 LDG.E R65, desc[UR8][R72.64] ;  /* 0x0000000848415981 */ /* 0x000162000c1e1900 */
[----:B------:R-:W-:Y:S02]  /*1cf0*/  ISETP.NE.AND P5, PT, R78, RZ, PT ;  /* 0x000000ff4e00720c */ /* 0x000fe40003fa5270 */
[----:B------:R-:W-:Y:S02]  /*1d00*/  CS2R R80, SRZ ;  /* 0x0000000000507805 */ /* 0x000fe4000001ff00 */
[----:B------:R-:W-:Y:S02]  /*1d10*/  MOV R66, RZ ;  /* 0x000000ff00427202 */ /* 0x000fe40000000f00 */
[----:B------:R-:W-:-:S07]  /*1d20*/  CS2R R62, SRZ ;  /* 0x00000000003e7805 */ /* 0x000fce000001ff00 */
[----:B------:R-:W5:Y:S04]  /*1d30*/  @P5 LDG.E R66, desc[UR8][R60.64] ;  /* 0x000000083c425981 */ /* 0x000f68000c1e1900 */
[----:B------:R-:W5:Y:S01]  /*1d40*/  @P5 LDG.E R81, desc[UR8][R58.64] ;  /* 0x000000083a515981 */ /* 0x000f62000c1e1900 */
[----:B------:R-:W-:Y:S02]  /*1d50*/  ISETP.NE.AND P5, PT, R77, RZ, PT ;  /* 0x000000ff4d00720c */ /* 0x000fe40003fa5270 */
[----:B------:R-:W-:-:S11]  /*1d60*/  CS2R R78, SRZ ;  /* 0x00000000004e7805 */ /* 0x000fd6000001ff00 */
[----:B------:R-:W5:Y:S04]  /*1d70*/  @P5 LDG.E R63, desc[UR8][R56.64] ;  /* 0x00000008383f5981 */ /* 0x000f68000c1e1900 */
[----:B------:R-:W5:Y:S01]  /*1d80*/  @P5 LDG.E R80, desc[UR8][R54.64] ;  /* 0x0000000836505981 */ /* 0x000f62000c1e1900 */
[----:B------:R-:W-:Y:S02]  /*1d90*/  ISETP.NE.AND P5, PT, R76, RZ, PT ;  /* 0x000000ff4c00720c */ /* 0x000fe40003fa5270 */
[----:B------:R-:W-:-:S11]  /*1da0*/  LOP3.LUT P6, RZ, R7, 0x2, RZ, 0xc0, !PT ;  /* 0x0000000207ff7812 */ /* 0x000fd600078cc0ff */
[----:B------:R-:W5:Y:S04]  /*1db0*/  @P5 LDG.E R64, desc[UR8][R52.64] ;  /* 0x0000000834405981 */ /* 0x000f68000c1e1900 */
[----:B------:R-:W5:Y:S01]  /*1dc0*/  @P5 LDG.E R79, desc[UR8][R50.64] ;  /* 0x00000008324f5981 */ /* 0x000f62000c1e1900 */
[----:B------:R-:W-:-:S13]  /*1dd0*/  ISETP.NE.AND P5, PT, R71, RZ, PT ;  /* 0x000000ff4700720c */ /* 0x000fda0003fa5270 */
[----:B------:R-:W5:Y:S01]  /*1de0*/  @P5 LDG.E R78, desc[UR8][R46.64] ;  /* 0x000000082e4e5981 */ /* 0x000f62000c1e1900 */
[----:B------:R-:W-:Y:S02]  /*1df0*/  MOV R8, 0x3f800000 ;  /* 0x3f80000000087802 */ /* 0x000fe40000000f00 */
[----:B------:R-:W-:Y:S02]  /*1e00*/  CS2R R76, SRZ ;  /* 0x00000000004c7805 */ /* 0x000fe4000001ff00 */
[----:B0-----:R-:W-:Y:S02]  /*1e10*/  CS2R R72, SRZ ;  /* 0x0000000000487805 */ /* 0x001fe4000001ff00 */
[----:B------:R-:W-:Y:S02]  /*1e20*/  MOV R71, RZ ;  /* 0x000000ff00477202 */ /* 0x000fe40000000f00 */
[----:B------:R-:W5:Y:S04]  /*1e30*/  @P6 LDG.E R76, desc[UR8][R40.64] ;  /* 0x00000008284c6981 */ /* 0x000f68000c1e1900 */
[----:B------:R-:W5:Y:S04]  /*1e40*/  @P3 LDG.E R73, desc[UR8][R30.64] ;  /* 0x000000081e493981 */ /* 0x000f68000c1e1900 */
[----:B------:R-:W5:Y:S01]  /*1e50*/  @P1 LDG.E R71, desc[UR8][R26.64] ;  /* 0x000000081a471981 */ /* 0x000f62000c1e1900 */
[----:B------:R-:W-:Y:S03]  /*1e60*/  BSSY B0, `(.L_x_1032) ;  /* 0x000002e000007945 */ /* 0x000fe60003800000 */
[----:B------:R-:W5:Y:S01]  /*1e70*/  @P2 LDG.E R72, desc[UR8][R14.64] ;  /* 0x000000080e482981 */ /* 0x000f62000c1e1900 */
[----:B--2---:R-:W-:-:S05]  /*1e80*/  FFMA.FTZ R75, -R24, R24, R25 ;  /* 0x00000018184b7223 */ /* 0x004fca0000010119 */
[----:B------:R-:W-:Y:S02]  /*1e90*/  FSETP.GTU.FTZ.AND P0, PT, R75, RZ, PT ;  /* 0x000000ff4b00720b */ /* 0x000fe40003f1c000 */
[----:B------:R-:W-:-:S06]  /*1ea0*/  MOV R25, RZ ;  /* 0x000000ff00197202 */ /* 0x000fcc0000000f00 */
[----:B------:R-:W5:Y:S05]  /*1eb0*/  @P5 LDG.E R25, desc[UR8][R48.64] ;  /* 0x0000000830195981 */ /* 0x000f6a000c1e1900 */
[----:B------:R-:W0:Y:S01]  /*1ec0*/  @P0 LDC R74, c[0x0][0x250] ;  /* 0x00009400ff4a0b82 */ /* 0x000e220000000800 */
[----:B------:R-:W-:Y:S02]  /*1ed0*/  ISETP.NE.AND P5, PT, R9, RZ, PT ;  /* 0x000000ff0900720c */ /* 0x000fe40003fa5270 */
[----:B------:R-:W-:-:S06]  /*1ee0*/  MOV R9, RZ ;  /* 0x000000ff00097202 */ /* 0x000fcc0000000f00 */
[----:B------:R1:W5:Y:S02]  /*1ef0*/  @P6 LDG.E R9, desc[UR8][R18.64] ;  /* 0x0000000812096981 */ /* 0x000364000c1e1900 */
[----:B-1----:R-:W-:-:S06]  /*1f00*/  MOV R19, RZ ;  /* 0x000000ff00137202 */ /* 0x002fcc0000000f00 */
[----:B------:R1:W5:Y:S01]  /*1f10*/  @P5 LDG.E R19, desc[UR8][R10.64] ;  /* 0x000000080a135981 */ /* 0x000362000c1e1900 */
[----:B0-----:R-:W-:Y:S01]  /*1f20*/  @P0 FADD.FTZ R74, R75, R74 ;  /* 0x0000004a4b4a0221 */ /* 0x001fe20000010000 */
[----:B-1----:R-:W-:-:S03]  /*1f30*/  CS2R R10, SRZ ;  /* 0x00000000000a7805 */ /* 0x002fc6000001ff00 */
[----:B------:R0:W1:Y:S03]  /*1f40*/  @P0 MUFU.RSQ R8, R74 ;  /* 0x0000004a00080308 */ /* 0x0000660000001400 */
[----:B------:R2:W5:Y:S01]  /*1f50*/  @P3 LDG.E R11, desc[UR8][R12.64] ;  /* 0x000000080c0b3981 */ /* 0x000562000c1e1900 */
[----:B0-----:R-:W-:-:S03]  /*1f60*/  CS2R R74, SRZ ;  /* 0x00000000004a7805 */ /* 0x001fc6000001ff00 */
[----:B------:R-:W5:Y:S01]  /*1f70*/  @P4 LDG.E R10, desc[UR8][R36.64] ;  /* 0x00000008240a4981 */ /* 0x000f62000c1e1900 */
[----:B--2---:R-:W-:-:S03]  /*1f80*/  CS2R R12, SRZ ;  /* 0x00000000000c7805 */ /* 0x004fc6000001ff00 */
[----:B------:R-:W5:Y:S04]  /*1f90*/  @P5 LDG.E R75, desc[UR8][R38.64] ;  /* 0x00000008264b5981 */ /* 0x000f68000c1e1900 */
[----:B------:R-:W5:Y:S04]  /*1fa0*/  @P4 LDG.E R74, desc[UR8][R34.64] ;  /* 0x00000008224a4981 */ /* 0x000f68000c1e1900 */
[----:B------:R-:W5:Y:S01]  /*1fb0*/  @P2 LDG.E R12, desc[UR8][R28.64] ;  /* 0x000000081c0c2981 */ /* 0x000f62000c1e1900 */
[----:B------:R-:W-:Y:S02]  /*1fc0*/  LOP3.LUT P0, RZ, R7, 0x4, RZ, 0xc0, !PT ;  /* 0x0000000407ff7812 */ /* 0x000fe4000780c0ff */
[----:B------:R-:W-:Y:S01]  /*1fd0*/  CS2R R14, SRZ ;  /* 0x00000000000e7805 */ /* 0x000fe2000001ff00 */
        /* <DEDUP_REMOVED lines=11> */
[----:B------:R-:W-:-:S05]  /*2090*/  @P0 LEA.HI.X R27, R33, R27, R14, 0x1, P6 ;  /* 0x0000001b211b0211 */ /* 0x000fca00030f0c0e */
[----:B------:R-:W2:Y:S04]  /*20a0*/  @P0 LDG.E.U16 R17, desc[UR8][R26.64] ;  /* 0x000000081a110981 */ /* 0x000ea8000c1e1500 */
[----:B------:R0:W3:Y:S02]  /*20b0*/  @P0 LDG.E.U16 R14, desc[UR8][R26.64+0x2] ;  /* 0x000002081a0e0981 */ /* 0x0000e4000c1e1500 */
[----:B0-----:R-:W0:Y:S02]  /*20c0*/  LDC.64 R26, c[0x0][0x238] ;  /* 0x00008e00ff1a7b82 */ /* 0x001e240000000a00 */
[----:B0-----:R-:W-:Y:S01]  /*20d0*/  IMAD.WIDE R26, R33, 0x2, R26 ;  /* 0x00000002211a7825 */ /* 0x001fe200078e021a */
[----:B--2---:R-:W-:-:S04]  /*20e0*/  @P0 SHF.L.U32 R15, R17, 0x10, RZ ;  /* 0x00000010110f0819 */ /* 0x004fc800000006ff */
[----:B------:R-:W2:Y:S01]  /*20f0*/  LDG.E.U16 R17, desc[UR8][R26.64+0x2] ;  /* 0x000002081a117981 */ /* 0x000ea2000c1e1500 */
[----:B---3--:R-:W-:-:S03]  /*2100*/  @P0 SHF.L.U32 R16, R14, 0x10, RZ ;  /* 0x000000100e100819 */ /* 0x008fc600000006ff */
[----:B------:R-:W3:Y:S01]  /*2110*/  LDG.E.U16 R14, desc[UR8][R26.64] ;  /* 0x000000081a0e7981 */ /* 0x000ee2000c1e1500 */
[----:B--2---:R-:W-:Y:S02]  /*2120*/  SHF.L.U32 R17, R17, 0x10, RZ ;  /* 0x0000001011117819 */ /* 0x004fe400000006ff */
[----:B---3--:R-:W-:-:S07]  /*2130*/  SHF.L.U32 R14, R14, 0x10, RZ ;  /* 0x000000100e0e7819 */ /* 0x008fce00000006ff */
.L_x_1033:
[----:B------:R-:W-:Y:S05]  /*2140*/  BSYNC B0 ;  /* 0x0000000000007941 */ /* 0x000fea0003800000 */
.L_x_1032:
        /* <DEDUP_REMOVED lines=9> */
[-C--:B------:R-:W-:Y:S01]  /*21e0*/  FMUL.FTZ R26, R27, R8.reuse ;  /* 0x000000081b1a7220 */ /* 0x080fe20000410000 */
[----:B------:R-:W-:Y:S02]  /*21f0*/  HADD2.F32 R30, -RZ, R82.H1_H1 ;  /* 0x30000052ff1e7230 */ /* 0x000fe40000004100 */
[C---:B------:R-:W-:Y:S01]  /*2200*/  FADD.FTZ R43, -R24.reuse, R35 ;  /* 0x00000023182b7221 */ /* 0x040fe20000010100 */
[--C-:B------:R-:W-:Y:S02]  /*2210*/  HADD2.F32 R29, -RZ, R81.reuse.H0_H0 ;  /* 0x20000051ff1d7230 */ /* 0x100fe40000004100 */
[----:B------:R-:W-:Y:S01]  /*2220*/  FADD.FTZ R45, -R24, R37 ;  /* 0x00000025182d7221 */ /* 0x000fe20000010100 */
        /* <DEDUP_REMOVED lines=22> */
.L_x_1034:
        /* <DEDUP_REMOVED lines=26> */
.L_x_1035:
[----:B------:R-:W-:Y:S01]  /*2530*/  FFMA.FTZ R36, R27, R35, R26 ;  /* 0x000000231b247223 */ /* 0x000fe2000001001a */
[----:B------:R-:W-:Y:S01]  /*2540*/  FADD.FTZ R26, RZ, R31 ;  /* 0x0000001fff1a7221 */ /* 0x000fe20000010000 */
[----:B------:R-:W-:Y:S01]  /*2550*/  FADD.FTZ R38, R35, R18 ;  /* 0x0000001223267221 */ /* 0x000fe20000010000 */
[----:B------:R-:W-:Y:S01]  /*2560*/  FMUL.FTZ R31, R29, R14 ;  /* 0x0000000e1d1f7220 */ /* 0x000fe20000410000 */
[----:B------:R-:W-:Y:S01]  /*2570*/  FFMA.FTZ R18, R34, R29, R47 ;  /* 0x0000001d22127223 */ /* 0x000fe2000001002f */
[----:B------:R-:W-:Y:S01]  /*2580*/  FADD.FTZ R29, R26, R29 ;  /* 0x0000001d1a1d7221 */ /* 0x000fe20000010000 */
[----:B------:R-:W-:Y:S01]  /*2590*/  FFMA.FTZ R26, R27, R30, RZ ;  /* 0x0000001e1b1a7223 */ /* 0x000fe200000100ff */
[--C-:B------:R-:W-:Y:S02]  /*25a0*/  HADD2.F32 R39, -RZ, R63.reuse.H0_H0 ;  /* 0x2000003fff277230 */ /* 0x100fe40000004100 */
[----:B------:R-:W-:Y:S01]  /*25b0*/  FADD.FTZ R27, RZ, R30 ;  /* 0x0000001eff1b7221 */ /* 0x000fe20000010000 */
[----:B------:R-:W-:-:S02]  /*25c0*/  HADD2.F32 R41, -RZ, R63.H1_H1 ;  /* 0x3000003fff297230 */ /* 0x000fc40000004100 */
[----:B------:R-:W-:Y:S01]  /*25d0*/  FMUL.FTZ R30, R28, R17 ;  /* 0x000000111c1e7220 */ /* 0x000fe20000410000 */
[----:B------:R-:W-:Y:S01]  /*25e0*/  FFMA.FTZ R26, R33, R28, R26 ;  /* 0x0000001c211a7223 */ /* 0x000fe2000001001a */
[----:B------:R-:W-:Y:S01]  /*25f0*/  FFMA.FTZ R35, R34, R31, R36 ;  /* 0x0000001f22237223 */ /* 0x000fe20000010024 */
[----:B------:R-:W-:Y:S01]  /*2600*/  FADD.FTZ R28, R27, R28 ;  /* 0x0000001c1b1c7221 */ /* 0x000fe20000010000 */
[C---:B------:R-:W-:Y:S01]  /*2610*/  FADD.FTZ R39, -R24.reuse, R39 ;  /* 0x0000002718277221 */ /* 0x040fe20000010100 */
[----:B------:R-:W-:Y:S01]  /*2620*/  FADD.FTZ R27, -R24, R41 ;  /* 0x00000029181b7221 */ /* 0x000fe20000010100 */
[----:B------:R-:W-:Y:S01]  /*2630*/  FADD.FTZ R37, R38, R31 ;  /* 0x0000001f26257221 */ /* 0x000fe20000010000 */
[----:B------:R-:W-:Y:S01]  /*2640*/  FFMA.FTZ R33, R33, R30, R35 ;  /* 0x0000001e21217223 */ /* 0x000fe20000010023 */
[--C-:B------:R-:W-:Y:S02]  /*2650*/  HADD2.F32 R35, -RZ, R80.reuse.H0_H0 ;  /* 0x20000050ff237230 */ /* 0x100fe40000004100 */
        /* <DEDUP_REMOVED lines=22> */
.L_x_1036:
[----:B------:R-:W-:Y:S01]  /*27c0*/  FMUL.FTZ R34, R35, R14 ;  /* 0x0000000e23227220 */ /* 0x000fe20000410000 */
[----:B------:R-:W-:Y:S01]  /*27d0*/  FADD.FTZ R41, R30, R37 ;  /* 0x000000251e297221 */ /* 0x000fe20000010000 */
[--C-:B------:R-:W-:Y:S02]  /*27e0*/  HADD2.F32 R37, -RZ, R64.reuse.H0_H0 ;  /* 0x20000040ff257230 */ /* 0x100fe40000004100 */
[----:B------:R-:W-:Y:S01]  /*27f0*/  FMUL.FTZ R30, R31, R17 ;  /* 0x000000111f1e7220 */ /* 0x000fe20000410000 */
[----:B------:R-:W-:Y:S01]  /*2800*/  FFMA.FTZ R33, R44, R34, R33 ;  /* 0x000000222c217223 */ /* 0x000fe20000010021 */
[----:B------:R-:W-:Y:S02]  /*2810*/  HADD2.F32 R39, -RZ, R64.H1_H1 ;  /* 0x30000040ff277230 */ /* 0x000fe40000004100 */
[C---:B------:R-:W-:Y:S01]  /*2820*/  FFMA.FTZ R26, R27.reuse, R31, R26 ;  /* 0x0000001f1b1a7223 */ /* 0x040fe2000001001a */
[C---:B------:R-:W-:Y:S01]  /*2830*/  FADD.FTZ R37, -R24.reuse, R37 ;  /* 0x0000002518257221 */ /* 0x040fe20000010100 */
[----:B------:R-:W-:Y:S01]  /*2840*/  FFMA.FTZ R33, R27, R30, R33 ;  /* 0x0000001e1b217223 */ /* 0x000fe20000010021 */
[----:B------:R-:W-:Y:S01]  /*2850*/  FADD.FTZ R29, R29, R35 ;  /* 0x000000231d1d7221 */ /* 0x000fe20000010000 */
[----:B------:R-:W-:Y:S01]  /*2860*/  FADD.FTZ R27, -R24, R39 ;  /* 0x00000027181b7221 */ /* 0x000fe20000010100 */
        /* <DEDUP_REMOVED lines=26> */
.L_x_1037:
[----:B------:R-:W-:Y:S01]  /*2a10*/  FMUL.FTZ R34, R39, R14 ;  /* 0x0000000e27227220 */ /* 0x000fe20000410000 */
        /* <DEDUP_REMOVED lines=8> */
[----:B------:R-:W-:Y:S01]  /*2aa0*/  FFMA.FTZ R26, R27, R31, R26 ;  /* 0x0000001f1b1a7223 */ /* 0x000fe2000001001a */
[C---:B------:R-:W-:Y:S01]  /*2ab0*/  FADD.FTZ R37, -R24.reuse, R37 ;  /* 0x0000002518257221 */ /* 0x040fe20000010100 */
[----:B------:R-:W-:Y:S01]  /*2ac0*/  FADD.FTZ R31, -R24, R39 ;  /* 0x00000027181f7221 */ /* 0x000fe20000010100 */
        /* <DEDUP_REMOVED lines=25> */
.L_x_1038:
[----:B------:R-:W-:Y:S01]  /*2c60*/  FMUL.FTZ R37, R33, R14 ;  /* 0x0000000e21257220 */ /* 0x000fe20000410000 */
[--C-:B------:R-:W-:Y:S02]  /*2c70*/  HADD2.F32 R41, -RZ, R62.reuse.H0_H0 ;  /* 0x2000003eff297230 */ /* 0x100fe40000004100 */
[----:B------:R-:W-:Y:S01]  /*2c80*/  FADD.FTZ R36, R30, R35 ;  /* 0x000000231e247221 */ /* 0x000fe20000010000 */
[----:B------:R-:W-:Y:S02]  /*2c90*/  HADD2.F32 R43, -RZ, R62.H1_H1 ;  /* 0x3000003eff2b7230 */ /* 0x000fe40000004100 */
[----:B------:R-:W-:Y:S01]  /*2ca0*/  FFMA.FTZ R39, R45, R37, R34 ;  /* 0x000000252d277223 */ /* 0x000fe20000010022 */
[----:B------:R-:W-:Y:S01]  /*2cb0*/  FMUL.FTZ R34, R27, R17 ;  /* 0x000000111b227220 */ /* 0x000fe20000410000 */
[----:B------:R-:W-:Y:S01]  /*2cc0*/  FADD.FTZ R30, R29, R33 ;  /* 0x000000211d1e7221 */ /* 0x000fe20000010000 */
[C---:B------:R-:W-:Y:S01]  /*2cd0*/  FFMA.FTZ R29, R31.reuse, R27, R26 ;  /* 0x0000001b1f1d7223 */ /* 0x040fe2000001001a */
[C---:B------:R-:W-:Y:S01]  /*2ce0*/  FADD.FTZ R41, -R24.reuse, R41 ;  /* 0x0000002918297221 */ /* 0x040fe20000010100 */
[----:B------:R-:W-:Y:S01]  /*2cf0*/  FFMA.FTZ R26, R31, R34, R39 ;  /* 0x000000221f1a7223 */ /* 0x000fe20000010027 */
        /* <DEDUP_REMOVED lines=26> */
.L_x_1039:
[----:B------:R-:W-:Y:S01]  /*2ea0*/  FMUL.FTZ R39, R37, R14 ;  /* 0x0000000e25277220 */ /* 0x000fe20000410000 */
[----:B------:R-:W-:Y:S01]  /*2eb0*/  FADD.FTZ R34, R34, R35 ;  /* 0x0000002322227221 */ /* 0x000fe20000010000 */
[--C-:B------:R-:W-:Y:S02]  /*2ec0*/  HADD2.F32 R41, -RZ, R9.reuse.H0_H0 ;  /* 0x20000009ff297230 */ /* 0x100fe40000004100 */
[----:B------:R-:W-:Y:S01]  /*2ed0*/  FADD.FTZ R35, R28, R27 ;  /* 0x0000001b1c237221 */ /* 0x000fe20000010000 */
[----:B------:R-:W-:Y:S02]  /*2ee0*/  HADD2.F32 R43, -RZ, R9.H1_H1 ;  /* 0x30000009ff2b7230 */ /* 0x000fe40000004100 */
[----:B------:R-:W-:Y:S01]  /*2ef0*/  FFMA.FTZ R26, R44, R39, R26 ;  /* 0x000000272c1a7223 */ /* 0x000fe2000001001a */
[----:B------:R-:W-:Y:S01]  /*2f00*/  FMUL.FTZ R28, R18, R17 ;  /* 0x00000011121c7220 */ /* 0x000fe20000410000 */
[----:B------:R-:W-:Y:S01]  /*2f10*/  FFMA.FTZ R33, R44, R37, R33 ;  /* 0x000000252c217223 */ /* 0x000fe20000010021 */
[----:B------:R-:W-:Y:S01]  /*2f20*/  FADD.FTZ R39, R34, R39 ;  /* 0x0000002722277221 */ /* 0x000fe20000010000 */
        /* <DEDUP_REMOVED lines=28> */
.L_x_1040:
[----:B------:R-:W-:Y:S01]  /*30f0*/  FFMA.FTZ R42, R31, R18, R29 ;  /* 0x000000121f2a7223 */ /* 0x000fe2000001001d */
[--C-:B------:R-:W-:Y:S02]  /*3100*/  HADD2.F32 R43, -RZ, R19.reuse.H0_H0 ;  /* 0x20000013ff2b7230 */ /* 0x100fe40000004100 */
[----:B------:R-:W-:Y:S01]  /*3110*/  FMUL.FTZ R41, R39, R14 ;  /* 0x0000000e27297220 */ /* 0x000fe20000410000 */
[----:B------:R-:W-:Y:S02]  /*3120*/  HADD2.F32 R31, -RZ, R19.H1_H1 ;  /* 0x30000013ff1f7230 */ /* 0x000fe40000004100 */
[----:B------:R-:W-:Y:S01]  /*3130*/  FMUL.FTZ R40, R26, R17 ;  /* 0x000000111a287220 */ /* 0x000fe20000410000 */
[--C-:B------:R-:W-:Y:S02]  /*3140*/  HADD2.F32 R36, -RZ, R75.reuse.H1_H1 ;  /* 0x3000004bff247230 */ /* 0x100fe40000004100 */
[----:B------:R-:W-:Y:S01]  /*3150*/  FADD.FTZ R43, -R24, R43 ;  /* 0x0000002b182b7221 */ /* 0x000fe20000010100 */
[----:B------:R-:W-:Y:S01]  /*3160*/  FFMA.FTZ R38, R34, R41, R27 ;  /* 0x0000002922267223 */ /* 0x000fe2000001001b */
[----:B------:R-:W-:Y:S01]  /*3170*/  FADD.FTZ R31, -R24, R31 ;  /* 0x0000001f181f7221 */ /* 0x000fe20000010100 */
[----:B------:R-:W-:Y:S01]  /*3180*/  FADD.FTZ R29, R28, R41 ;  /* 0x000000291c1d7221 */ /* 0x000fe20000010000 */
[----:B------:R-:W-:-:S02]  /*3190*/  HADD2.F32 R27, -RZ, R75.H0_H0 ;  /* 0x2000004bff1b7230 */ /* 0x000fc40000004100 */
        /* <DEDUP_REMOVED lines=21> */
.L_x_1041:
[----:B------:R-:W-:Y:S01]  /*32f0*/  FFMA.FTZ R43, R37, R40, R38 ;  /* 0x00000028252b7223 */ /* 0x000fe20000010026 */
[----:B------:R-:W-:Y:S01]  /*3300*/  FMUL.FTZ R41, R27, R14 ;  /* 0x0000000e1b297220 */ /* 0x000fe20000410000 */
[----:B------:R-:W-:Y:S01]  /*3310*/  FADD.FTZ R40, R40, R29 ;  /* 0x0000001d28287221 */ /* 0x000fe20000010000 */
[----:B------:R-:W-:Y:S01]  /*3320*/  FADD.FTZ R29, R35, R18 ;  /* 0x00000012231d7221 */ /* 0x000fe20000010000 */
[--C-:B------:R-:W-:Y:S02]  /*3330*/  HADD2.F32 R45, -RZ, R10.reuse.H1_H1 ;  /* 0x3000000aff2d7230 */ /* 0x100fe40000004100 */
[----:B------:R-:W-:Y:S01]  /*3340*/  FFMA.FTZ R18, R28, R41, R43 ;  /* 0x000000291c127223 */ /* 0x000fe2000001002b */
[----:B------:R-:W-:Y:S02]  /*3350*/  HADD2.F32 R43, -RZ, R10.H0_H0 ;  /* 0x2000000aff2b7230 */ /* 0x000fe40000004100 */
[----:B------:R-:W-:Y:S01]  /*3360*/  FFMA.FTZ R33, R34, R39, R33 ;  /* 0x0000002722217223 */ /* 0x000fe20000010021 */
[----:B------:R-:W-:Y:S01]  /*3370*/  FMUL.FTZ R34, R36, R17 ;  /* 0x0000001124227220 */ /* 0x000fe20000410000 */
        /* <DEDUP_REMOVED lines=29> */
.L_x_1042:
[--C-:B------:R-:W-:Y:S02]  /*3550*/  HADD2.F32 R45, -RZ, R11.reuse.H0_H0 ;  /* 0x2000000bff2d7230 */ /* 0x100fe40000004100 */
[----:B------:R-:W-:Y:S01]  /*3560*/  FMUL.FTZ R43, R35, R14 ;  /* 0x0000000e232b7220 */ /* 0x000fe20000410000 */
[----:B------:R-:W-:Y:S02]  /*3570*/  HADD2.F32 R47, -RZ, R11.H1_H1 ;  /* 0x3000000bff2f7230 */ /* 0x000fe40000004100 */
[----:B------:R-:W-:Y:S01]  /*3580*/  FFMA.FTZ R44, R37, R26, R42 ;  /* 0x0000001a252c7223 */ /* 0x000fe2000001002a */
[--C-:B------:R-:W-:Y:S02]  /*3590*/  HADD2.F32 R49, -RZ, R73.reuse.H0_H0 ;  /* 0x20000049ff317230 */ /* 0x100fe40000004100 */
[----:B------:R-:W-:Y:S01]  /*35a0*/  FADD.FTZ R45, -R24, R45 ;  /* 0x0000002d182d7221 */ /* 0x000fe20000010100 */
[----:B------:R-:W-:Y:S01]  /*35b0*/  FADD.FTZ R37, R18, R43 ;  /* 0x0000002b12257221 */ /* 0x000fe20000010000 */
[----:B------:R-:W-:Y:S01]  /*35c0*/  FADD.FTZ R47, -R24, R47 ;  /* 0x0000002f182f7221 */ /* 0x000fe20000010100 */
[----:B------:R-:W-:Y:S01]  /*35d0*/  FFMA.FTZ R34, R38, R43, R41 ;  /* 0x0000002b26227223 */ /* 0x000fe20000010029 */
        /* <DEDUP_REMOVED lines=23> */
.L_x_1043:
        /* <DEDUP_REMOVED lines=38> */
.L_x_1044:
        /* <DEDUP_REMOVED lines=32> */
.L_x_1045:
[----:B------:R-:W-:Y:S01]  /*3bb0*/  FFMA.FTZ R51, R27, R50, R48 ;  /* 0x000000321b337223 */ /* 0x000fe20000010030 */
[----:B------:R-:W-:Y:S01]  /*3bc0*/  FMUL.FTZ R45, R33, R14 ;  /* 0x0000000e212d7220 */ /* 0x000fe20000410000 */
[----:B------:R-:W-:Y:S01]  /*3bd0*/  FADD.FTZ R50, R50, R43 ;  /* 0x0000002b32327221 */ /* 0x000fe20000010000 */
[----:B------:R-:W-:Y:S01]  /*3be0*/  FADD.FTZ R43, R37, R36 ;  /* 0x00000024252b7221 */ /* 0x000fe20000010000 */
[--C-:B------:R-:W-:Y:S02]  /*3bf0*/  HADD2.F32 R53, -RZ, R69.reuse.H1_H1 ;  /* 0x30000045ff357230 */ /* 0x100fe40000004100 */
[----:B------:R-:W-:Y:S01]  /*3c00*/  FFMA.FTZ R36, R30, R45, R51 ;  /* 0x0000002d1e247223 */ /* 0x000fe20000010033 */
[----:B------:R-:W-:Y:S02]  /*3c10*/  HADD2.F32 R51, -RZ, R69.H0_H0 ;  /* 0x20000045ff337230 */ /* 0x000fe40000004100 */
        /* <DEDUP_REMOVED lines=31> */
.L_x_1046:
[----:B------:R-:W-:Y:S01]  /*3e10*/  FMUL.FTZ R51, R37, R14 ;  /* 0x0000000e25337220 */ /* 0x000fe20000410000 */
[--C-:B------:R-:W-:Y:S02]  /*3e20*/  HADD2.F32 R53, -RZ, R70.reuse.H0_H0 ;  /* 0x20000046ff357230 */ /* 0x100fe40000004100 */
[----:B------:R-:W-:Y:S01]  /*3e30*/  FFMA.FTZ R44, R39, R40, R44 ;  /* 0x00000028272c7223 */ /* 0x000fe2000001002c */
[----:B------:R-:W-:Y:S02]  /*3e40*/  HADD2.F32 R55, -RZ, R70.H1_H1 ;  /* 0x30000046ff377230 */ /* 0x000fe40000004100 */
[----:B------:R-:W-:Y:S01]  /*3e50*/  FADD.FTZ R39, R43, R40 ;  /* 0x000000282b277221 */ /* 0x000fe20000010000 */
[----:B------:R-:W-:Y:S01]  /*3e60*/  FFMA.FTZ R40, R36, R51, R45 ;  /* 0x0000003324287223 */ /* 0x000fe2000001002d */
[----:B------:R-:W-:Y:S01]  /*3e70*/  FMUL.FTZ R50, R38, R17 ;  /* 0x0000001126327220 */ /* 0x000fe20000410000 */
[----:B------:R-:W-:Y:S01]  /*3e80*/  FADD.FTZ R43, R48, R51 ;  /* 0x00000033302b7221 */ /* 0x000fe20000010000 */
[----:B------:R-:W-:Y:S01]  /*3e90*/  FFMA.FTZ R45, R42, R49, R41 ;  /* 0x000000312a2d7223 */ /* 0x000fe20000010029 */
        /* <DEDUP_REMOVED lines=27> */
.L_x_1047:
[----:B------:R-:W-:Y:S01]  /*4050*/  FMUL.FTZ R53, R43, R14 ;  /* 0x0000000e2b357220 */ /* 0x000fe20000410000 */
[----:B------:R-:W-:Y:S01]  /*4060*/  FFMA.FTZ R48, R47, R18, R44 ;  /* 0x000000122f307223 */ /* 0x000fe2000001002c */
[--C-:B------:R-:W-:Y:S02]  /*4070*/  HADD2.F32 R47, -RZ, R67.reuse.H0_H0 ;  /* 0x20000043ff2f7230 */ /* 0x100fe40000004100 */
[----:B------:R-:W-:Y:S01]  /*4080*/  FADD.FTZ R46, R46, R49 ;  /* 0x000000312e2e7221 */ /* 0x000fe20000010000 */
[----:B------:R-:W-:Y:S01]  /*4090*/  FFMA.FTZ R44, R40, R53, R51 ;  /* 0x00000035282c7223 */ /* 0x000fe20000010033 */
[----:B------:R-:W-:Y:S02]  /*40a0*/  HADD2.F32 R51, -RZ, R67.H1_H1 ;  /* 0x30000043ff337230 */ /* 0x000fe40000004100 */
[----:B------:R-:W-:Y:S01]  /*40b0*/  FMUL.FTZ R49, R42, R17 ;  /* 0x000000112a317220 */ /* 0x000fe20000410000 */
[----:B------:R-:W-:Y:S01]  /*40c0*/  FADD.FTZ R50, R50, R53 ;  /* 0x0000003532327221 */ /* 0x000fe20000010000 */
        /* <DEDUP_REMOVED lines=27> */
.L_x_1048:
[----:B------:R-:W-:Y:S01]  /*4280*/  FMUL.FTZ R53, R51, R14 ;  /* 0x0000000e33357220 */ /* 0x000fe20000410000 */
[----:B------:R-:W-:-:S03]  /*4290*/  FMUL.FTZ R56, R52, R17 ;  /* 0x0000001134387220 */ /* 0x000fc60000410000 */
[----:B------:R-:W-:Y:S01]  /*42a0*/  FFMA.FTZ R54, R50, R53, R47 ;  /* 0x0000003532367223 */ /* 0x000fe2000001002f */
[----:B------:R-:W-:Y:S01]  /*42b0*/  FADD.FTZ R53, R44, R53 ;  /* 0x000000352c357221 */ /* 0x000fe20000010000 */
[--C-:B------:R-:W-:Y:S02]  /*42c0*/  HADD2.F32 R47, -RZ, R68.reuse.H0_H0 ;  /* 0x20000044ff2f7230 */ /* 0x100fe40000004100 */
[----:B------:R-:W-:Y:S01]  /*42d0*/  FFMA.FTZ R55, R49, R56, R54 ;  /* 0x0000003831377223 */ /* 0x000fe20000010036 */
[----:B------:R-:W-:Y:S01]  /*42e0*/  FADD.FTZ R56, R56, R53 ;  /* 0x0000003538387221 */ /* 0x000fe20000010000 */
[----:B------:R-:W-:Y:S02]  /*42f0*/  HADD2.F32 R53, -RZ, R68.H1_H1 ;  /* 0x30000044ff357230 */ /* 0x000fe40000004100 */
[C---:B------:R-:W-:Y:S01]  /*4300*/  FADD.FTZ R47, -R24.reuse, R47 ;  /* 0x0000002f182f7221 */ /* 0x040fe20000010100 */
[--C-:B------:R-:W-:Y:S02]  /*4310*/  HADD2.F32 R44, -RZ, R83.reuse.H1_H1 ;  /* 0x30000053ff2c7230 */ /* 0x100fe40000004100 */
[----:B------:R-:W-:Y:S01]  /*4320*/  FADD.FTZ R53, -R24, R53 ;  /* 0x0000003518357221 */ /* 0x000fe20000010100 */
[----:B------:R-:W-:Y:S01]  /*4330*/  FMUL.FTZ R54, R47, R8 ;  /* 0x000000082f367220 */ /* 0x000fe20000410000 */
[----:B------:R-:W-:-:S02]  /*4340*/  HADD2.F32 R47, -RZ, R83.H0_H0 ;  /* 0x20000053ff2f7230 */ /* 0x000fc40000004100 */
        /* <DEDUP_REMOVED lines=20> */
.L_x_1049:
        /* <DEDUP_REMOVED lines=37> */
[----:B-1----:R-:W-:Y:S01]  /*46e0*/  @!P0 FADD.FTZ R60, R60, R55 ;  /* 0x000000373c3c8221 */ /* 0x002fe20000010000 */
[----:B------:R-:W-:Y:S01]  /*46f0*/  FADD.FTZ R30, R46, R47 ;  /* 0x0000002f2e1e7221 */ /* 0x000fe20000010000 */
[----:B------:R-:W-:Y:S01]  /*4700*/  FADD.FTZ R31, R39, R44 ;  /* 0x0000002c271f7221 */ /* 0x000fe20000010000 */
[----:B------:R-:W-:Y:S01]  /*4710*/  LEA R18, R2, UR5, 0x4 ;  /* 0x0000000502127c11 */ /* 0x000fe2000f8e20ff */
[----:B--2---:R-:W-:Y:S01]  /*4720*/  @!P0 FADD.FTZ R61, R61, R56 ;  /* 0x000000383d3d8221 */ /* 0x004fe20000010000 */
[----:B------:R-:W1:Y:S01]  /*4730*/  SHFL.DOWN PT, R55, R60, 0x2, 0x1f ;  /* 0x08401f003c377f89 */ /* 0x000e6200000e0000 */
[----:B------:R-:W-:Y:S01]  /*4740*/  ISETP.GT.AND P0, PT, R110, 0x1d, PT ;  /* 0x0000001d6e00780c */ /* 0x000fe20003f04270 */
[----:B------:R-:W-:Y:S01]  /*4750*/  IMAD R33, R32, 0xd, R2 ;  /* 0x0000000d20217824 */ /* 0x000fe200078e0202 */
[----:B------:R-:W-:Y:S01]  /*4760*/  BSSY B0, `(.L_x_1050) ;  /* 0x000003a000007945 */ /* 0x000fe20003800000 */
        /* <DEDUP_REMOVED lines=33> */
[----:B------:R-:W-:Y:S01]  /*4980*/  LDS.64 R60, [UR5+0x70] ;  /* 0x00007005ff3c7984 */ /* 0x000fe20008000a00 */
[----:B-1----:R-:W-:Y:S01]  /*4990*/  FADD.FTZ R53, R51, R32 ;  /* 0x0000002033357221 */ /* 0x002fe20000010000 */
[----:B------:R-:W-:Y:S02]  /*49a0*/  FADD.FTZ R52, R52, R33 ;  /* 0x0000002134347221 */ /* 0x000fe40000010000 */
[----:B------:R-:W0:Y:S01]  /*49b0*/  LDS.128 R48, [UR5+0x60] ;  /* 0x00006005ff307984 */ /* 0x000e220008000c00 */
        /* <DEDUP_REMOVED lines=20> */
.L_x_1051:
[----:B------:R-:W-:Y:S05]  /*4b00*/  BSYNC B0 ;  /* 0x0000000000007941 */ /* 0x000fea0003800000 */
.L_x_1050:
        /* <DEDUP_REMOVED lines=161> */
.L_x_1053:
[----:B------:R-:W-:Y:S05]  /*5520*/  BSYNC B0 ;  /* 0x0000000000007941 */ /* 0x000fea0003800000 */
.L_x_1052:
        /* <DEDUP_REMOVED lines=13> */
.L_x_1055:
[----:B------:R-:W-:Y:S05]  /*5600*/  BSYNC B0 ;  /* 0x0000000000007941 */ /* 0x000fea0003800000 */
.L_x_1054:
        /* <DEDUP_REMOVED lines=34> */
.L_x_1058:
[----:B------:R-:W2:Y:S04]  /*5830*/  LDG.E.STRONG.GPU R18, desc[UR8][R26.64] ;  /* 0x000000081a127981 */ /* 0x000ea8000c1ef900 */
[----:B--2---:R-:W-:Y:S01]  /*5840*/  CCTL.IVALL ;  /* 0x00000000ff00798f */ /* 0x004fe20002000000 */
[----:B------:R-:W-:Y:S05]  /*5850*/  YIELD ;  /* 0x0000000000007946 */ /* 0x000fea0003800000 */
[----:B------:R-:W-:-:S13]  /*5860*/  ISETP.NE.AND P6, PT, R18, R35, PT ;  /* 0x000000231200720c */ /* 0x000fda0003fc5270 */
[----:B------:R-:W-:Y:S05]  /*5870*/  @P6 BRA `(.L_x_1058) ;  /* 0xfffffffc00ec6947 */ /* 0x000fea000383ffff */
.L_x_1057:
        /* <DEDUP_REMOVED lines=22> */
.L_x_1062:
        /* <DEDUP_REMOVED lines=115> */
.L_x_1061:
        /* <DEDUP_REMOVED lines=63> */
.L_x_1063:
[----:B------:R-:W-:-:S04]  /*6500*/  LOP3.LUT P6, RZ, R7, 0x1, RZ, 0xc0, !PT ;  /* 0x0000000107ff7812 */ /* 0x000fc800078cc0ff */
[----:B------:R-:W-:-:S13]  /*6510*/  ISETP.NE.OR P6, PT, R26, RZ, P6 ;  /* 0x000000ff1a00720c */ /* 0x000fda00037c5670 */
[----:B------:R-:W-:Y:S05]  /*6520*/  @!P6 BRA `(.L_x_1059) ;  /* 0x00000000007ce947 */ /* 0x000fea0003800000 */
.L_x_1060:
        /* <DEDUP_REMOVED lines=31> */
.L_x_1059:
        /* <DEDUP_REMOVED lines=10> */
.L_x_1065:
[----:B------:R-:W-:Y:S05]  /*67c0*/  BSYNC B0 ;  /* 0x0000000000007941 */ /* 0x000fea0003800000 */
.L_x_1064:
        /* <DEDUP_REMOVED lines=17> */
.L_x_1056:
[----:B------:R-:W0:Y:S01]  /*68e0*/  S2UR UR6, SR_CgaCtaId ;  /* 0x00000000000679c3 */ /* 0x000e220000008800 */
[----:B------:R-:W-:Y:S01]  /*68f0*/  UMOV UR5, 0x400 ;  /* 0x0000040000057882 */ /* 0x000fe20000000000 */
[----:B-1----:R-:W-:Y:S01]  /*6900*/  IMAD.WIDE.U32 R28, R2, 0x4ec4ec4f, RZ ;  /* 0x4ec4ec4f021c7825 */ /* 0x002fe200078e00ff */
[----:B------:R-:W-:-:S03]  /*6910*/  ISETP.NE.AND P6, PT, RZ, UR10, PT ;  /* 0x0000000aff007c0c */ /* 0x000fc6000bfc5270 */
[--C-:B------:R-:W-:Y:S01]  /*6920*/  HADD2.F32 R39, -RZ, R82.reuse.H0_H0 ;  /* 0x20000052ff277230 */ /* 0x100fe20000004100 */
[----:B------:R-:W-:Y:S01]  /*6930*/  SHF.R.U32.HI R30, RZ, 0x2, R29 ;  /* 0x00000002ff1e7819 */ /* 0x000fe2000001161d */
[----:B------:R-:W1:Y:S01]  /*6940*/  LDC R33, c[0x0][0x2ac] ;  /* 0x0000ab00ff217b82 */ /* 0x000e620000000800 */
[--C-:B------:R-:W-:Y:S02]  /*6950*/  HADD2.F32 R29, -RZ, R65.reuse.H0_H0 ;  /* 0x20000041ff1d7230 */ /* 0x100fe40000004100 */
[----:B------:R-:W-:Y:S02]  /*6960*/  HADD2.F32 R65, -RZ, R65.H1_H1 ;  /* 0x30000041ff417230 */ /* 0x000fe40000004100 */
[----:B------:R-:W-:Y:S02]  /*6970*/  HADD2.F32 R82, -RZ, R82.H1_H1 ;  /* 0x30000052ff527230 */ /* 0x000fe40000004100 */
[----:B------:R-:W-:Y:S01]  /*6980*/  FADD.FTZ R29, -R24, R29 ;  /* 0x0000001d181d7221 */ /* 0x000fe20000010100 */
[----:B------:R-:W-:-:S02]  /*6990*/  HADD2.F32 R35, -RZ, R66.H0_H0 ;  /* 0x20000042ff237230 */ /* 0x000fc40000004100 */
[----:B------:R-:W-:Y:S01]  /*69a0*/  FADD.FTZ R65, -R24, R65 ;  /* 0x0000004118417221 */ /* 0x000fe20000010100 */
[----:B------:R-:W-:Y:S02]  /*69b0*/  HADD2.F32 R37, -RZ, R66.H1_H1 ;  /* 0x30000042ff257230 */ /* 0x000fe40000004100 */
[-C--:B------:R-:W-:Y:S01]  /*69c0*/  FMUL.FTZ R36, R29, R8.reuse ;  /* 0x000000081d247220 */ /* 0x080fe20000410000 */
[----:B------:R-:W-:Y:S01]  /*69d0*/  FMUL.FTZ R65, R65, R8 ;  /* 0x0000000841417220 */ /* 0x000fe20000410000 */
        /* <DEDUP_REMOVED lines=26> */
.L_x_1066:
        /* <DEDUP_REMOVED lines=21> */
.L_x_1068:
[----:B------:R-:W-:Y:S05]  /*6cd0*/  BSYNC B0 ;  /* 0x0000000000007941 */ /* 0x000fea0003800000 */
.L_x_1067:
        /* <DEDUP_REMOVED lines=28> */
.L_x_1069:
        /* <DEDUP_REMOVED lines=21> */
.L_x_1071:
[----:B------:R-:W-:Y:S05]  /*6ff0*/  BSYNC B0 ;  /* 0x0000000000007941 */ /* 0x000fea0003800000 */
.L_x_1070:
        /* <DEDUP_REMOVED lines=28> */
.L_x_1072:
        /* <DEDUP_REMOVED lines=21> */
.L_x_1074:
[----:B------:R-:W-:Y:S05]  /*7310*/  BSYNC B0 ;  /* 0x0000000000007941 */ /* 0x000fea0003800000 */
.L_x_1073:
        /* <DEDUP_REMOVED lines=28> */
.L_x_1075:
        /* <DEDUP_REMOVED lines=21> */
.L_x_1077:
[----:B------:R-:W-:Y:S05]  /*7630*/  BSYNC B0 ;  /* 0x0000000000007941 */ /* 0x000fea0003800000 */
.L_x_1076:
        /* <DEDUP_REMOVED lines=28> */
.L_x_1078:
        /* <DEDUP_REMOVED lines=21> */
.L_x_1080:
[----:B------:R-:W-:Y:S05]  /*7950*/  BSYNC B0 ;  /* 0x0000000000007941 */ /* 0x000fea0003800000 */
.L_x_1079:
        /* <DEDUP_REMOVED lines=13> */
[----:B0-----:R-:W-:-:S05]  /*7a30*/  FMUL.FTZ R29, R25, -1.4426950216293334961 ;  /* 0xbfb8aa3b191d7820 */ /* 0x001fca0000410000 */
        /* <DEDUP_REMOVED lines=14> */
.L_x_1081:
[----:B------:R-:W-:Y:S01]  /*7b20*/  LOP3.LUT P0, RZ, R7, 0x4, RZ, 0xc0, !PT ;  /* 0x0000000407ff7812 */ /* 0x000fe2000780c0ff */
[----:B------:R-:W-:-:S12]  /*7b30*/  BSSY B0, `(.L_x_1082) ;  /* 0x0000014000007945 */ /* 0x000fd80003800000 */
[----:B------:R-:W-:Y:S05]  /*7b40*/  @!P0 BRA `(.L_x_1083) ;  /* 0x0000000000488947 */ /* 0x000fea0003800000 */
[----:B------:R-:W-:Y:S01]  /*7b50*/  ULDC.64 UR12, c[0x0][0x288] ;  /* 0x0000a200000c7ab9 */ /* 0x000fe20000000a00 */
[----:B------:R-:W-:Y:S01]  /*7b60*/  MOV R26, R20 ;  /* 0x00000014001a7202 */ /* 0x000fe20000000f00 */
[----:B------:R-:W-:Y:S01]  /*7b70*/  IMAD R9, R117, UR12, RZ ;  /* 0x0000000c75097c24 */ /* 0x000fe2000f8e02ff */
[----:B0-----:R-:W-:-:S03]  /*7b80*/  MOV R27, R23 ;  /* 0x00000017001b7202 */ /* 0x001fc60000000f00 */
        /* <DEDUP_REMOVED lines=14> */
.L_x_1083:
[----:B------:R-:W-:Y:S05]  /*7c70*/  BSYNC B0 ;  /* 0x0000000000007941 */ /* 0x000fea0003800000 */
.L_x_1082:
        /* <DEDUP_REMOVED lines=28> */
.L_x_1084:
        /* <DEDUP_REMOVED lines=14> */
[----:B0-----:R-:W-:Y:S01]  /*7f20*/  LEA.HI.X R27, R18, UR13, R25, 0x1, P0 ;  /* 0x0000000d121b7c11 */ /* 0x001fe200080f0c19 */
[----:B------:R-:W-:-:S04]  /*7f30*/  FFMA.FTZ R18, R31, R36, R32 ;  /* 0x000000241f127223 */ /* 0x000fc80000010020 */
[----:B------:R-:W-:-:S04]  /*7f40*/  FFMA.FTZ R9, R9, R14, -R18 ;  /* 0x0000000e09097223 */ /* 0x000fc80000010812 */
[-C--:B------:R-:W-:Y:S01]  /*7f50*/  FMUL.FTZ R18, R9, R8.reuse ;  /* 0x0000000809127220 */ /* 0x080fe20000410000 */
[----:B------:R-:W-:-:S05]  /*7f60*/  FMUL.FTZ R9, R19, R8 ;  /* 0x0000000813097220 */ /* 0x000fca0000410000 */
[----:B------:R-:W-:-:S05]  /*7f70*/  F2FP.F16.F32.PACK_AB R9, R9, R18 ;  /* 0x000000120909723e */ /* 0x000fca00000000ff */
[----:B------:R1:W-:Y:S02]  /*7f80*/  STG.E desc[UR8][R26.64], R9 ;  /* 0x000000091a007986 */ /* 0x0003e4000c101908 */
.L_x_1086:
[----:B------:R-:W-:Y:S05]  /*7f90*/  BSYNC B0 ;  /* 0x0000000000007941 */ /* 0x000fea0003800000 */
.L_x_1085:
        /* <DEDUP_REMOVED lines=28> */
.L_x_1087:
[----:B------:R-:W-:Y:S04]  /*8160*/  BSSY B0, `(.L_x_1088) ;  /* 0x0000014000007945 */ /* 0x000fe80003800000 */
[----:B------:R-:W-:Y:S05]  /*8170*/  @!P5 BRA `(.L_x_1089) ;  /* 0x000000000048d947 */ /* 0x000fea0003800000 */
[----:B------:R-:W-:Y:S01]  /*8180*/  ULDC.64 UR12, c[0x0][0x288] ;  /* 0x0000a200000c7ab9 */ /* 0x000fe20000000a00 */
[----:B------:R-:W-:Y:S01]  /*8190*/  MOV R18, R20 ;  /* 0x0000001400127202 */ /* 0x000fe20000000f00 */
[----:B------:R-:W-:Y:S01]  /*81a0*/  IMAD R25, R115, UR12, RZ ;  /* 0x0000000c73197c24 */ /* 0x000fe2000f8e02ff */
[----:B------:R-:W-:Y:S01]  /*81b0*/  MOV R19, R23 ;  /* 0x0000001700137202 */ /* 0x000fe20000000f00 */
[----:B------:R-:W-:Y:S02]  /*81c0*/  FFMA.FTZ R10, R31, R34, R32 ;  /* 0x000000221f0a7223 */ /* 0x000fe40000010020 */
[C---:B------:R-:W-:Y:S02]  /*81d0*/  IMAD R25, R102.reuse, UR13, R25 ;  /* 0x0000000d66197c24 */ /* 0x040fe4000f8e0219 */
[----:B------:R-:W-:-:S04]  /*81e0*/  IMAD.WIDE.U32 R18, R102, UR12, R18 ;  /* 0x0000000c66127c25 */ /* 0x000fc8000f8e0012 */
[----:B------:R-:W-:Y:S01]  /*81f0*/  FFMA.FTZ R9, R9, R14, -R10 ;  /* 0x0000000e09097223 */ /* 0x000fe2000001080a */
[----:B------:R-:W-:Y:S01]  /*8200*/  ULDC.64 UR12, c[0x0][0x210] ;  /* 0x00008400000c7ab9 */ /* 0x000fe20000000a00 */
[----:B------:R-:W-:Y:S01]  /*8210*/  IADD3 R25, R19, R25, RZ ;  /* 0x0000001913197210 */ /* 0x000fe20007ffe0ff */
[----:B------:R-:W-:Y:S01]  /*8220*/  FFMA.FTZ R19, R31, R39, R32 ;  /* 0x000000271f137223 */ /* 0x000fe20000010020 */
[-C--:B------:R-:W-:Y:S01]  /*8230*/  FMUL.FTZ R10, R9, R8.reuse ;  /* 0x00000008090a7220 */ /* 0x080fe20000410000 */
[----:B------:R-:W-:Y:S02]  /*8240*/  LEA R26, P0, R18, UR12, 0x1 ;  /* 0x0000000c121a7c11 */ /* 0x000fe4000f8008ff */
[----:B------:R-:W-:Y:S02]  /*8250*/  FFMA.FTZ R19, R28, R17, -R19 ;  /* 0x000000111c137223 */ /* 0x000fe40000010813 */
[----:B------:R-:W-:Y:S02]  /*8260*/  LEA.HI.X R27, R18, UR13, R25, 0x1, P0 ;  /* 0x0000000d121b7c11 */ /* 0x000fe400080f0c19 */
[----:B------:R-:W-:-:S05]  /*8270*/  FMUL.FTZ R9, R19, R8 ;  /* 0x0000000813097220 */ /* 0x000fca0000410000 */
[----:B------:R-:W-:-:S05]  /*8280*/  F2FP.F16.F32.PACK_AB R9, R9, R10 ;  /* 0x0000000a0909723e */ /* 0x000fca00000000ff */
[----:B------:R0:W-:Y:S02]  /*8290*/  STG.E desc[UR8][R26.64], R9 ;  /* 0x000000091a007986 */ /* 0x0001e4000c101908 */
.L_x_1089:
[----:B------:R-:W-:Y:S05]  /*82a0*/  BSYNC B0 ;  /* 0x0000000000007941 */ /* 0x000fea0003800000 */
.L_x_1088:
        /* <DEDUP_REMOVED lines=27> */
.L_x_1090:
        /* <DEDUP_REMOVED lines=20> */
.L_x_1092:
[----:B------:R-:W-:Y:S05]  /*85a0*/  BSYNC B0 ;  /* 0x0000000000007941 */ /* 0x000fea0003800000 */
.L_x_1091:
        /* <DEDUP_REMOVED lines=27> */
.L_x_1093:
        /* <DEDUP_REMOVED lines=20> */
.L_x_1095:
[----:B------:R-:W-:Y:S05]  /*88a0*/  BSYNC B0 ;  /* 0x0000000000007941 */ /* 0x000fea0003800000 */
.L_x_1094:
        /* <DEDUP_REMOVED lines=27> */
.L_x_1096:
        /* <DEDUP_REMOVED lines=20> */
.L_x_1098:
[----:B------:R-:W-:Y:S05]  /*8ba0*/  BSYNC B0 ;  /* 0x0000000000007941 */ /* 0x000fea0003800000 */
.L_x_1097:
        /* <DEDUP_REMOVED lines=27> */
.L_x_1099:
        /* <DEDUP_REMOVED lines=20> */
.L_x_1101:
[----:B------:R-:W-:Y:S05]  /*8ea0*/  BSYNC B0 ;  /* 0x0000000000007941 */ /* 0x000fea0003800000 */
.L_x_1100:
[----:B------:R-:W-:Y:S02]  /*8eb0*/  HADD2.F32 R69, -RZ, R69.H1_H1 ;  /* 0x30000045ff457230 */ /* 0x000fe40000004100 */
[----:B------:R-:W-:Y:S01]  /*8ec0*/  FADD.FTZ R29, -R24, R29 ;  /* 0x0000001d181d7221 */ /* 0x000fe20000010100 */
[----:B------:R-:W-:Y:S01]  /*8ed0*/  IADD3 R33, R30, 0x180, RZ ;  /* 0x000001801e217810 */ /* 0x000fe20007ffe0ff */
[----:B------:R-:W-:Y:S01]  /*8ee0*/  ULDC.64 UR12, c[0x0][0x290] ;  /* 0x0000a400000c7ab9 */ /* 0x000fe20000000a00 */
[--C-:B0-----:R-:W-:Y:S02]  /*8ef0*/  HADD2.F32 R9, -RZ, R86.reuse.H0_H0 ;  /* 0x20000056ff097230 */ /* 0x101fe40000004100 */
[----:B------:R-:W-:Y:S01]  /*8f00*/  FADD.FTZ R69, -R24, R69 ;  /* 0x0000004518457221 */ /* 0x000fe20000010100 */
        /* <DEDUP_REMOVED lines=23> */
.L_x_1102:
        /* <DEDUP_REMOVED lines=26> */
.L_x_1104:
[----:B------:R-:W-:Y:S05]  /*9220*/  BSYNC B0 ;  /* 0x0000000000007941 */ /* 0x000fea0003800000 */
.L_x_1103:
        /* <DEDUP_REMOVED lines=27> */
.L_x_1105:
        /* <DEDUP_REMOVED lines=25> */
.L_x_1107:
[----:B------:R-:W-:Y:S05]  /*9570*/  BSYNC B0 ;  /* 0x0000000000007941 */ /* 0x000fea0003800000 */
.L_x_1106:
        /* <DEDUP_REMOVED lines=27> */
.L_x_1108:
        /* <DEDUP_REMOVED lines=27> */
.L_x_1110:
[----:B------:R-:W-:Y:S05]  /*98e0*/  BSYNC B0 ;  /* 0x0000000000007941 */ /* 0x000fea0003800000 */
.L_x_1109:
        /* <DEDUP_REMOVED lines=25> */
.L_x_1111:
        /* <DEDUP_REMOVED lines=22> */
.L_x_1113:
[----:B------:R-:W-:Y:S05]  /*9be0*/  BSYNC B0 ;  /* 0x0000000000007941 */ /* 0x000fea0003800000 */
.L_x_1112:
[----:B------:R-:W-:Y:S02]  /*9bf0*/  IADD3 R6, R4, R6, RZ ;  /* 0x0000000604067210 */ /* 0x000fe40007ffe0ff */
[----:B------:R-:W-:Y:S02]  /*9c00*/  IADD3 R87, R87, 0x1, RZ ;  /* 0x0000000157577810 */ /* 0x000fe40007ffe0ff */
[----:B------:R-:W-:-:S13]  /*9c10*/  ISETP.GE.AND P0, PT, R6, UR4, PT ;  /* 0x0000000406007c0c */ /* 0x000fda000bf06270 */
[----:B------:R-:W-:Y:S05]  /*9c20*/  @!P0 BRA `(.L_x_1114) ;  /* 0xffffff6800c48947 */ /* 0x000fea000383ffff */
.L_x_1031:
        /* <DEDUP_REMOVED lines=23> */
.L_x_1116:
[----:B------:R-:W-:Y:S05]  /*9da0*/  BSYNC B0 ;  /* 0x0000000000007941 */ /* 0x000fea0003800000 */
.L_x_1115:
[----:B------:R-:W-:Y:S05]  /*9db0*/  @P0 EXIT ;  /* 0x000000000000094d */ /* 0x000fea0003800000 */
[----:B------:R-:W-:Y:S05]  /*9dc0*/  @P2 BRA `(.L_x_1117) ;  /* 0x0000000000202947 */ /* 0x000fea0003800000 */
[----:B------:R-:W-:-:S05]  /*9dd0*/  IMAD R0, R6, R9, RZ ;  /* 0x0000000906007224 */ /* 0x000fca00078e02ff */
[----:B------:R-:W-:-:S13]  /*9de0*/  ISETP.NE.AND P0, PT, R0, -0x1, PT ;  /* 0xffffffff0000780c */ /* 0x000fda0003f05270 */
[----:B------:R-:W-:Y:S05]  /*9df0*/  @!P0 BRA `(.L_x_1117) ;  /* 0x0000000000148947 */ /* 0x000fea0003800000 */
.L_x_1118:
[----:B0-----:R-:W2:Y:S04]  /*9e00*/  LDG.E.STRONG.GPU R3, desc[UR8][R4.64] ;  /* 0x0000000804037981 */ /* 0x001ea8000c1ef900 */
[----:B--2---:R-:W-:Y:S01]  /*9e10*/  CCTL.IVALL ;  /* 0x00000000ff00798f */ /* 0x004fe20002000000 */
[----:B------:R-:W-:Y:S05]  /*9e20*/  YIELD ;  /* 0x0000000000007946 */ /* 0x000fea0003800000 */
[----:B------:R-:W-:-:S13]  /*9e30*/  ISETP.NE.AND P0, PT, R3, R0, PT ;  /* 0x000000000300720c */ /* 0x000fda0003f05270 */
[----:B------:R-:W-:Y:S05]  /*9e40*/  @P0 BRA `(.L_x_1118) ;  /* 0xfffffffc00ec0947 */ /* 0x000fea000383ffff */
.L_x_1117:
        /* <DEDUP_REMOVED lines=24> */
.L_x_1119:
        /* <DEDUP_REMOVED lines=25> */
.L_x_1120:
        /* <DEDUP_REMOVED lines=10> */
.L_x_3243:


//--------------------- .text._Z35group_norm_nhwc_bwd_one_pass_kernelI11Fp16IOFp16WLi64ELi26ELi416EEv26Group_norm_nhwc_bwd_params --------------------------
	.section	.text._Z35group_norm_nhwc_bwd_one_pass_kernelI11Fp16IOFp16WLi64ELi26ELi416EEv26Group_norm_nhwc_bwd_params,"ax",@progbits
	.align	128
        .global         _Z35group_norm_nhwc_bwd_one_pass_kernelI11Fp16IOFp16WLi64ELi26ELi416EEv26Group_norm_nhwc_bwd_params
        .type           _Z35group_norm_nhwc_bwd_one_pass_kernelI11Fp16IOFp16WLi64ELi26ELi416EEv26Group_norm_nhwc_bwd_params,@function
        .size           _Z35group_norm_nhwc_bwd_one_pass_kernelI11Fp16IOFp16WLi64ELi26ELi416EEv26Group_norm_nhwc_bwd_params,(.L_x_3244 - _Z35group_norm_nhwc_bwd_one_pass_kernelI11Fp16IOFp16WLi64ELi26ELi416EEv26Group_norm_nhwc_bwd_params)
        .other          _Z35group_norm_nhwc_bwd_one_pass_kernelI11Fp16IOFp16WLi64ELi26ELi416EEv26Group_norm_nhwc_bwd_params,@"STO_CUDA_ENTRY STV_DEFAULT"
_Z35group_norm_nhwc_bwd_one_pass_kernelI11Fp16IOFp16WLi64ELi26ELi416EEv26Group_norm_nhwc_bwd_params:
.text._Z35group_norm_nhwc_bwd_one_pass_kernelI11Fp16IOFp16WLi64ELi26ELi416EEv26Group_norm_nhwc_bwd_params:
        /* <DEDUP_REMOVED lines=48> */
.L_x_1148:
        /* <DEDUP_REMOVED lines=120> */
.L_x_1123:
[----:B------:R-:W-:Y:S05]  /*0a80*/  BSYNC B0 ;  /* 0x0000000000007941 */ /* 0x000fea0003800000 */
.L_x_1122:
        /* <DEDUP_REMOVED lines=33> */
.L_x_1124:
        /* <DEDUP_REMOVED lines=26> */
.L_x_1125:
        /* <DEDUP_REMOVED lines=88> */
.L_x_1127:
[----:B------:R-:W-:Y:S05]  /*13c0*/  BSYNC B0 ;  /* 0x0000000000007941 */ /* 0x000fea0003800000 */
.L_x_1126:
        /* <DEDUP_REMOVED lines=158> */
.L_x_1129:
[----:B------:R-:W-:Y:S05]  /*1db0*/  BSYNC B0 ;  /* 0x0000000000007941 */ /* 0x000fea0003800000 */
.L_x_1128:
        /* <DEDUP_REMOVED lines=20> */
.L_x_1131:
[----:B------:R-:W-:Y:S05]  /*1f00*/  BSYNC B0 ;  /* 0x0000000000007941 */ /* 0x000fea0003800000 */
.L_x_1130:
        /* <DEDUP_REMOVED lines=34> */
.L_x_1134:
[----:B------:R-:W2:Y:S04]  /*2130*/  LDG.E.STRONG.GPU R12, desc[UR14][R10.64] ;  /* 0x0000000e0a0c7981 */ /* 0x000ea8000c1ef900 */
[----:B--2---:R-:W-:Y:S01]  /*2140*/  CCTL.IVALL ;  /* 0x00000000ff00798f */ /* 0x004fe20002000000 */
[----:B------:R-:W-:Y:S05]  /*2150*/  YIELD ;  /* 0x0000000000007946 */ /* 0x000fea0003800000 */
[----:B------:R-:W-:-:S13]  /*2160*/  ISETP.NE.AND P0, PT, R12, R15, PT ;  /* 0x0000000f0c00720c */ /* 0x000fda0003f05270 */
[----:B------:R-:W-:Y:S05]  /*2170*/  @P0 BRA `(.L_x_1134) ;  /* 0xfffffffc00ec0947 */ /* 0x000fea000383ffff */
.L_x_1133:
        /* <DEDUP_REMOVED lines=17> */
.L_x_1138:
        /* <DEDUP_REMOVED lines=115> */
.L_x_1137:
        /* <DEDUP_REMOVED lines=61> */
.L_x_1139:
[----:B------:R-:W-:-:S13]  /*2d90*/  ISETP.NE.OR P0, PT, R18, RZ, P0 ;  /* 0x000000ff1200720c */ /* 0x000fda0000705670 */
[----:B------:R-:W-:Y:S05]  /*2da0*/  @!P0 BRA `(.L_x_1135) ;  /* 0x00000000007c8947 */ /* 0x000fea0003800000 */
.L_x_1136:
        /* <DEDUP_REMOVED lines=31> */
.L_x_1135:
        /* <DEDUP_REMOVED lines=11> */
.L_x_1141:
[----:B------:R-:W-:Y:S05]  /*3050*/  BSYNC B0 ;  /* 0x0000000000007941 */ /* 0x000fea0003800000 */
.L_x_1140:
        /* <DEDUP_REMOVED lines=16> */
.L_x_1132:
        /* <DEDUP_REMOVED lines=40> */
.L_x_1142:
        /* <DEDUP_REMOVED lines=20> */
.L_x_1144:
[----:B------:R-:W-:Y:S05]  /*3520*/  BSYNC B0 ;  /* 0x0000000000007941 */ /* 0x000fea0003800000 */
.L_x_1143:
        /* <DEDUP_REMOVED lines=23> */
.L_x_1145:
        /* <DEDUP_REMOVED lines=24> */
.L_x_1147:
[----:B------:R-:W-:Y:S05]  /*3820*/  BSYNC B0 ;  /* 0x0000000000007941 */ /* 0x000fea0003800000 */
.L_x_1146:
[----:B------:R-:W-:Y:S01]  /*3830*/  ULDC UR8, c[0x0][0x10] ;  /* 0x0000040000087ab9 */ /* 0x000fe20000000800 */
[----:B------:R-:W-:Y:S02]  /*3840*/  UIADD3 UR4, UR4, 0x1, URZ ;  /* 0x0000000104047890 */ /* 0x000fe4000fffe03f */
[----:B------:R-:W-:-:S04]  /*3850*/  UIADD3 UR7, UR8, UR7, URZ ;  /* 0x0000000708077290 */ /* 0x000fc8000fffe03f */
[----:B------:R-:W-:-:S06]  /*3860*/  UISETP.GE.AND UP0, UPT, UR7, UR5, UPT ;  /* 0x000000050700728c */ /* 0x000fcc000bf06270 */
[----:B------:R-:W-:-:S13]  /*3870*/  PLOP3.LUT P0, PT, PT, PT, UP0, 0x80, 0x0 ;  /* 0x000000000000781c */ /* 0x000fda0003f0f008 */
[----:B------:R-:W-:Y:S05]  /*3880*/  @!P0 BRA `(.L_x_1148) ;  /* 0xffffffc8009c8947 */ /* 0x000fea000383ffff */
.L_x_1121:
        /* <DEDUP_REMOVED lines=19> */
.L_x_1150:
[----:B------:R-:W-:Y:S05]  /*39c0*/  BSYNC B0 ;  /* 0x0000000000007941 */ /* 0x000fea0003800000 */
.L_x_1149:
        /* <DEDUP_REMOVED lines=11> */
.L_x_1152:
[----:B------:R-:W2:Y:S04]  /*3a80*/  LDG.E.STRONG.GPU R5, desc[UR14][R2.64] ;  /* 0x0000000e02057981 */ /* 0x000ea8000c1ef900 */
[----:B--2---:R-:W-:Y:S01]  /*3a90*/  CCTL.IVALL ;  /* 0x00000000ff00798f */ /* 0x004fe20002000000 */
[----:B------:R-:W-:Y:S05]  /*3aa0*/  YIELD ;  /* 0x0000000000007946 */ /* 0x000fea0003800000 */
[----:B------:R-:W-:-:S13]  /*3ab0*/  ISETP.NE.AND P0, PT, R5, R0, PT ;  /* 0x000000000500720c */ /* 0x000fda0003f05270 */
[----:B------:R-:W-:Y:S05]  /*3ac0*/  @P0 BRA `(.L_x_1152) ;  /* 0xfffffffc00ec0947 */ /* 0x000fea000383ffff */
.L_x_1151:
        /* <DEDUP_REMOVED lines=24> */
.L_x_1153:
        /* <DEDUP_REMOVED lines=25> */
.L_x_1154:
        /* <DEDUP_REMOVED lines=10> */
.L_x_3244:


//--------------------- .text._Z35group_norm_nhwc_bwd_one_pass_kernelI11Fp16IOFp16WLi128ELi26ELi416EEv26Group_norm_nhwc_bwd_params --------------------------
	.section	.text._Z35group_norm_nhwc_bwd_one_pass_kernelI11Fp16IOFp16WLi128ELi26ELi416EEv26Group_norm_nhwc_bwd_params,"ax",@progbits
	.align	128
        .global         _Z35group_norm_nhwc_bwd_one_pass_kernelI11Fp16IOFp16WLi128ELi26ELi416EEv26Group_norm_nhwc_bwd_params
        .type           _Z35group_norm_nhwc_bwd_one_pass_kernelI11Fp16IOFp16WLi128ELi26ELi416EEv26Group_norm_nhwc_bwd_params,@function
        .size           _Z35group_norm_nhwc_bwd_one_pass_kernelI11Fp16IOFp16WLi128ELi26ELi416EEv26Group_norm_nhwc_bwd_params,(.L_x_3245 - _Z35group_norm_nhwc_bwd_one_pass_kernelI11Fp16IOFp16WLi128ELi26ELi416EEv26Group_norm_nhwc_bwd_params)
        .other          _Z35group_norm_nhwc_bwd_one_pass_kernelI11Fp16IOFp16WLi128ELi26ELi416EEv26Group_norm_nhwc_bwd_params,@"STO_CUDA_ENTRY STV_DEFAULT"
_Z35group_norm_nhwc_bwd_one_pass_kernelI11Fp16IOFp16WLi128ELi26ELi416EEv26Group_norm_nhwc_bwd_params:
.text._Z35group_norm_nhwc_bwd_one_pass_kernelI11Fp16IOFp16WLi128ELi26ELi416EEv26Group_norm_nhwc_bwd_params:
        /* <DEDUP_REMOVED lines=62> */
.L_x_1190:
        /* <DEDUP_REMOVED lines=160> */
[----:B---3--:R-:W-:Y:S02]  /*0de0*/  HADD2.F32 R57, -RZ, R57.H0_H0 ;  /* 0x20000039ff397230 */ /* 0x008fe40000004100 */
[----:B----4-:R-:W-:Y:S02]  /*0df0*/  HADD2.F32 R56, -RZ, R56.H0_H0 ;  /* 0x20000038ff387230 */ /* 0x010fe40000004100 */
[----:B--2---:R-:W-:Y:S02]  /*0e00*/  @P0 HADD2.F32 R54, -RZ, R20.H0_H0 ;  /* 0x20000014ff360230 */ /* 0x004fe40000004100 */
[----:B------:R-:W-:-:S07]  /*0e10*/  @P0 HADD2.F32 R13, -RZ, R18.H0_H0 ;  /* 0x20000012ff0d0230 */ /* 0x000fce0000004100 */
.L_x_1157:
[----:B------:R-:W-:Y:S05]  /*0e20*/  BSYNC B0 ;  /* 0x0000000000007941 */ /* 0x000fea0003800000 */
.L_x_1156:
        /* <DEDUP_REMOVED lines=25> */
.L_x_1158:
        /* <DEDUP_REMOVED lines=34> */
.L_x_1159:
        /* <DEDUP_REMOVED lines=39> */
.L_x_1160:
        /* <DEDUP_REMOVED lines=35> */
.L_x_1161:
        /* <DEDUP_REMOVED lines=82> */
.L_x_1163:
[----:B------:R-:W-:Y:S05]  /*1ba0*/  BSYNC B0 ;  /* 0x0000000000007941 */ /* 0x000fea0003800000 */
.L_x_1162:
        /* <DEDUP_REMOVED lines=158> */
.L_x_1165:
[----:B------:R-:W-:Y:S05]  /*2590*/  BSYNC B0 ;  /* 0x0000000000007941 */ /* 0x000fea0003800000 */
.L_x_1164:
        /* <DEDUP_REMOVED lines=17> */
.L_x_1167:
[----:B------:R-:W-:Y:S05]  /*26b0*/  BSYNC B0 ;  /* 0x0000000000007941 */ /* 0x000fea0003800000 */
.L_x_1166:
        /* <DEDUP_REMOVED lines=30> */
.L_x_1170:
[----:B-1----:R-:W2:Y:S04]  /*28a0*/  LDG.E.STRONG.GPU R18, desc[UR8][R16.64] ;  /* 0x0000000810127981 */ /* 0x002ea8000c1ef900 */
[----:B--2---:R-:W-:Y:S01]  /*28b0*/  CCTL.IVALL ;  /* 0x00000000ff00798f */ /* 0x004fe20002000000 */
[----:B------:R-:W-:Y:S05]  /*28c0*/  YIELD ;  /* 0x0000000000007946 */ /* 0x000fea0003800000 */
[----:B------:R-:W-:-:S13]  /*28d0*/  ISETP.NE.AND P0, PT, R18, R23, PT ;  /* 0x000000171200720c */ /* 0x000fda0003f05270 */
[----:B------:R-:W-:Y:S05]  /*28e0*/  @P0 BRA `(.L_x_1170) ;  /* 0xfffffffc00ec0947 */ /* 0x000fea000383ffff */
.L_x_1169:
        /* <DEDUP_REMOVED lines=16> */
.L_x_1174:
        /* <DEDUP_REMOVED lines=115> */
.L_x_1173:
        /* <DEDUP_REMOVED lines=61> */
.L_x_1175:
[----:B------:R-:W-:-:S13]  /*34f0*/  ISETP.NE.OR P0, PT, R22, RZ, P0 ;  /* 0x000000ff1600720c */ /* 0x000fda0000705670 */
[----:B------:R-:W-:Y:S05]  /*3500*/  @!P0 BRA `(.L_x_1171) ;  /* 0x00000000007c8947 */ /* 0x000fea0003800000 */
.L_x_1172:
        /* <DEDUP_REMOVED lines=31> */
.L_x_1171:
        /* <DEDUP_REMOVED lines=11> */
.L_x_1177:
[----:B------:R-:W-:Y:S05]  /*37b0*/  BSYNC B0 ;  /* 0x0000000000007941 */ /* 0x000fea0003800000 */
.L_x_1176:
        /* <DEDUP_REMOVED lines=16> */
.L_x_1168:
        /* <DEDUP_REMOVED lines=63> */
.L_x_1178:
        /* <DEDUP_REMOVED lines=20> */
.L_x_1180:
[----:B------:R-:W-:Y:S05]  /*3df0*/  BSYNC B0 ;  /* 0x0000000000007941 */ /* 0x000fea0003800000 */
.L_x_1179:
        /* <DEDUP_REMOVED lines=23> */
.L_x_1181:
        /* <DEDUP_REMOVED lines=20> */
.L_x_1183:
[----:B------:R-:W-:Y:S05]  /*40b0*/  BSYNC B0 ;  /* 0x0000000000007941 */ /* 0x000fea0003800000 */
.L_x_1182:
        /* <DEDUP_REMOVED lines=23> */
.L_x_1184:
        /* <DEDUP_REMOVED lines=20> */
.L_x_1186:
[----:B------:R-:W-:Y:S05]  /*4370*/  BSYNC B0 ;  /* 0x0000000000007941 */ /* 0x000fea0003800000 */
.L_x_1185:
        /* <DEDUP_REMOVED lines=23> */
.L_x_1187:
        /* <DEDUP_REMOVED lines=19> */
.L_x_1189:
[----:B------:R-:W-:Y:S05]  /*4620*/  BSYNC B0 ;  /* 0x0000000000007941 */ /* 0x000fea0003800000 */
.L_x_1188:
[----:B------:R-:W-:Y:S02]  /*4630*/  IADD3 R44, R33, R44, RZ ;  /* 0x0000002c212c7210 */ /* 0x000fe40007ffe0ff */
[----:B------:R-:W-:Y:S02]  /*4640*/  IADD3 R43, R43, 0x1, RZ ;  /* 0x000000012b2b7810 */ /* 0x000fe40007ffe0ff */
[----:B------:R-:W-:-:S13]  /*4650*/  ISETP.GE.AND P0, PT, R44, UR4, PT ;  /* 0x000000042c007c0c */ /* 0x000fda000bf06270 */
[----:B------:R-:W-:Y:S05]  /*4660*/  @!P0 BRA `(.L_x_1190) ;  /* 0xffffffbc005c8947 */ /* 0x000fea000383ffff */
.L_x_1155:
        /* <DEDUP_REMOVED lines=23> */
.L_x_1192:
[----:B------:R-:W-:Y:S05]  /*47e0*/  BSYNC B0 ;  /* 0x0000000000007941 */ /* 0x000fea0003800000 */
.L_x_1191:
[----:B------:R-:W-:Y:S05]  /*47f0*/  @P0 EXIT ;  /* 0x000000000000094d */ /* 0x000fea0003800000 */
[----:B------:R-:W-:Y:S05]  /*4800*/  @P2 BRA `(.L_x_1193) ;  /* 0x0000000000202947 */ /* 0x000fea0003800000 */
[----:B------:R-:W-:-:S05]  /*4810*/  IMAD R0, R4, R7, RZ ;  /* 0x0000000704007224 */ /* 0x000fca00078e02ff */
[----:B------:R-:W-:-:S13]  /*4820*/  ISETP.NE.AND P0, PT, R0, -0x1, PT ;  /* 0xffffffff0000780c */ /* 0x000fda0003f05270 */
[----:B------:R-:W-:Y:S05]  /*4830*/  @!P0 BRA `(.L_x_1193) ;  /* 0x0000000000148947 */ /* 0x000fea0003800000 */
.L_x_1194:
[----:B0-----:R-:W4:Y:S04]  /*4840*/  LDG.E.STRONG.GPU R5, desc[UR8][R2.64] ;  /* 0x0000000802057981 */ /* 0x001f28000c1ef900 */
[----:B----4-:R-:W-:Y:S01]  /*4850*/  CCTL.IVALL ;  /* 0x00000000ff00798f */ /* 0x010fe20002000000 */
[----:B------:R-:W-:Y:S05]  /*4860*/  YIELD ;  /* 0x0000000000007946 */ /* 0x000fea0003800000 */
[----:B------:R-:W-:-:S13]  /*4870*/  ISETP.NE.AND P0, PT, R5, R0, PT ;  /* 0x000000000500720c */ /* 0x000fda0003f05270 */
[----:B------:R-:W-:Y:S05]  /*4880*/  @P0 BRA `(.L_x_1194) ;  /* 0xfffffffc00ec0947 */ /* 0x000fea000383ffff */
.L_x_1193:
        /* <DEDUP_REMOVED lines=24> */
.L_x_1195:
        /* <DEDUP_REMOVED lines=25> */
.L_x_1196:
        /* <DEDUP_REMOVED lines=14> */
.L_x_3245:


//--------------------- .text._Z35group_norm_nhwc_bwd_one_pass_kernelI11Fp16IOFp16WLi256ELi26ELi416EEv26Group_norm_nhwc_bwd_params --------------------------
	.section	.text._Z35group_norm_nhwc_bwd_one_pass_kernelI11Fp16IOFp16WLi256ELi26ELi416EEv26Group_norm_nhwc_bwd_params,"ax",@progbits
	.align	128
        .global         _Z35group_norm_nhwc_bwd_one_pass_kernelI11Fp16IOFp16WLi256ELi26ELi416EEv26Group_norm_nhwc_bwd_params
        .type           _Z35group_norm_nhwc_bwd_one_pass_kernelI11Fp16IOFp16WLi256ELi26ELi416EEv26Group_norm_nhwc_bwd_params,@function
        .size           _Z35group_norm_nhwc_bwd_one_pass_kernelI11Fp16IOFp16WLi256ELi26ELi416EEv26Group_norm_nhwc_bwd_params,(.L_x_3246 - _Z35group_norm_nhwc_bwd_one_pass_kernelI11Fp16IOFp16WLi256ELi26ELi416EEv26Group_norm_nhwc_bwd_params)
        .other          _Z35group_norm_nhwc_bwd_one_pass_kernelI11Fp16IOFp16WLi256ELi26ELi416EEv26Group_norm_nhwc_bwd_params,@"STO_CUDA_ENTRY STV_DEFAULT"
_Z35group_norm_nhwc_bwd_one_pass_kernelI11Fp16IOFp16WLi256ELi26ELi416EEv26Group_norm_nhwc_bwd_params:
.text._Z35group_norm_nhwc_bwd_one_pass_kernelI11Fp16IOFp16WLi256ELi26ELi416EEv26Group_norm_nhwc_bwd_params:
        /* <DEDUP_REMOVED lines=74> */
.L_x_1248:
        /* <DEDUP_REMOVED lines=235> */
[----:B--2---:R-:W-:Y:S02]  /*1350*/  @P0 HADD2.F32 R13, -RZ, R18.H0_H0 ;  /* 0x20000012ff0d0230 */ /* 0x004fe40000004100 */
[----:B---3--:R-:W-:-:S02]  /*1360*/  @P0 HADD2.F32 R58, -RZ, R19.H0_H0 ;  /* 0x20000013ff3a0230 */ /* 0x008fc40000004100 */
[----:B----4-:R-:W-:Y:S02]  /*1370*/  HADD2.F32 R61, -RZ, R61.H0_H0 ;  /* 0x2000003dff3d7230 */ /* 0x010fe40000004100 */
[----:B------:R-:W-:-:S07]  /*1380*/  HADD2.F32 R60, -RZ, R60.H0_H0 ;  /* 0x2000003cff3c7230 */ /* 0x000fce0000004100 */
.L_x_1199:
[----:B------:R-:W-:Y:S05]  /*1390*/  BSYNC B0 ;  /* 0x0000000000007941 */ /* 0x000fea0003800000 */
.L_x_1198:
        /* <DEDUP_REMOVED lines=36> */
.L_x_1200:
        /* <DEDUP_REMOVED lines=26> */
.L_x_1201:
        /* <DEDUP_REMOVED lines=41> */
.L_x_1202:
        /* <DEDUP_REMOVED lines=39> */
.L_x_1203:
        /* <DEDUP_REMOVED lines=32> */
.L_x_1204:
        /* <DEDUP_REMOVED lines=38> */
.L_x_1205:
        /* <DEDUP_REMOVED lines=36> */
.L_x_1206:
        /* <DEDUP_REMOVED lines=34> */
.L_x_1207:
        /* <DEDUP_REMOVED lines=88> */
.L_x_1209:
[----:B------:R-:W-:Y:S05]  /*2ac0*/  BSYNC B0 ;  /* 0x0000000000007941 */ /* 0x000fea0003800000 */
.L_x_1208:
        /* <DEDUP_REMOVED lines=161> */
.L_x_1211:
[----:B------:R-:W-:Y:S05]  /*34e0*/  BSYNC B0 ;  /* 0x0000000000007941 */ /* 0x000fea0003800000 */
.L_x_1210:
        /* <DEDUP_REMOVED lines=17> */
.L_x_1213:
[----:B------:R-:W-:Y:S05]  /*3600*/  BSYNC B0 ;  /* 0x0000000000007941 */ /* 0x000fea0003800000 */
.L_x_1212:
        /* <DEDUP_REMOVED lines=35> */
.L_x_1216:
[----:B------:R-:W2:Y:S04]  /*3840*/  LDG.E.STRONG.GPU R19, desc[UR8][R16.64] ;  /* 0x0000000810137981 */ /* 0x000ea8000c1ef900 */
[----:B--2---:R-:W-:Y:S01]  /*3850*/  CCTL.IVALL ;  /* 0x00000000ff00798f */ /* 0x004fe20002000000 */
[----:B------:R-:W-:Y:S05]  /*3860*/  YIELD ;  /* 0x0000000000007946 */ /* 0x000fea0003800000 */
[----:B------:R-:W-:-:S13]  /*3870*/  ISETP.NE.AND P6, PT, R19, R24, PT ;  /* 0x000000181300720c */ /* 0x000fda0003fc5270 */
[----:B------:R-:W-:Y:S05]  /*3880*/  @P6 BRA `(.L_x_1216) ;  /* 0xfffffffc00ec6947 */ /* 0x000fea000383ffff */
.L_x_1215:
        /* <DEDUP_REMOVED lines=23> */
.L_x_1220:
        /* <DEDUP_REMOVED lines=115> */
.L_x_1219:
        /* <DEDUP_REMOVED lines=63> */
.L_x_1221:
[----:B------:R-:W-:-:S04]  /*4520*/  LOP3.LUT P6, RZ, R57, 0x1, RZ, 0xc0, !PT ;  /* 0x0000000139ff7812 */ /* 0x000fc800078cc0ff */
[----:B------:R-:W-:-:S13]  /*4530*/  ISETP.NE.OR P6, PT, R19, RZ, P6 ;  /* 0x000000ff1300720c */ /* 0x000fda00037c5670 */
[----:B------:R-:W-:Y:S05]  /*4540*/  @!P6 BRA `(.L_x_1217) ;  /* 0x00000000007ce947 */ /* 0x000fea0003800000 */
.L_x_1218:
        /* <DEDUP_REMOVED lines=31> */
.L_x_1217:
        /* <DEDUP_REMOVED lines=10> */
.L_x_1223:
[----:B------:R-:W-:Y:S05]  /*47e0*/  BSYNC B0 ;  /* 0x0000000000007941 */ /* 0x000fea0003800000 */
.L_x_1222:
        /* <DEDUP_REMOVED lines=17> */
.L_x_1214:
        /* <DEDUP_REMOVED lines=42> */
.L_x_1224:
        /* <DEDUP_REMOVED lines=22> */
.L_x_1226:
[----:B------:R-:W-:Y:S05]  /*4d00*/  BSYNC B0 ;  /* 0x0000000000007941 */ /* 0x000fea0003800000 */
.L_x_1225:
        /* <DEDUP_REMOVED lines=28> */
.L_x_1227:
        /* <DEDUP_REMOVED lines=22> */
.L_x_1229:
[----:B------:R-:W-:Y:S05]  /*5030*/  BSYNC B0 ;  /* 0x0000000000007941 */ /* 0x000fea0003800000 */
.L_x_1228:
        /* <DEDUP_REMOVED lines=27> */
.L_x_1230:
        /* <DEDUP_REMOVED lines=22> */
.L_x_1232:
[----:B------:R-:W-:Y:S05]  /*5350*/  BSYNC B0 ;  /* 0x0000000000007941 */ /* 0x000fea0003800000 */
.L_x_1231:
        /* <DEDUP_REMOVED lines=27> */
.L_x_1233:
        /* <DEDUP_REMOVED lines=22> */
.L_x_1235:
[----:B------:R-:W-:Y:S05]  /*5670*/  BSYNC B0 ;  /* 0x0000000000007941 */ /* 0x000fea0003800000 */
.L_x_1234:
        /* <DEDUP_REMOVED lines=27> */
.L_x_1236:
        /* <DEDUP_REMOVED lines=21> */
.L_x_1238:
[----:B------:R-:W-:Y:S05]  /*5980*/  BSYNC B0 ;  /* 0x0000000000007941 */ /* 0x000fea0003800000 */
.L_x_1237:
        /* <DEDUP_REMOVED lines=27> */
.L_x_1239:
        /* <DEDUP_REMOVED lines=20> */
.L_x_1241:
[----:B------:R-:W-:Y:S05]  /*5c80*/  BSYNC B0 ;  /* 0x0000000000007941 */ /* 0x000fea0003800000 */
.L_x_1240:
        /* <DEDUP_REMOVED lines=29> */
.L_x_1242:
        /* <DEDUP_REMOVED lines=23> */
.L_x_1244:
[----:B------:R-:W-:Y:S05]  /*5fd0*/  BSYNC B0 ;  /* 0x0000000000007941 */ /* 0x000fea0003800000 */
.L_x_1243:
        /* <DEDUP_REMOVED lines=30> */
.L_x_1245:
        /* <DEDUP_REMOVED lines=19> */
.L_x_1247:
[----:B------:R-:W-:Y:S05]  /*62f0*/  BSYNC B0 ;  /* 0x0000000000007941 */ /* 0x000fea0003800000 */
.L_x_1246:
[----:B------:R-:W-:Y:S02]  /*6300*/  IADD3 R48, R3, R48, RZ ;  /* 0x0000003003307210 */ /* 0x000fe40007ffe0ff */
[----:B------:R-:W-:Y:S02]  /*6310*/  IADD3 R49, R49, 0x1, RZ ;  /* 0x0000000131317810 */ /* 0x000fe40007ffe0ff */
[----:B------:R-:W-:-:S13]  /*6320*/  ISETP.GE.AND P0, PT, R48, UR4, PT ;  /* 0x0000000430007c0c */ /* 0x000fda000bf06270 */
[----:B------:R-:W-:Y:S05]  /*6330*/  @!P0 BRA `(.L_x_1248) ;  /* 0xffffffa000588947 */ /* 0x000fea000383ffff */
.L_x_1197:
        /* <DEDUP_REMOVED lines=23> */
.L_x_1250:
[----:B------:R-:W-:Y:S05]  /*64b0*/  BSYNC B0 ;  /* 0x0000000000007941 */ /* 0x000fea0003800000 */
.L_x_1249:
[----:B------:R-:W-:Y:S05]  /*64c0*/  @P0 EXIT ;  /* 0x000000000000094d */ /* 0x000fea0003800000 */
[----:B------:R-:W-:Y:S05]  /*64d0*/  @P2 BRA `(.L_x_1251) ;  /* 0x0000000000202947 */ /* 0x000fea0003800000 */
[----:B------:R-:W-:-:S05]  /*64e0*/  IMAD R0, R6, R7, RZ ;  /* 0x0000000706007224 */ /* 0x000fca00078e02ff */
[----:B------:R-:W-:-:S13]  /*64f0*/  ISETP.NE.AND P0, PT, R0, -0x1, PT ;  /* 0xffffffff0000780c */ /* 0x000fda0003f05270 */
[----:B------:R-:W-:Y:S05]  /*6500*/  @!P0 BRA `(.L_x_1251) ;  /* 0x0000000000148947 */ /* 0x000fea0003800000 */
.L_x_1252:
[----:B-1----:R-:W2:Y:S04]  /*6510*/  LDG.E.STRONG.GPU R5, desc[UR8][R2.64] ;  /* 0x0000000802057981 */ /* 0x002ea8000c1ef900 */
[----:B--2---:R-:W-:Y:S01]  /*6520*/  CCTL.IVALL ;  /* 0x00000000ff00798f */ /* 0x004fe20002000000 */
[----:B------:R-:W-:Y:S05]  /*6530*/  YIELD ;  /* 0x0000000000007946 */ /* 0x000fea0003800000 */
[----:B------:R-:W-:-:S13]  /*6540*/  ISETP.NE.AND P0, PT, R5, R0, PT ;  /* 0x000000000500720c */ /* 0x000fda0003f05270 */
[----:B------:R-:W-:Y:S05]  /*6550*/  @P0 BRA `(.L_x_1252) ;  /* 0xfffffffc00ec0947 */ /* 0x000fea000383ffff */
.L_x_1251:
        /* <DEDUP_REMOVED lines=24> */
.L_x_1253:
        /* <DEDUP_REMOVED lines=25> */
.L_x_1254:
        /* <DEDUP_REMOVED lines=9> */
.L_x_3246:


//--------------------- .text._Z35group_norm_nhwc_bwd_one_pass_kernelI11Fp16IOFp16WLi512ELi26ELi416EEv26Group_norm_nhwc_bwd_params --------------------------
	.section	.text._Z35group_norm_nhwc_bwd_one_pass_kernelI11Fp16IOFp16WLi512ELi26ELi416EEv26Group_norm_nhwc_bwd_params,"ax",@progbits
	.align	128
        .global         _Z35group_norm_nhwc_bwd_one_pass_kernelI11Fp16IOFp16WLi512ELi26ELi416EEv26Group_norm_nhwc_bwd_params
        .type           _Z35group_norm_nhwc_bwd_one_pass_kernelI11Fp16IOFp16WLi512ELi26ELi416EEv26Group_norm_nhwc_bwd_params,@function
        .size           _Z35group_norm_nhwc_bwd_one_pass_kernelI11Fp16IOFp16WLi512ELi26ELi416EEv26Group_norm_nhwc_bwd_params,(.L_x_3247 - _Z35group_norm_nhwc_bwd_one_pass_kernelI11Fp16IOFp16WLi512ELi26ELi416EEv26Group_norm_nhwc_bwd_params)
        .other          _Z35group_norm_nhwc_bwd_one_pass_kernelI11Fp16IOFp16WLi512ELi26ELi416EEv26Group_norm_nhwc_bwd_params,@"STO_CUDA_ENTRY STV_DEFAULT"
_Z35group_norm_nhwc_bwd_one_pass_kernelI11Fp16IOFp16WLi512ELi26ELi416EEv26Group_norm_nhwc_bwd_params:
.text._Z35group_norm_nhwc_bwd_one_pass_kernelI11Fp16IOFp16WLi512ELi26ELi416EEv26Group_norm_nhwc_bwd_params:
        /* <DEDUP_REMOVED lines=116> */
.L_x_1338:
        /* <DEDUP_REMOVED lines=409> */
[----:B0-----:R-:W-:-:S04]  /*20d0*/  IMAD.WIDE R26, R33, 0x2, R26 ;  /* 0x00000002211a7825 */ /* 0x001fc800078e021a */
[----:B--2---:R-:W-:Y:S02]  /*20e0*/  @P0 HADD2.F32 R15, -RZ, R17.H0_H0 ;  /* 0x20000011ff0f0230 */ /* 0x004fe40000004100 */
[----:B------:R-:W2:Y:S01]  /*20f0*/  LDG.E.U16 R17, desc[UR8][R26.64+0x2] ;  /* 0x000002081a117981 */ /* 0x000ea2000c1e1500 */
[----:B---3--:R-:W-:-:S03]  /*2100*/  @P0 HADD2.F32 R16, -RZ, R14.H0_H0 ;  /* 0x2000000eff100230 */ /* 0x008fc60000004100 */
[----:B------:R-:W3:Y:S01]  /*2110*/  LDG.E.U16 R14, desc[UR8][R26.64] ;  /* 0x000000081a0e7981 */ /* 0x000ee2000c1e1500 */
[----:B--2---:R-:W-:Y:S02]  /*2120*/  HADD2.F32 R17, -RZ, R17.H0_H0 ;  /* 0x20000011ff117230 */ /* 0x004fe40000004100 */
[----:B---3--:R-:W-:-:S07]  /*2130*/  HADD2.F32 R14, -RZ, R14.H0_H0 ;  /* 0x2000000eff0e7230 */ /* 0x008fce0000004100 */
.L_x_1257:
[----:B------:R-:W-:Y:S05]  /*2140*/  BSYNC B0 ;  /* 0x0000000000007941 */ /* 0x000fea0003800000 */
.L_x_1256:
        /* <DEDUP_REMOVED lines=36> */
.L_x_1258:
        /* <DEDUP_REMOVED lines=26> */
.L_x_1259:
        /* <DEDUP_REMOVED lines=41> */
.L_x_1260:
        /* <DEDUP_REMOVED lines=37> */
.L_x_1261:
        /* <DEDUP_REMOVED lines=37> */
.L_x_1262:
        /* <DEDUP_REMOVED lines=36> */
.L_x_1263:
        /* <DEDUP_REMOVED lines=37> */
.L_x_1264:
        /* <DEDUP_REMOVED lines=32> */
.L_x_1265:
        /* <DEDUP_REMOVED lines=38> */
.L_x_1266:
        /* <DEDUP_REMOVED lines=32> */
.L_x_1267:
        /* <DEDUP_REMOVED lines=38> */
.L_x_1268:
        /* <DEDUP_REMOVED lines=32> */
.L_x_1269:
        /* <DEDUP_REMOVED lines=38> */
.L_x_1270:
        /* <DEDUP_REMOVED lines=36> */
.L_x_1271:
        /* <DEDUP_REMOVED lines=35> */
.L_x_1272:
        /* <DEDUP_REMOVED lines=33> */
.L_x_1273:
        /* <DEDUP_REMOVED lines=103> */
.L_x_1275:
[----:B------:R-:W-:Y:S05]  /*4b00*/  BSYNC B0 ;  /* 0x0000000000007941 */ /* 0x000fea0003800000 */
.L_x_1274:
        /* <DEDUP_REMOVED lines=161> */
.L_x_1277:
[----:B------:R-:W-:Y:S05]  /*5520*/  BSYNC B0 ;  /* 0x0000000000007941 */ /* 0x000fea0003800000 */
.L_x_1276:
        /* <DEDUP_REMOVED lines=13> */
.L_x_1279:
[----:B------:R-:W-:Y:S05]  /*5600*/  BSYNC B0 ;  /* 0x0000000000007941 */ /* 0x000fea0003800000 */
.L_x_1278:
        /* <DEDUP_REMOVED lines=34> */
.L_x_1282:
[----:B------:R-:W2:Y:S04]  /*5830*/  LDG.E.STRONG.GPU R18, desc[UR8][R26.64] ;  /* 0x000000081a127981 */ /* 0x000ea8000c1ef900 */
[----:B--2---:R-:W-:Y:S01]  /*5840*/  CCTL.IVALL ;  /* 0x00000000ff00798f */ /* 0x004fe20002000000 */
[----:B------:R-:W-:Y:S05]  /*5850*/  YIELD ;  /* 0x0000000000007946 */ /* 0x000fea0003800000 */
[----:B------:R-:W-:-:S13]  /*5860*/  ISETP.NE.AND P6, PT, R18, R35, PT ;  /* 0x000000231200720c */ /* 0x000fda0003fc5270 */
[----:B------:R-:W-:Y:S05]  /*5870*/  @P6 BRA `(.L_x_1282) ;  /* 0xfffffffc00ec6947 */ /* 0x000fea000383ffff */
.L_x_1281:
        /* <DEDUP_REMOVED lines=22> */
.L_x_1286:
        /* <DEDUP_REMOVED lines=115> */
.L_x_1285:
        /* <DEDUP_REMOVED lines=63> */
.L_x_1287:
[----:B------:R-:W-:-:S04]  /*6500*/  LOP3.LUT P6, RZ, R7, 0x1, RZ, 0xc0, !PT ;  /* 0x0000000107ff7812 */ /* 0x000fc800078cc0ff */
[----:B------:R-:W-:-:S13]  /*6510*/  ISETP.NE.OR P6, PT, R26, RZ, P6 ;  /* 0x000000ff1a00720c */ /* 0x000fda00037c5670 */
[----:B------:R-:W-:Y:S05]  /*6520*/  @!P6 BRA `(.L_x_1283) ;  /* 0x00000000007ce947 */ /* 0x000fea0003800000 */
.L_x_1284:
        /* <DEDUP_REMOVED lines=31> */
.L_x_1283:
        /* <DEDUP_REMOVED lines=10> */
.L_x_1289:
[----:B------:R-:W-:Y:S05]  /*67c0*/  BSYNC B0 ;  /* 0x0000000000007941 */ /* 0x000fea0003800000 */
.L_x_1288:
        /* <DEDUP_REMOVED lines=17> */
.L_x_1280:
        /* <DEDUP_REMOVED lines=42> */
.L_x_1290:
        /* <DEDUP_REMOVED lines=21> */
.L_x_1292:
[----:B------:R-:W-:Y:S05]  /*6cd0*/  BSYNC B0 ;  /* 0x0000000000007941 */ /* 0x000fea0003800000 */
.L_x_1291:
        /* <DEDUP_REMOVED lines=28> */
.L_x_1293:
        /* <DEDUP_REMOVED lines=21> */
.L_x_1295:
[----:B------:R-:W-:Y:S05]  /*6ff0*/  BSYNC B0 ;  /* 0x0000000000007941 */ /* 0x000fea0003800000 */
.L_x_1294:
        /* <DEDUP_REMOVED lines=28> */
.L_x_1296:
        /* <DEDUP_REMOVED lines=21> */
.L_x_1298:
[----:B------:R-:W-:Y:S05]  /*7310*/  BSYNC B0 ;  /* 0x0000000000007941 */ /* 0x000fea0003800000 */
.L_x_1297:
        /* <DEDUP_REMOVED lines=28> */
.L_x_1299:
        /* <DEDUP_REMOVED lines=21> */
.L_x_1301:
[----:B------:R-:W-:Y:S05]  /*7630*/  BSYNC B0 ;  /* 0x0000000000007941 */ /* 0x000fea0003800000 */
.L_x_1300:
        /* <DEDUP_REMOVED lines=28> */
.L_x_1302:
        /* <DEDUP_REMOVED lines=21> */
.L_x_1304:
[----:B------:R-:W-:Y:S05]  /*7950*/  BSYNC B0 ;  /* 0x0000000000007941 */ /* 0x000fea0003800000 */
.L_x_1303:
        /* <DEDUP_REMOVED lines=28> */
.L_x_1305:
        /* <DEDUP_REMOVED lines=21> */
.L_x_1307:
[----:B------:R-:W-:Y:S05]  /*7c70*/  BSYNC B0 ;  /* 0x0000000000007941 */ /* 0x000fea0003800000 */
.L_x_1306:
        /* <DEDUP_REMOVED lines=28> */
.L_x_1308:
        /* <DEDUP_REMOVED lines=21> */
.L_x_1310:
[----:B------:R-:W-:Y:S05]  /*7f90*/  BSYNC B0 ;  /* 0x0000000000007941 */ /* 0x000fea0003800000 */
.L_x_1309:
        /* <DEDUP_REMOVED lines=28> */
.L_x_1311:
        /* <DEDUP_REMOVED lines=20> */
.L_x_1313:
[----:B------:R-:W-:Y:S05]  /*82a0*/  BSYNC B0 ;  /* 0x0000000000007941 */ /* 0x000fea0003800000 */
.L_x_1312:
        /* <DEDUP_REMOVED lines=27> */
.L_x_1314:
        /* <DEDUP_REMOVED lines=20> */
.L_x_1316:
[----:B------:R-:W-:Y:S05]  /*85a0*/  BSYNC B0 ;  /* 0x0000000000007941 */ /* 0x000fea0003800000 */
.L_x_1315:
        /* <DEDUP_REMOVED lines=27> */
.L_x_1317:
        /* <DEDUP_REMOVED lines=20> */
.L_x_1319:
[----:B------:R-:W-:Y:S05]  /*88a0*/  BSYNC B0 ;  /* 0x0000000000007941 */ /* 0x000fea0003800000 */
.L_x_1318:
        /* <DEDUP_REMOVED lines=27> */
.L_x_1320:
        /* <DEDUP_REMOVED lines=20> */
.L_x_1322:
[----:B------:R-:W-:Y:S05]  /*8ba0*/  BSYNC B0 ;  /* 0x0000000000007941 */ /* 0x000fea0003800000 */
.L_x_1321:
        /* <DEDUP_REMOVED lines=27> */
.L_x_1323:
        /* <DEDUP_REMOVED lines=20> */
.L_x_1325:
[----:B------:R-:W-:Y:S05]  /*8ea0*/  BSYNC B0 ;  /* 0x0000000000007941 */ /* 0x000fea0003800000 */
.L_x_1324:
        /* <DEDUP_REMOVED lines=29> */
.L_x_1326:
        /* <DEDUP_REMOVED lines=26> */
.L_x_1328:
[----:B------:R-:W-:Y:S05]  /*9220*/  BSYNC B0 ;  /* 0x0000000000007941 */ /* 0x000fea0003800000 */
.L_x_1327:
        /* <DEDUP_REMOVED lines=27> */
.L_x_1329:
        /* <DEDUP_REMOVED lines=25> */
.L_x_1331:
[----:B------:R-:W-:Y:S05]  /*9570*/  BSYNC B0 ;  /* 0x0000000000007941 */ /* 0x000fea0003800000 */
.L_x_1330:
        /* <DEDUP_REMOVED lines=27> */
.L_x_1332:
        /* <DEDUP_REMOVED lines=27> */
.L_x_1334:
[----:B------:R-:W-:Y:S05]  /*98e0*/  BSYNC B0 ;  /* 0x0000000000007941 */ /* 0x000fea0003800000 */
.L_x_1333:
        /* <DEDUP_REMOVED lines=25> */
.L_x_1335:
        /* <DEDUP_REMOVED lines=22> */
.L_x_1337:
[----:B------:R-:W-:Y:S05]  /*9be0*/  BSYNC B0 ;  /* 0x0000000000007941 */ /* 0x000fea0003800000 */
.L_x_1336:
[----:B------:R-:W-:Y:S02]  /*9bf0*/  IADD3 R6, R4, R6, RZ ;  /* 0x0000000604067210 */ /* 0x000fe40007ffe0ff */
[----:B------:R-:W-:Y:S02]  /*9c00*/  IADD3 R87, R87, 0x1, RZ ;  /* 0x0000000157577810 */ /* 0x000fe40007ffe0ff */
[----:B------:R-:W-:-:S13]  /*9c10*/  ISETP.GE.AND P0, PT, R6, UR4, PT ;  /* 0x0000000406007c0c */ /* 0x000fda000bf06270 */
[----:B------:R-:W-:Y:S05]  /*9c20*/  @!P0 BRA `(.L_x_1338) ;  /* 0xffffff6800c48947 */ /* 0x000fea000383ffff */
.L_x_1255:
        /* <DEDUP_REMOVED lines=23> */
.L_x_1340:
[----:B------:R-:W-:Y:S05]  /*9da0*/  BSYNC B0 ;  /* 0x0000000000007941 */ /* 0x000fea0003800000 */
.L_x_1339:
[----:B------:R-:W-:Y:S05]  /*9db0*/  @P0 EXIT ;  /* 0x000000000000094d */ /* 0x000fea0003800000 */
[----:B------:R-:W-:Y:S05]  /*9dc0*/  @P2 BRA `(.L_x_1341) ;  /* 0x0000000000202947 */ /* 0x000fea0003800000 */
[----:B------:R-:W-:-:S05]  /*9dd0*/  IMAD R0, R6, R9, RZ ;  /* 0x0000000906007224 */ /* 0x000fca00078e02ff */
[----:B------:R-:W-:-:S13]  /*9de0*/  ISETP.NE.AND P0, PT, R0, -0x1, PT ;  /* 0xffffffff0000780c */ /* 0x000fda0003f05270 */
[----:B------:R-:W-:Y:S05]  /*9df0*/  @!P0 BRA `(.L_x_1341) ;  /* 0x0000000000148947 */ /* 0x000fea0003800000 */
.L_x_1342:
[----:B0-----:R-:W2:Y:S04]  /*9e00*/  LDG.E.STRONG.GPU R3, desc[UR8][R4.64] ;  /* 0x0000000804037981 */ /* 0x001ea8000c1ef900 */
[----:B--2---:R-:W-:Y:S01]  /*9e10*/  CCTL.IVALL ;  /* 0x00000000ff00798f */ /* 0x004fe20002000000 */
[----:B------:R-:W-:Y:S05]  /*9e20*/  YIELD ;  /* 0x0000000000007946 */ /* 0x000fea0003800000 */
[----:B------:R-:W-:-:S13]  /*9e30*/  ISETP.NE.AND P0, PT, R3, R0, PT ;  /* 0x000000000300720c */ /* 0x000fda0003f05270 */
[----:B------:R-:W-:Y:S05]  /*9e40*/  @P0 BRA `(.L_x_1342) ;  /* 0xfffffffc00ec0947 */ /* 0x000fea000383ffff */
.L_x_1341:
        /* <DEDUP_REMOVED lines=24> */
.L_x_1343:
        /* <DEDUP_REMOVED lines=25> */
.L_x_1344:
        /* <DEDUP_REMOVED lines=10> */
.L_x_3247:


//--------------------- .text._Z35group_norm_nhwc_bwd_one_pass_kernelI11Fp32IOFp32WLi64ELi26ELi416EEv26Group_norm_nhwc_bwd_params --------------------------
	.section	.text._Z35group_norm_nhwc_bwd_one_pass_kernelI11Fp32IOFp32WLi64ELi26ELi416EEv26Group_norm_nhwc_bwd_params,"ax",@progbits
	.align	128
        .global         _Z35group_norm_nhwc_bwd_one_pass_kernelI11Fp32IOFp32WLi64ELi26ELi416EEv26Group_norm_nhwc_bwd_params
        .type           _Z35group_norm_nhwc_bwd_one_pass_kernelI11Fp32IOFp32WLi64ELi26ELi416EEv26Group_norm_nhwc_bwd_params,@function
        .size           _Z35group_norm_nhwc_bwd_one_pass_kernelI11Fp32IOFp32WLi64ELi26ELi416EEv26Group_norm_nhwc_bwd_params,(.L_x_3248 - _Z35group_norm_nhwc_bwd_one_pass_kernelI11Fp32IOFp32WLi64ELi26ELi416EEv26Group_norm_nhwc_bwd_params)
        .other          _Z35group_norm_nhwc_bwd_one_pass_kernelI11Fp32IOFp32WLi64ELi26ELi416EEv26Group_norm_nhwc_bwd_params,@"STO_CUDA_ENTRY STV_DEFAULT"
_Z35group_norm_nhwc_bwd_one_pass_kernelI11Fp32IOFp32WLi64ELi26ELi416EEv26Group_norm_nhwc_bwd_params:
.text._Z35group_norm_nhwc_bwd_one_pass_kernelI11Fp32IOFp32WLi64ELi26ELi416EEv26Group_norm_nhwc_bwd_params:
        /* <DEDUP_REMOVED lines=14> */
[----:B------:R-:W-:Y:S01]  /*00e0*/  UIMAD.WIDE.U32 UR6, UR12, 0x3, URZ ;  /* 0x000000030c0678a5 */ /* 0x000fe2000f8e003f */
[----:B------:R-:W-:Y:S01]  /*00f0*/  SHF.R.S32.HI R0, RZ, 0x1f, R39 ;  /* 0x0000001fff007819 */ /* 0x000fe20000011427 */
[----:B------:R-:W-:Y:S01]  /*0100*/  UIMAD UR10, UR13, 0x3, URZ ;  /* 0x000000030d0a78a4 */ /* 0x000fe2000f8e023f */
[----:B------:R-:W-:Y:S01]  /*0110*/  SHF.R.U32.HI R2, RZ, 0x2, R3 ;  /* 0x00000002ff027819 */ /* 0x000fe20000011603 */
[----:B------:R-:W0:Y:S01]  /*0120*/  LDC R5, c[0x0][0x2ac] ;  /* 0x0000ab00ff057b82 */ /* 0x000e220000000800 */
[----:B------:R-:W-:Y:S01]  /*0130*/  ULEA.HI UR11, UP0, UR13, UR12, URZ, 0x1 ;  /* 0x0000000c0d0b7291 */ /* 0x000fe2000f81083f */
[----:B------:R-:W-:Y:S01]  /*0140*/  LEA.HI R0, R0, R39, RZ, 0x5 ;  /* 0x0000002700007211 */ /* 0x000fe200078f28ff */
[----:B------:R-:W-:Y:S01]  /*0150*/  UIADD3 UR10, UR7, UR10, URZ ;  /* 0x0000000a070a7290 */ /* 0x000fe2000fffe03f */
[----:B------:R-:W-:Y:S01]  /*0160*/  IMAD R40, R2, -0xd, R39 ;  /* 0xfffffff302287824 */ /* 0x000fe200078e0227 */
[----:B------:R-:W-:Y:S01]  /*0170*/  UIADD3.X UR13, URZ, UR13, URZ, UP0, !UPT ;  /* 0x0000000d3f0d7290 */ /* 0x000fe200087fe43f */
[----:B------:R-:W-:Y:S01]  /*0180*/  SHF.R.S32.HI R0, RZ, 0x5, R0 ;  /* 0x00000005ff007819 */ /* 0x000fe20000011400 */
[----:B------:R-:W-:Y:S01]  /*0190*/  ULDC.64 UR18, c[0x0][0x290] ;  /* 0x0000a40000127ab9 */ /* 0x000fe20000000a00 */
[----:B------:R-:W2:Y:S01]  /*01a0*/  S2UR UR8, SR_CgaCtaId ;  /* 0x00000000000879c3 */ /* 0x000ea20000008800 */
[----:B------:R-:W-:Y:S01]  /*01b0*/  ULEA.HI UR12, UP0, UR10, UR6, URZ, 0x1 ;  /* 0x000000060a0c7291 */ /* 0x000fe2000f81083f */
[----:B------:R-:W-:Y:S01]  /*01c0*/  SHF.L.U32 R40, R40, 0x1, RZ ;  /* 0x0000000128287819 */ /* 0x000fe200000006ff */
[----:B------:R-:W-:Y:S01]  /*01d0*/  UMOV UR4, 0x400 ;  /* 0x0000040000047882 */ /* 0x000fe20000000000 */
[----:B------:R-:W-:-:S02]  /*01e0*/  USHF.R.S64 UR6, UR11, 0x1, UR13 ;  /* 0x000000010b067899 */ /* 0x000fc4000800100d */
[----:B------:R-:W-:Y:S02]  /*01f0*/  UIADD3.X UR10, URZ, UR10, URZ, UP0, !UPT ;  /* 0x0000000a3f0a7290 */ /* 0x000fe400087fe43f */
[----:B------:R-:W-:Y:S02]  /*0200*/  USHF.R.S32.HI UR11, URZ, 0x1, UR13 ;  /* 0x000000013f0b7899 */ /* 0x000fe4000801140d */
[----:B------:R-:W-:Y:S02]  /*0210*/  USHF.R.S64 UR12, UR12, 0x1, UR10 ;  /* 0x000000010c0c7899 */ /* 0x000fe4000800100a */
[----:B------:R-:W-:Y:S02]  /*0220*/  USHF.R.S32.HI UR10, URZ, 0x1, UR10 ;  /* 0x000000013f0a7899 */ /* 0x000fe4000801140a */
[----:B------:R-:W-:Y:S01]  /*0230*/  USHF.L.U64.HI UR11, UR6, 0x2, UR11 ;  /* 0x00000002060b7899 */ /* 0x000fe2000801020b */
[----:B0-----:R-:W-:Y:S01]  /*0240*/  IMAD R38, R5, UR16, R2 ;  /* 0x0000001005267c24 */ /* 0x001fe2000f8e0202 */
[----:B------:R-:W-:Y:S01]  /*0250*/  USHF.L.U64.HI UR10, UR12, 0x2, UR10 ;  /* 0x000000020c0a7899 */ /* 0x000fe2000801020a */
[----:B------:R-:W-:-:S03]  /*0260*/  UMOV UR7, UR9 ;  /* 0x0000000900077c82 */ /* 0x000fc60008000000 */
[----:B------:R-:W-:Y:S01]  /*0270*/  ISETP.GE.U32.AND P1, PT, R38, UR18, PT ;  /* 0x0000001226007c0c */ /* 0x000fe2000bf26070 */
[----:B------:R-:W-:Y:S01]  /*0280*/  ULDC.U8 UR18, c[0x0][0x2a4] ;  /* 0x0000a90000127ab9 */ /* 0x000fe20000000000 */
[----:B------:R-:W-:Y:S01]  /*0290*/  SHF.R.S32.HI R2, RZ, 0x1f, R38 ;  /* 0x0000001fff027819 */ /* 0x000fe20000011426 */
[----:B--2---:R-:W-:-:S03]  /*02a0*/  ULEA UR4, UR8, UR4, 0x18 ;  /* 0x0000000408047291 */ /* 0x004fc6000f8ec03f */
[----:B------:R-:W-:-:S03]  /*02b0*/  ISETP.GE.AND.EX P1, PT, R2, UR19, PT, P1 ;  /* 0x0000001302007c0c */ /* 0x000fc6000bf26310 */
[----:B------:R-:W-:Y:S01]  /*02c0*/  LEA R36, R0, UR4, 0x3 ;  /* 0x0000000400247c11 */ /* 0x000fe2000f8e18ff */
[----:B------:R-:W-:Y:S01]  /*02d0*/  UMOV UR4, URZ ;  /* 0x0000003f00047c82 */ /* 0x000fe20008000000 */
[----:B-1----:R-:W-:-:S13]  /*02e0*/  ISETP.LT.U32.AND P1, PT, R39, 0x1a0, !P1 ;  /* 0x000001a02700780c */ /* 0x002fda0004f21070 */
.L_x_1372:
[----:B0-----:R-:W0:Y:S01]  /*02f0*/  LDC R6, c[0x0][0x2a0] ;  /* 0x0000a800ff067b82 */ /* 0x001e220000000800 */
[----:B------:R-:W-:Y:S01]  /*0300*/  ULDC.64 UR8, c[0x0][0x248] ;  /* 0x0000920000087ab9 */ /* 0x000fe20000000a00 */
[----:B------:R-:W-:Y:S01]  /*0310*/  ULDC.64 UR20, c[0x0][0x290] ;  /* 0x0000a40000147ab9 */ /* 0x000fe20000000a00 */
[----:B------:R-:W-:Y:S02]  /*0320*/  UIMAD.WIDE UR8, UR7, 0x8, UR8 ;  /* 0x00000008070878a5 */ /* 0x000fe4000f8e0208 */
[----:B------:R-:W-:-:S03]  /*0330*/  ISETP.LE.AND P2, PT, RZ, UR7, PT ;  /* 0x00000007ff007c0c */ /* 0x000fc6000bf43270 */
[----:B------:R-:W1:Y:S01]  /*0340*/  @P1 LDC.64 R16, c[0x0][0x288] ;  /* 0x0000a200ff101b82 */ /* 0x000e620000000a00 */
[----:B------:R-:W-:Y:S02]  /*0350*/  MOV R10, UR8 ;  /* 0x00000008000a7c02 */ /* 0x000fe40008000f00 */
[----:B------:R-:W-:Y:S01]  /*0360*/  MOV R11, UR9 ;  /* 0x00000009000b7c02 */ /* 0x000fe20008000f00 */
[----:B------:R-:W-:-:S04]  /*0370*/  ULDC.64 UR8, c[0x0][0x298] ;  /* 0x0000a60000087ab9 */ /* 0x000fc80000000a00 */
[----:B------:R-:W2:Y:S01]  /*0380*/  @P1 LDC.64 R8, c[0x0][0x230] ;  /* 0x00008c00ff081b82 */ /* 0x000ea20000000a00 */
[----:B------:R-:W3:Y:S01]  /*0390*/  LDG.E.64 R10, desc[UR14][R10.64] ;  /* 0x0000000e0a0a7981 */ /* 0x000ee2000c1e1b00 */
[----:B0-----:R-:W-:-:S04]  /*03a0*/  IABS R5, R6 ;  /* 0x0000000600057213 */ /* 0x001fc80000000000 */
[----:B------:R-:W0:Y:S08]  /*03b0*/  I2F.RP R0, R5 ;  /* 0x0000000500007306 */ /* 0x000e300000209400 */
[----:B0-----:R-:W0:Y:S02]  /*03c0*/  MUFU.RCP R0, R0 ;  /* 0x0000000000007308 */ /* 0x001e240000001000 */
[----:B0-----:R-:W-:-:S06]  /*03d0*/  IADD3 R2, R0, 0xffffffe, RZ ;  /* 0x0ffffffe00027810 */ /* 0x001fcc0007ffe0ff */
[----:B------:R0:W4:Y:S02]  /*03e0*/  F2I.FTZ.U32.TRUNC.NTZ R3, R2 ;  /* 0x0000000200037305 */ /* 0x000124000021f000 */
[----:B0-----:R-:W-:Y:S01]  /*03f0*/  HFMA2.MMA R2, -RZ, RZ, 0, 0 ;  /* 0x00000000ff027435 */ /* 0x001fe200000001ff */
[----:B----4-:R-:W-:-:S05]  /*0400*/  IADD3 R4, RZ, -R3, RZ ;  /* 0x80000003ff047210 */ /* 0x010fca0007ffe0ff */
[----:B------:R-:W-:Y:S01]  /*0410*/  IMAD R7, R4, R5, RZ ;  /* 0x0000000504077224 */ /* 0x000fe200078e02ff */
[----:B------:R-:W-:-:S03]  /*0420*/  IABS R4, UR7 ;  /* 0x0000000700047c13 */ /* 0x000fc60008000000 */
[----:B------:R-:W-:Y:S01]  /*0430*/  IMAD.HI.U32 R3, R3, R7, R2 ;  /* 0x0000000703037227 */ /* 0x000fe200078e0002 */
[----:B------:R-:W-:-:S04]  /*0440*/  LOP3.LUT R2, R6, UR7, RZ, 0x3c, !PT ;  /* 0x0000000706027c12 */ /* 0x000fc8000f8e3cff */
[----:B------:R-:W-:Y:S01]  /*0450*/  ISETP.GE.AND P4, PT, R2, RZ, PT ;  /* 0x000000ff0200720c */ /* 0x000fe20003f86270 */
[----:B------:R-:W-:-:S05]  /*0460*/  IMAD.HI.U32 R3, R3, R4, RZ ;  /* 0x0000000403037227 */ /* 0x000fca00078e00ff */
[----:B------:R-:W-:-:S05]  /*0470*/  IADD3 R0, -R3, RZ, RZ ;  /* 0x000000ff03007210 */ /* 0x000fca0007ffe1ff */
[----:B------:R-:W-:Y:S01]  /*0480*/  IMAD R4, R5, R0, R4 ;  /* 0x0000000005047224 */ /* 0x000fe200078e0204 */
[----:B------:R-:W-:-:S04]  /*0490*/  IADD3 R0, R38, 0x20, RZ ;  /* 0x0000002026007810 */ /* 0x000fc80007ffe0ff */
[----:B------:R-:W-:Y:S02]  /*04a0*/  ISETP.GT.U32.AND P5, PT, R5, R4, PT ;  /* 0x000000040500720c */ /* 0x000fe40003fa4070 */
[----:B------:R-:W-:Y:S02]  /*04b0*/  ISETP.GE.U32.AND P0, PT, R0, UR20, PT ;  /* 0x0000001400007c0c */ /* 0x000fe4000bf06070 */
[----:B------:R-:W-:-:S04]  /*04c0*/  SHF.R.S32.HI R19, RZ, 0x1f, R0 ;  /* 0x0000001fff137819 */ /* 0x000fc80000011400 */
[----:B------:R-:W-:-:S04]  /*04d0*/  ISETP.GE.AND.EX P0, PT, R19, UR21, PT, P0 ;  /* 0x0000001513007c0c */ /* 0x000fc8000bf06300 */
[----:B------:R-:W-:Y:S02]  /*04e0*/  ISETP.GT.U32.OR P0, PT, R39, 0x19f, P0 ;  /* 0x0000019f2700780c */ /* 0x000fe40000704470 */
[-C--:B------:R-:W-:Y:S02]  /*04f0*/  @!P5 IADD3 R4, R4, -R5.reuse, RZ ;  /* 0x800000050404d210 */ /* 0x080fe40007ffe0ff */
[----:B------:R-:W-:Y:S02]  /*0500*/  @!P5 IADD3 R3, R3, 0x1, RZ ;  /* 0x000000010303d810 */ /* 0x000fe40007ffe0ff */
[CC--:B------:R-:W-:Y:S02]  /*0510*/  ISETP.GE.U32.AND P3, PT, R4.reuse, R5.reuse, PT ;  /* 0x000000050400720c */ /* 0x0c0fe40003f66070 */
[----:B------:R-:W-:Y:S02]  /*0520*/  ISETP.GT.U32.AND P6, PT, R5, R4, PT ;  /* 0x000000040500720c */ /* 0x000fe40003fc4070 */
[----:B------:R-:W-:-:S02]  /*0530*/  IADD3 R5, R4, -R5, RZ ;  /* 0x8000000504057210 */ /* 0x000fc40007ffe0ff */
[----:B------:R-:W-:Y:S01]  /*0540*/  ISETP.NE.AND P5, PT, R6, RZ, PT ;  /* 0x000000ff0600720c */ /* 0x000fe20003fa5270 */
[----:B------:R-:W0:Y:S01]  /*0550*/  @!P0 LDC.64 R12, c[0x0][0x288] ;  /* 0x0000a200ff0c8b82 */ /* 0x000e220000000a00 */
[----:B------:R-:W-:Y:S02]  /*0560*/  SEL R4, R5, R4, !P6 ;  /* 0x0000000405047207 */ /* 0x000fe40007000000 */
[----:B------:R-:W-:Y:S02]  /*0570*/  LOP3.LUT R5, RZ, R6, RZ, 0x33, !PT ;  /* 0x00000006ff057212 */ /* 0x000fe400078e33ff */
[----:B------:R-:W-:Y:S02]  /*0580*/  @!P2 IADD3 R4, -R4, RZ, RZ ;  /* 0x000000ff0404a210 */ /* 0x000fe40007ffe1ff */
[----:B------:R-:W-:Y:S01]  /*0590*/  @P3 IADD3 R3, R3, 0x1, RZ ;  /* 0x0000000103033810 */ /* 0x000fe20007ffe0ff */
[----:B------:R-:W4:Y:S01]  /*05a0*/  @P1 LDC.64 R6, c[0x0][0x228] ;  /* 0x00008a00ff061b82 */ /* 0x000f220000000a00 */
[----:B------:R-:W-:-:S02]  /*05b0*/  SEL R34, R5, R4, !P5 ;  /* 0x0000000405227207 */ /* 0x000fc40006800000 */
[----:B------:R-:W-:-:S03]  /*05c0*/  @!P4 IADD3 R3, -R3, RZ, RZ ;  /* 0x000000ff0303c210 */ /* 0x000fc60007ffe1ff */
[----:B------:R-:W-:Y:S01]  /*05d0*/  IMAD R15, R34, 0x1a, RZ ;  /* 0x0000001a220f7824 */ /* 0x000fe200078e02ff */
[----:B------:R-:W-:Y:S02]  /*05e0*/  SEL R3, R5, R3, !P5 ;  /* 0x0000000305037207 */ /* 0x000fe40006800000 */
[----:B------:R-:W-:Y:S02]  /*05f0*/  SHF.R.S32.HI R4, RZ, 0x1f, R40 ;  /* 0x0000001fff047819 */ /* 0x000fe40000011428 */
[----:B------:R-:W-:Y:S02]  /*0600*/  IADD3 R42, P2, R40, R15, RZ ;  /* 0x0000000f282a7210 */ /* 0x000fe40007f5e0ff */
[----:B------:R-:W-:Y:S02]  /*0610*/  SHF.R.S32.HI R2, RZ, 0x1f, R3 ;  /* 0x0000001fff027819 */ /* 0x000fe40000011403 */
[----:B------:R-:W-:Y:S02]  /*0620*/  LEA.HI.X.SX32 R43, R15, R4, 0x1, P2 ;  /* 0x000000040f2b7211 */ /* 0x000fe400010f0eff */
[----:B------:R-:W-:Y:S01]  /*0630*/  SHF.R.S32.HI R21, RZ, 0x1f, R38 ;  /* 0x0000001fff157819 */ /* 0x000fe20000011426 */
[----:B------:R-:W-:Y:S01]  /*0640*/  IMAD R2, R2, UR8, RZ ;  /* 0x0000000802027c24 */ /* 0x000fe2000f8e02ff */
[----:B------:R-:W4:Y:S01]  /*0650*/  @!P0 LDC.64 R4, c[0x0][0x228] ;  /* 0x00008a00ff048b82 */ /* 0x000f220000000a00 */
[----:B------:R-:W-:-:S04]  /*0660*/  IMAD.WIDE.U32 R42, R3, UR8, R42 ;  /* 0x00000008032a7c25 */ /* 0x000fc8000f8e002a */
[----:B------:R-:W-:Y:S02]  /*0670*/  IMAD R45, R3, UR9, R2 ;  /* 0x00000009032d7c24 */ /* 0x000fe4000f8e0202 */
[----:B0-----:R-:W-:Y:S01]  /*0680*/  @!P0 IMAD R19, R19, R12, RZ ;  /* 0x0000000c13138224 */ /* 0x001fe200078e02ff */
[----:B------:R-:W-:Y:S01]  /*0690*/  @P1 MOV R44, R42 ;  /* 0x0000002a002c1202 */ /* 0x000fe20000000f00 */
[----:B-1----:R-:W-:Y:S01]  /*06a0*/  @P1 IMAD R14, R21, R16, RZ ;  /* 0x00000010150e1224 */ /* 0x002fe200078e02ff */
[----:B------:R-:W-:Y:S01]  /*06b0*/  IADD3 R45, R43, R45, RZ ;  /* 0x0000002d2b2d7210 */ /* 0x000fe20007ffe0ff */
[----:B------:R-:W-:Y:S01]  /*06c0*/  @!P0 IMAD R23, R0, R13, R19 ;  /* 0x0000000d00178224 */ /* 0x000fe200078e0213 */
[----:B------:R-:W-:Y:S01]  /*06d0*/  @!P0 MOV R18, R42 ;  /* 0x0000002a00128202 */ /* 0x000fe20000000f00 */
[C---:B------:R-:W-:Y:S01]  /*06e0*/  @P1 IMAD R21, R38.reuse, R17, R14 ;  /* 0x0000001126151224 */ /* 0x040fe200078e020e */
[----:B------:R-:W-:Y:S01]  /*06f0*/  @!P0 MOV R19, R45 ;  /* 0x0000002d00138202 */ /* 0x000fe20000000f00 */
[----:B------:R-:W-:Y:S01]  /*0700*/  @P1 IMAD.WIDE.U32 R16, R38, R16, R44 ;  /* 0x0000001026101225 */ /* 0x000fe200078e002c */
[----:B------:R-:W0:Y:S03]  /*0710*/  @!P0 LDC.64 R2, c[0x0][0x230] ;  /* 0x00008c00ff028b82 */ /* 0x000e260000000a00 */
[----:B------:R-:W-:Y:S01]  /*0720*/  @!P0 IMAD.WIDE.U32 R12, R0, R12, R18 ;  /* 0x0000000c000c8225 */ /* 0x000fe200078e0012 */
[----:B------:R-:W-:-:S02]  /*0730*/  @P1 IADD3 R19, R17, R21, RZ ;  /* 0x0000001511131210 */ /* 0x000fc40007ffe0ff */
[C---:B------:R-:W-:Y:S02]  /*0740*/  @P1 SHF.L.U32 R17, R16.reuse, 0x2, RZ ;  /* 0x0000000210111819 */ /* 0x040fe400000006ff */
[----:B------:R-:W-:Y:S02]  /*0750*/  @!P0 IADD3 R13, R13, R23, RZ ;  /* 0x000000170d0d8210 */ /* 0x000fe40007ffe0ff */
[----:B------:R-:W-:Y:S02]  /*0760*/  @P1 SHF.L.U64.HI R16, R16, 0x2, R19 ;  /* 0x0000000210101819 */ /* 0x000fe40000010213 */
[----:B--2---:R-:W-:Y:S02]  /*0770*/  @P1 IADD3 R20, P2, R17, R8, RZ ;  /* 0x0000000811141210 */ /* 0x004fe40007f5e0ff */
[C---:B------:R-:W-:Y:S02]  /*0780*/  @!P0 SHF.L.U32 R19, R12.reuse, 0x2, RZ ;  /* 0x000000020c138819 */ /* 0x040fe400000006ff */
[----:B------:R-:W-:-:S02]  /*0790*/  @!P0 SHF.L.U64.HI R0, R12, 0x2, R13 ;  /* 0x000000020c008819 */ /* 0x000fc4000001020d */
[----:B------:R-:W-:Y:S02]  /*07a0*/  CS2R R12, SRZ ;  /* 0x00000000000c7805 */ /* 0x000fe4000001ff00 */
[----:B------:R-:W-:-:S05]  /*07b0*/  @P1 IADD3.X R21, R16, R9, RZ, P2, !PT ;  /* 0x0000000910151210 */ /* 0x000fca00017fe4ff */
[----:B------:R-:W5:Y:S01]  /*07c0*/  @P1 LDG.E.64 R12, desc[UR14][R20.64] ;  /* 0x0000000e140c1981 */ /* 0x000f62000c1e1b00 */
[----:B----4-:R-:W-:Y:S02]  /*07d0*/  @P1 IADD3 R6, P3, R17, R6, RZ ;  /* 0x0000000611061210 */ /* 0x010fe40007f7e0ff */
[C---:B------:R-:W-:Y:S02]  /*07e0*/  @!P0 IADD3 R18, P5, R19.reuse, R4, RZ ;  /* 0x0000000413128210 */ /* 0x040fe40007fbe0ff */
[----:B0-----:R-:W-:Y:S02]  /*07f0*/  @!P0 IADD3 R8, P4, R19, R2, RZ ;  /* 0x0000000213088210 */ /* 0x001fe40007f9e0ff */
[----:B------:R-:W-:Y:S02]  /*0800*/  @P1 IADD3.X R7, R16, R7, RZ, P3, !PT ;  /* 0x0000000710071210 */ /* 0x000fe40001ffe4ff */
[----:B------:R-:W-:Y:S02]  /*0810*/  CS2R R16, SRZ ;  /* 0x0000000000107805 */ /* 0x000fe4000001ff00 */
[----:B------:R-:W-:-:S02]  /*0820*/  @!P0 IADD3.X R19, R0, R5, RZ, P5, !PT ;  /* 0x0000000500138210 */ /* 0x000fc40002ffe4ff */
[----:B------:R-:W-:Y:S02]  /*0830*/  CS2R R4, SRZ ;  /* 0x0000000000047805 */ /* 0x000fe4000001ff00 */
[----:B------:R-:W-:-:S05]  /*0840*/  @!P0 IADD3.X R9, R0, R3, RZ, P4, !PT ;  /* 0x0000000300098210 */ /* 0x000fca00027fe4ff */
[----:B------:R0:W5:Y:S04]  /*0850*/  @!P0 LDG.E.64 R16, desc[UR14][R8.64] ;  /* 0x0000000e08108981 */ /* 0x000168000c1e1b00 */
[----:B------:R-:W5:Y:S01]  /*0860*/  @!P0 LDG.E.64 R4, desc[UR14][R18.64] ;  /* 0x0000000e12048981 */ /* 0x000f62000c1e1b00 */
[----:B------:R-:W-:Y:S01]  /*0870*/  HFMA2.MMA R3, -RZ, RZ, 0, 0 ;  /* 0x00000000ff037435 */ /* 0x000fe200000001ff */
[----:B------:R-:W-:Y:S01]  /*0880*/  MOV R2, RZ ;  /* 0x000000ff00027202 */ /* 0x000fe20000000f00 */
[----:B------:R-:W-:Y:S01]  /*0890*/  UMOV UR13, 0x3f800000 ;  /* 0x3f800000000d7882 */ /* 0x000fe20000000000 */
[----:B------:R-:W-:Y:S01]  /*08a0*/  BSSY B0, `(.L_x_1346) ;  /* 0x0000019000007945 */ /* 0x000fe20003800000 */
[----:B0-----:R-:W-:-:S06]  /*08b0*/  CS2R R8, SRZ ;  /* 0x0000000000087805 */ /* 0x001fcc000001ff00 */
[----:B------:R0:W5:Y:S02]  /*08c0*/  @P1 LDG.E.64 R2, desc[UR14][R6.64] ;  /* 0x0000000e06021981 */ /* 0x000164000c1e1b00 */
[----:B0-----:R-:W-:Y:S01]  /*08d0*/  CS2R R6, SRZ ;  /* 0x0000000000067805 */ /* 0x001fe2000001ff00 */
[----:B---3--:R-:W-:-:S05]  /*08e0*/  FFMA.FTZ R11, -R10, R10, R11 ;  /* 0x0000000a0a0b7223 */ /* 0x008fca000001010b */
[----:B------:R-:W-:-:S13]  /*08f0*/  FSETP.GTU.FTZ.AND P0, PT, R11, RZ, PT ;  /* 0x000000ff0b00720b */ /* 0x000fda0003f1c000 */
[----:B------:R-:W-:Y:S01]  /*0900*/  VOTEU.ANY UP0, P0 ;  /* 0x00000000003f7886 */ /* 0x000fe20000000100 */
[----:B------:R-:W-:-:S04]  /*0910*/  PLOP3.LUT P0, PT, PT, PT, UP0, 0x80, 0x0 ;  /* 0x000000000000781c */ /* 0x000fc80003f0f008 */
[----:B------:R-:W-:-:S09]  /*0920*/  @UP0 ULDC UR8, c[0x0][0x250] ;  /* 0x0000940000080ab9 */ /* 0x000fd20000000800 */
[----:B------:R-:W-:-:S06]  /*0930*/  @P0 FADD.FTZ R0, R11, UR8 ;  /* 0x000000080b000e21 */ /* 0x000fcc0008010000 */
[----:B------:R-:W0:Y:S02]  /*0940*/  @P0 MUFU.RSQ R0, R0 ;  /* 0x0000000000000308 */ /* 0x000e240000001400 */
        /* <DEDUP_REMOVED lines=14> */
.L_x_1347:
[----:B------:R-:W-:Y:S05]  /*0a30*/  BSYNC B0 ;  /* 0x0000000000007941 */ /* 0x000fea0003800000 */
.L_x_1346:
[----:B------:R-:W-:Y:S01]  /*0a40*/  ISETP.NE.AND P2, PT, RZ, UR18, PT ;  /* 0x00000012ff007c0c */ /* 0x000fe2000bf45270 */
[C---:B-----5:R-:W-:Y:S01]  /*0a50*/  FADD.FTZ R35, -R10.reuse, R12 ;  /* 0x0000000c0a237221 */ /* 0x060fe20000010100 */
[C---:B------:R-:W-:Y:S01]  /*0a60*/  FADD.FTZ R13, -R10.reuse, R13 ;  /* 0x0000000d0a0d7221 */ /* 0x040fe20000010100 */
[C---:B------:R-:W-:Y:S01]  /*0a70*/  FADD.FTZ R16, -R10.reuse, R16 ;  /* 0x000000100a107221 */ /* 0x040fe20000010100 */
[----:B------:R-:W-:Y:S01]  /*0a80*/  FADD.FTZ R0, -R10, R17 ;  /* 0x000000110a007221 */ /* 0x000fe20000010100 */
[----:B------:R-:W-:Y:S01]  /*0a90*/  MOV R11, R2 ;  /* 0x00000002000b7202 */ /* 0x000fe20000000f00 */
[----:B------:R-:W-:Y:S01]  /*0aa0*/  FMUL.FTZ R35, R35, UR13 ;  /* 0x0000000d23237c20 */ /* 0x000fe20008410000 */
[----:B------:R-:W-:Y:S01]  /*0ab0*/  MOV R12, R3 ;  /* 0x00000003000c7202 */ /* 0x000fe20000000f00 */
[----:B------:R-:W-:Y:S01]  /*0ac0*/  FMUL.FTZ R32, R13, UR13 ;  /* 0x0000000d0d207c20 */ /* 0x000fe20008410000 */
[----:B------:R-:W-:-:S04]  /*0ad0*/  MOV R10, R4 ;  /* 0x00000004000a7202 */ /* 0x000fc80000000f00 */
[----:B------:R-:W-:Y:S05]  /*0ae0*/  @!P2 BRA `(.L_x_1348) ;  /* 0x000000000048a947 */ /* 0x000fea0003800000 */
[----:B------:R-:W-:Y:S01]  /*0af0*/  FFMA.FTZ R12, R32, R7, R9 ;  /* 0x00000007200c7223 */ /* 0x000fe20000010009 */
[----:B------:R-:W-:-:S03]  /*0b00*/  FFMA.FTZ R11, R35, R6, R8 ;  /* 0x00000006230b7223 */ /* 0x000fc60000010008 */
[----:B------:R-:W-:Y:S01]  /*0b10*/  FMUL.FTZ R17, R12, -1.4426950216293334961 ;  /* 0xbfb8aa3b0c117820 */ /* 0x000fe20000410000 */
[----:B------:R-:W-:-:S05]  /*0b20*/  FMUL.FTZ R13, R11, -1.4426950216293334961 ;  /* 0xbfb8aa3b0b0d7820 */ /* 0x000fca0000410000 */
[----:B------:R-:W1:Y:S08]  /*0b30*/  MUFU.EX2 R17, R17 ;  /* 0x0000001100117308 */ /* 0x000e700000000800 */
[----:B------:R-:W0:Y:S01]  /*0b40*/  MUFU.EX2 R13, R13 ;  /* 0x0000000d000d7308 */ /* 0x000e220000000800 */
[----:B-1----:R-:W-:-:S07]  /*0b50*/  FADD.FTZ R18, R17, 1 ;  /* 0x3f80000011127421 */ /* 0x002fce0000010000 */
[----:B------:R-:W1:Y:S01]  /*0b60*/  MUFU.RCP R18, R18 ;  /* 0x0000001200127308 */ /* 0x000e620000001000 */
[----:B0-----:R-:W-:-:S07]  /*0b70*/  FADD.FTZ R14, R13, 1 ;  /* 0x3f8000000d0e7421 */ /* 0x001fce0000010000 */
[----:B------:R-:W0:Y:S01]  /*0b80*/  MUFU.RCP R15, R14 ;  /* 0x0000000e000f7308 */ /* 0x000e220000001000 */
[----:B-1----:R-:W-:-:S04]  /*0b90*/  FADD.FTZ R19, -R18, 1 ;  /* 0x3f80000012137421 */ /* 0x002fc80000010100 */
[----:B------:R-:W-:Y:S01]  /*0ba0*/  FFMA.FTZ R19, R12, R19, 1 ;  /* 0x3f8000000c137423 */ /* 0x000fe20000010013 */
[----:B------:R-:W-:Y:S01]  /*0bb0*/  FMUL.FTZ R12, R3, R18 ;  /* 0x00000012030c7220 */ /* 0x000fe20000410000 */
[----:B0-----:R-:W-:Y:S01]  /*0bc0*/  FADD.FTZ R20, -R15, 1 ;  /* 0x3f8000000f147421 */ /* 0x001fe20000010100 */
[----:B------:R-:W-:Y:S02]  /*0bd0*/  FMUL.FTZ R15, R2, R15 ;  /* 0x0000000f020f7220 */ /* 0x000fe40000410000 */
[----:B------:R-:W-:Y:S01]  /*0be0*/  FMUL.FTZ R12, R12, R19 ;  /* 0x000000130c0c7220 */ /* 0x000fe20000410000 */
[----:B------:R-:W-:-:S04]  /*0bf0*/  FFMA.FTZ R20, R11, R20, 1 ;  /* 0x3f8000000b147423 */ /* 0x000fc80000010014 */
[----:B------:R-:W-:-:S07]  /*0c00*/  FMUL.FTZ R11, R15, R20 ;  /* 0x000000140f0b7220 */ /* 0x000fce0000410000 */
.L_x_1348:
[----:B0-----:R-:W-:Y:S01]  /*0c10*/  FMUL.FTZ R14, R11, R6 ;  /* 0x000000060b0e7220 */ /* 0x001fe20000410000 */
[----:B------:R-:W-:Y:S01]  /*0c20*/  MOV R17, R5 ;  /* 0x0000000500117202 */ /* 0x000fe20000000f00 */
        /* <DEDUP_REMOVED lines=24> */
.L_x_1349:
        /* <DEDUP_REMOVED lines=12> */
[----:B------:R-:W-:Y:S01]  /*0e70*/  FFMA.FTZ R14, R35, R11, RZ ;  /* 0x0000000b230e7223 */ /* 0x000fe200000100ff */
[C---:B------:R-:W-:Y:S01]  /*0e80*/  ISETP.NE.AND P3, PT, R39.reuse, RZ, PT ;  /* 0x000000ff2700720c */ /* 0x040fe20003f65270 */
[----:B------:R-:W1:Y:S01]  /*0e90*/  SHFL.DOWN PT, R13, R16, 0x1, 0x1f ;  /* 0x08201f00100d7f89 */ /* 0x000e6200000e0000 */
[----:B------:R-:W-:Y:S01]  /*0ea0*/  FADD.FTZ R11, RZ, R11 ;  /* 0x0000000bff0b7221 */ /* 0x000fe20000010000 */
[----:B------:R-:W-:Y:S01]  /*0eb0*/  FADD.FTZ R20, RZ, R12 ;  /* 0x0000000cff147221 */ /* 0x000fe20000010000 */
[----:B------:R-:W-:Y:S01]  /*0ec0*/  BSSY B0, `(.L_x_1350) ;  /* 0x0000048000007945 */ /* 0x000fe20003800000 */
[----:B------:R-:W2:Y:S01]  /*0ed0*/  SHFL.DOWN PT, R15, R18, 0x1, 0x1f ;  /* 0x08201f00120f7f89 */ /* 0x000ea200000e0000 */
[----:B------:R-:W-:Y:S01]  /*0ee0*/  ISETP.GT.U32.AND P4, PT, R39, 0xc, PT ;  /* 0x0000000c2700780c */ /* 0x000fe20003f84070 */
        /* <DEDUP_REMOVED lines=23> */
[----:B------:R-:W-:Y:S01]  /*1060*/  FFMA.FTZ R13, R32, R12, RZ ;  /* 0x0000000c200d7223 */ /* 0x000fe200000100ff */
[----:B------:R-:W-:Y:S01]  /*1070*/  FFMA.FTZ R12, R33, R10, R14 ;  /* 0x0000000a210c7223 */ /* 0x000fe2000001000e */
[----:B------:R-:W-:Y:S01]  /*1080*/  FADD.FTZ R14, R11, R10 ;  /* 0x0000000a0b0e7221 */ /* 0x000fe20000010000 */
[----:B-1----:R-:W-:Y:S01]  /*1090*/  @!P0 FADD.FTZ R18, R18, R15 ;  /* 0x0000000f12128221 */ /* 0x002fe20000010000 */
[----:B------:R-:W-:Y:S01]  /*10a0*/  ISETP.NE.AND P0, PT, R37, RZ, PT ;  /* 0x000000ff2500720c */ /* 0x000fe20003f05270 */
[----:B------:R-:W-:Y:S01]  /*10b0*/  FFMA.FTZ R13, R0, R17, R13 ;  /* 0x00000011000d7223 */ /* 0x000fe2000001000d */
[----:B------:R-:W-:Y:S01]  /*10c0*/  FADD.FTZ R15, R20, R17 ;  /* 0x00000011140f7221 */ /* 0x000fe20000010000 */
[----:B------:R-:W-:-:S02]  /*10d0*/  MOV R10, R16 ;  /* 0x00000010000a7202 */ /* 0x000fc40000000f00 */
[----:B------:R-:W-:Y:S02]  /*10e0*/  MOV R11, R18 ;  /* 0x00000012000b7202 */ /* 0x000fe40000000f00 */
[----:B------:R0:W-:Y:S06]  /*10f0*/  STS.128 [R41], R12 ;  /* 0x0000000c29007388 */ /* 0x0001ec0000000c00 */
[----:B------:R0:W-:Y:S01]  /*1100*/  @!P0 STS.64 [R36+0x10], R10 ;  /* 0x0000100a24008388 */ /* 0x0001e20000000a00 */
[----:B------:R-:W-:Y:S06]  /*1110*/  BAR.SYNC.DEFER_BLOCKING 0x0 ;  /* 0x0000000000007b1d */ /* 0x000fec0000010000 */
[----:B------:R-:W-:Y:S05]  /*1120*/  @P3 BRA `(.L_x_1351) ;  /* 0x0000000000843947 */ /* 0x000fea0003800000 */
[----:B------:R-:W-:Y:S02]  /*1130*/  UMOV UR8, 0x400 ;  /* 0x0000040000087882 */ /* 0x000fe40000000000 */
[----:B------:R-:W-:-:S09]  /*1140*/  ULEA UR8, UR9, UR8, 0x18 ;  /* 0x0000000809087291 */ /* 0x000fd2000f8ec03f */
[----:B------:R-:W1:Y:S04]  /*1150*/  LDS.64 R24, [UR8+0x18] ;  /* 0x00001808ff187984 */ /* 0x000e680008000a00 */
[----:B------:R-:W2:Y:S04]  /*1160*/  LDS.128 R20, [UR8+0x20] ;  /* 0x00002008ff147984 */ /* 0x000ea80008000c00 */
[----:B------:R-:W3:Y:S01]  /*1170*/  LDS.128 R16, [UR8+0x30] ;  /* 0x00003008ff107984 */ /* 0x000ee20008000c00 */
[----:B-1----:R-:W-:Y:S01]  /*1180*/  FADD.FTZ R29, R10, R24 ;  /* 0x000000180a1d7221 */ /* 0x002fe20000010000 */
[----:B0-----:R-:W-:-:S02]  /*1190*/  FADD.FTZ R10, R11, R25 ;  /* 0x000000190b0a7221 */ /* 0x001fc40000010000 */
[----:B------:R-:W0:Y:S01]  /*11a0*/  LDS.128 R24, [UR8+0x40] ;  /* 0x00004008ff187984 */ /* 0x000e220008000c00 */
[----:B--2---:R-:W-:Y:S01]  /*11b0*/  FADD.FTZ R29, R29, R20 ;  /* 0x000000141d1d7221 */ /* 0x004fe20000010000 */
[----:B------:R-:W-:-:S03]  /*11c0*/  FADD.FTZ R10, R10, R21 ;  /* 0x000000150a0a7221 */ /* 0x000fc60000010000 */
[----:B------:R-:W-:Y:S01]  /*11d0*/  FADD.FTZ R29, R29, R22 ;  /* 0x000000161d1d7221 */ /* 0x000fe20000010000 */
[----:B------:R-:W-:Y:S02]  /*11e0*/  FADD.FTZ R10, R10, R23 ;  /* 0x000000170a0a7221 */ /* 0x000fe40000010000 */
[----:B------:R-:W1:Y:S01]  /*11f0*/  LDS.128 R20, [UR8+0x50] ;  /* 0x00005008ff147984 */ /* 0x000e620008000c00 */
[----:B---3--:R-:W-:Y:S01]  /*1200*/  FADD.FTZ R11, R29, R16 ;  /* 0x000000101d0b7221 */ /* 0x008fe20000010000 */
[----:B------:R-:W-:Y:S02]  /*1210*/  FADD.FTZ R10, R10, R17 ;  /* 0x000000110a0a7221 */ /* 0x000fe40000010000 */
[----:B------:R-:W2:Y:S01]  /*1220*/  LDS.128 R28, [UR8+0x60] ;  /* 0x00006008ff1c7984 */ /* 0x000ea20008000c00 */
[----:B------:R-:W-:Y:S01]  /*1230*/  FADD.FTZ R17, R11, R18 ;  /* 0x000000120b117221 */ /* 0x000fe20000010000 */
[----:B------:R-:W-:Y:S02]  /*1240*/  FADD.FTZ R16, R10, R19 ;  /* 0x000000130a107221 */ /* 0x000fe40000010000 */
[----:B------:R-:W3:Y:S01]  /*1250*/  LDS.64 R10, [UR8+0x70] ;  /* 0x00007008ff0a7984 */ /* 0x000ee20008000a00 */
        /* <DEDUP_REMOVED lines=13> */
[----:B------:R-:W-:-:S07]  /*1330*/  FADD.FTZ R11, R16, R11 ;  /* 0x0000000b100b7221 */ /* 0x000fce0000010000 */
.L_x_1351:
[----:B------:R-:W-:Y:S05]  /*1340*/  BSYNC B0 ;  /* 0x0000000000007941 */ /* 0x000fea0003800000 */
.L_x_1350:
[----:B------:R-:W-:Y:S06]  /*1350*/  BAR.SYNC.DEFER_BLOCKING 0x0 ;  /* 0x0000000000007b1d */ /* 0x000fec0000010000 */
[----:B------:R-:W-:Y:S04]  /*1360*/  BSSY B0, `(.L_x_1352) ;  /* 0x000009d000007945 */ /* 0x000fe80003800000 */
[----:B------:R-:W-:Y:S05]  /*1370*/  @P4 BRA `(.L_x_1353) ;  /* 0x00000008006c4947 */ /* 0x000fea0003800000 */
[----:B------:R-:W1:Y:S04]  /*1380*/  LDS.128 R16, [R41+0xd0] ;  /* 0x0000d00029107984 */ /* 0x000e680000000c00 */
[----:B------:R-:W2:Y:S04]  /*1390*/  LDS.128 R20, [R41+0x1a0] ;  /* 0x0001a00029147984 */ /* 0x000ea80000000c00 */
[----:B------:R-:W3:Y:S04]  /*13a0*/  LDS.128 R24, [R41+0x270] ;  /* 0x0002700029187984 */ /* 0x000ee80000000c00 */
[----:B------:R-:W4:Y:S01]  /*13b0*/  LDS.128 R28, [R41+0x340] ;  /* 0x00034000291c7984 */ /* 0x000f220000000c00 */
        /* <DEDUP_REMOVED lines=13> */
[----:B------:R-:W-:Y:S01]  /*1490*/  FADD.FTZ R24, R20, R27 ;  /* 0x0000001b14187221 */ /* 0x000fe20000010000 */
[----:B----4-:R-:W-:Y:S01]  /*14a0*/  FADD.FTZ R27, R23, R28 ;  /* 0x0000001c171b7221 */ /* 0x010fe20000010000 */
[----:B------:R-:W-:Y:S01]  /*14b0*/  FADD.FTZ R26, R22, R29 ;  /* 0x0000001d161a7221 */ /* 0x000fe20000010000 */
[----:B------:R-:W-:Y:S01]  /*14c0*/  FADD.FTZ R29, R25, R30 ;  /* 0x0000001e191d7221 */ /* 0x000fe20000010000 */
[----:B------:R-:W2:Y:S01]  /*14d0*/  LDS.128 R20, [R41+0x5b0] ;  /* 0x0005b00029147984 */ /* 0x000ea20000000c00 */
[----:B------:R-:W-:Y:S01]  /*14e0*/  FADD.FTZ R28, R24, R31 ;  /* 0x0000001f181c7221 */ /* 0x000fe20000010000 */
        /* <DEDUP_REMOVED lines=8> */
[----:B------:R-:W1:Y:S01]  /*1570*/  LDS.128 R12, [R41+0x750] ;  /* 0x00075000290c7984 */ /* 0x000e620000000c00 */
[----:B------:R-:W-:Y:S01]  /*1580*/  FADD.FTZ R28, R28, R19 ;  /* 0x000000131c1c7221 */ /* 0x000fe20000010000 */
[----:B--2---:R-:W-:Y:S01]  /*1590*/  FADD.FTZ R31, R31, R20 ;  /* 0x000000141f1f7221 */ /* 0x004fe20000010000 */
        /* <DEDUP_REMOVED lines=67> */
[----:B------:R-:W-:-:S02]  /*19d0*/  FADD.FTZ R28, R28, R27 ;  /* 0x0000001b1c1c7221 */ /* 0x000fc40000010000 */
[----:B------:R-:W0:Y:S01]  /*19e0*/  LDS.128 R24, [R41+0x12b0] ;  /* 0x0012b00029187984 */ /* 0x000e220000000c00 */
[----:B-1----:R-:W-:Y:S01]  /*19f0*/  FADD.FTZ R31, R31, R12 ;  /* 0x0000000c1f1f7221 */ /* 0x002fe20000010000 */
[----:B------:R-:W-:Y:S01]  /*1a00*/  FADD.FTZ R12, R20, R13 ;  /* 0x0000000d140c7221 */ /* 0x000fe20000010000 */
[----:B------:R-:W-:Y:S01]  /*1a10*/  FADD.FTZ R29, R29, R14 ;  /* 0x0000000e1d1d7221 */ /* 0x000fe20000010000 */
[----:B------:R-:W1:Y:S01]  /*1a20*/  LDS.128 R20, [R41+0x1380] ;  /* 0x0013800029147984 */ /* 0x000e620000000c00 */
[----:B--2---:R-:W-:Y:S01]  /*1a30*/  FADD.FTZ R31, R31, R16 ;  /* 0x000000101f1f7221 */ /* 0x004fe20000010000 */
[----:B------:R-:W-:Y:S01]  /*1a40*/  FADD.FTZ R28, R28, R15 ;  /* 0x0000000f1c1c7221 */ /* 0x000fe20000010000 */
[----:B------:R-:W-:Y:S01]  /*1a50*/  FADD.FTZ R16, R12, R17 ;  /* 0x000000110c107221 */ /* 0x000fe20000010000 */
[----:B------:R-:W-:Y:S01]  /*1a60*/  FADD.FTZ R29, R29, R18 ;  /* 0x000000121d1d7221 */ /* 0x000fe20000010000 */
[----:B------:R-:W2:Y:S01]  /*1a70*/  LDS.128 R12, [R41+0x1450] ;  /* 0x00145000290c7984 */ /* 0x000ea20000000c00 */
[----:B------:R-:W-:Y:S01]  /*1a80*/  FADD.FTZ R28, R28, R19 ;  /* 0x000000131c1c7221 */ /* 0x000fe20000010000 */
        /* <DEDUP_REMOVED lines=42> */
.L_x_1353:
[----:B------:R-:W-:Y:S05]  /*1d30*/  BSYNC B0 ;  /* 0x0000000000007941 */ /* 0x000fea0003800000 */
.L_x_1352:
        /* <DEDUP_REMOVED lines=20> */
.L_x_1355:
[----:B------:R-:W-:Y:S05]  /*1e80*/  BSYNC B0 ;  /* 0x0000000000007941 */ /* 0x000fea0003800000 */
.L_x_1354:
        /* <DEDUP_REMOVED lines=34> */
.L_x_1358:
[----:B------:R-:W2:Y:S04]  /*20b0*/  LDG.E.STRONG.GPU R17, desc[UR14][R14.64] ;  /* 0x0000000e0e117981 */ /* 0x000ea8000c1ef900 */
[----:B--2---:R-:W-:Y:S01]  /*20c0*/  CCTL.IVALL ;  /* 0x00000000ff00798f */ /* 0x004fe20002000000 */
[----:B------:R-:W-:Y:S05]  /*20d0*/  YIELD ;  /* 0x0000000000007946 */ /* 0x000fea0003800000 */
[----:B------:R-:W-:-:S13]  /*20e0*/  ISETP.NE.AND P0, PT, R17, R20, PT ;  /* 0x000000141100720c */ /* 0x000fda0003f05270 */
[----:B------:R-:W-:Y:S05]  /*20f0*/  @P0 BRA `(.L_x_1358) ;  /* 0xfffffffc00ec0947 */ /* 0x000fea000383ffff */
.L_x_1357:
        /* <DEDUP_REMOVED lines=17> */
.L_x_1362:
[----:B------:R-:W-:-:S13]  /*2210*/  ISETP.EQ.OR P6, PT, R24, UR16, P3 ;  /* 0x0000001018007c0c */ /* 0x000fda0009fc2670 */
[----:B------:R-:W-:-:S04]  /*2220*/  @!P6 IMAD R15, R13, R24, R12 ;  /* 0x000000180d0fe224 */ /* 0x000fc800078e020c */
[----:B------:R-:W-:-:S06]  /*2230*/  @!P6 IMAD.WIDE.U32 R14, R15, 0x8, R26 ;  /* 0x000000080f0ee825 */ /* 0x000fcc00078e001a */
[----:B------:R-:W2:Y:S01]  /*2240*/  @!P6 LDG.E.64 R14, desc[UR14][R14.64] ;  /* 0x0000000e0e0ee981 */ /* 0x000ea2000c1e1b00 */
[C---:B------:R-:W-:Y:S02]  /*2250*/  IADD3 R19, R24.reuse, 0x1, RZ ;  /* 0x0000000118137810 */ /* 0x040fe40007ffe0ff */
[C---:B------:R-:W-:Y:S02]  /*2260*/  IADD3 R21, R24.reuse, 0x2, RZ ;  /* 0x0000000218157810 */ /* 0x040fe40007ffe0ff */
        /* <DEDUP_REMOVED lines=109> */
.L_x_1361:
[----:B------:R-:W-:-:S13]  /*2940*/  ISETP.GT.AND P4, PT, R17, 0x4, PT ;  /* 0x000000041100780c */ /* 0x000fda0003f84270 */
[----:B------:R-:W-:Y:S05]  /*2950*/  @!P4 BRA `(.L_x_1363) ;  /* 0x0000000000ecc947 */ /* 0x000fea0003800000 */
[C---:B------:R-:W-:Y:S02]  /*2960*/  IADD3 R19, R24.reuse, 0x1, RZ ;  /* 0x0000000118137810 */ /* 0x040fe40007ffe0ff */
[C---:B------:R-:W-:Y:S02]  /*2970*/  ISETP.EQ.OR P0, PT, R24.reuse, UR16, P3 ;  /* 0x0000001018007c0c */ /* 0x040fe40009f02670 */
[----:B------:R-:W-:Y:S02]  /*2980*/  ISETP.EQ.OR P5, PT, R19, UR16, P3 ;  /* 0x0000001013007c0c */ /* 0x000fe40009fa2670 */
[C---:B------:R-:W-:Y:S02]  /*2990*/  IADD3 R21, R24.reuse, 0x2, RZ ;  /* 0x0000000218157810 */ /* 0x040fe40007ffe0ff */
[----:B------:R-:W-:Y:S02]  /*29a0*/  IADD3 R23, R24, 0x3, RZ ;  /* 0x0000000318177810 */ /* 0x000fe40007ffe0ff */
[----:B------:R-:W-:-:S02]  /*29b0*/  ISETP.EQ.OR P6, PT, R21, UR16, P3 ;  /* 0x0000001015007c0c */ /* 0x000fc40009fc2670 */
[----:B------:R-:W-:-:S03]  /*29c0*/  ISETP.EQ.OR P4, PT, R23, UR16, P3 ;  /* 0x0000001017007c0c */ /* 0x000fc60009f82670 */
[--C-:B------:R-:W-:Y:S02]  /*29d0*/  @!P0 IMAD R15, R24, R13, R12.reuse ;  /* 0x0000000d180f8224 */ /* 0x100fe400078e020c */
[----:B------:R-:W-:Y:S02]  /*29e0*/  @!P5 IMAD R19, R13, R19, R12 ;  /* 0x000000130d13d224 */ /* 0x000fe400078e020c */
[----:B------:R-:W-:-:S04]  /*29f0*/  @!P0 IMAD.WIDE.U32 R14, R15, 0x8, R26 ;  /* 0x000000080f0e8825 */ /* 0x000fc800078e001a */
[----:B------:R-:W-:Y:S02]  /*2a00*/  @!P5 IMAD.WIDE.U32 R18, R19, 0x8, R26 ;  /* 0x000000081312d825 */ /* 0x000fe400078e001a */
[----:B------:R-:W2:Y:S02]  /*2a10*/  @!P0 LDG.E.64 R14, desc[UR14][R14.64] ;  /* 0x0000000e0e0e8981 */ /* 0x000ea4000c1e1b00 */
[C-C-:B------:R-:W-:Y:S02]  /*2a20*/  @!P6 IMAD R21, R13.reuse, R21, R12.reuse ;  /* 0x000000150d15e224 */ /* 0x140fe400078e020c */
[----:B------:R-:W-:Y:S01]  /*2a30*/  @!P4 IMAD R23, R13, R23, R12 ;  /* 0x000000170d17c224 */ /* 0x000fe200078e020c */
[----:B------:R-:W3:Y:S01]  /*2a40*/  @!P5 LDG.E.64 R18, desc[UR14][R18.64] ;  /* 0x0000000e1212d981 */ /* 0x000ee2000c1e1b00 */
[----:B------:R-:W-:-:S04]  /*2a50*/  @!P6 IMAD.WIDE.U32 R20, R21, 0x8, R26 ;  /* 0x000000081514e825 */ /* 0x000fc800078e001a */
[----:B------:R-:W-:Y:S02]  /*2a60*/  @!P4 IMAD.WIDE.U32 R22, R23, 0x8, R26 ;  /* 0x000000081716c825 */ /* 0x000fe400078e001a */
[----:B------:R-:W4:Y:S04]  /*2a70*/  @!P6 LDG.E.64 R20, desc[UR14][R20.64] ;  /* 0x0000000e1414e981 */ /* 0x000f28000c1e1b00 */
[----:B------:R-:W5:Y:S01]  /*2a80*/  @!P4 LDG.E.64 R22, desc[UR14][R22.64] ;  /* 0x0000000e1616c981 */ /* 0x000f62000c1e1b00 */
[----:B------:R-:W-:Y:S01]  /*2a90*/  IADD3 R24, R24, 0x4, RZ ;  /* 0x0000000418187810 */ /* 0x000fe20007ffe0ff */
[----:B--2---:R-:W-:Y:S01]  /*2aa0*/  @!P0 FADD.FTZ R10, R10, R14 ;  /* 0x0000000e0a0a8221 */ /* 0x004fe20000010000 */
[----:B------:R-:W-:Y:S02]  /*2ab0*/  @!P0 FADD.FTZ R11, R11, R15 ;  /* 0x0000000f0b0b8221 */ /* 0x000fe40000010000 */
[----:B------:R-:W-:-:S02]  /*2ac0*/  IADD3 R14, R24, 0x1, RZ ;  /* 0x00000001180e7810 */ /* 0x000fc40007ffe0ff */
[----:B------:R-:W-:Y:S01]  /*2ad0*/  ISETP.EQ.OR P0, PT, R24, UR16, P3 ;  /* 0x0000001018007c0c */ /* 0x000fe20009f02670 */
[----:B---3--:R-:W-:Y:S01]  /*2ae0*/  @!P5 FADD.FTZ R10, R10, R18 ;  /* 0x000000120a0ad221 */ /* 0x008fe20000010000 */
[----:B------:R-:W-:Y:S01]  /*2af0*/  @!P5 FADD.FTZ R11, R11, R19 ;  /* 0x000000130b0bd221 */ /* 0x000fe20000010000 */
[----:B------:R-:W-:Y:S02]  /*2b00*/  IADD3 R18, R24, 0x2, RZ ;  /* 0x0000000218127810 */ /* 0x000fe40007ffe0ff */
[----:B------:R-:W-:Y:S01]  /*2b10*/  ISETP.EQ.OR P5, PT, R14, UR16, P3 ;  /* 0x000000100e007c0c */ /* 0x000fe20009fa2670 */
[----:B----4-:R-:W-:Y:S01]  /*2b20*/  @!P6 FADD.FTZ R10, R10, R20 ;  /* 0x000000140a0ae221 */ /* 0x010fe20000010000 */
[----:B------:R-:W-:Y:S01]  /*2b30*/  @!P6 FADD.FTZ R11, R11, R21 ;  /* 0x000000150b0be221 */ /* 0x000fe20000010000 */
[----:B------:R-:W-:Y:S02]  /*2b40*/  IADD3 R20, R24, 0x3, RZ ;  /* 0x0000000318147810 */ /* 0x000fe40007ffe0ff */
[----:B------:R-:W-:Y:S01]  /*2b50*/  ISETP.EQ.OR P6, PT, R18, UR16, P3 ;  /* 0x0000001012007c0c */ /* 0x000fe20009fc2670 */
[----:B-----5:R-:W-:Y:S01]  /*2b60*/  @!P4 FADD.FTZ R10, R10, R22 ;  /* 0x000000160a0ac221 */ /* 0x020fe20000010000 */
[----:B------:R-:W-:Y:S01]  /*2b70*/  @!P4 FADD.FTZ R11, R11, R23 ;  /* 0x000000170b0bc221 */ /* 0x000fe20000010000 */
[----:B------:R-:W-:Y:S01]  /*2b80*/  ISETP.EQ.OR P4, PT, R20, UR16, P3 ;  /* 0x0000001014007c0c */ /* 0x000fe20009f82670 */
[----:B------:R-:W-:-:S04]  /*2b90*/  @!P0 IMAD R15, R13, R24, R12 ;  /* 0x000000180d0f8224 */ /* 0x000fc800078e020c */
[----:B------:R-:W-:Y:S02]  /*2ba0*/  @!P5 IMAD R19, R13, R14, R12 ;  /* 0x0000000e0d13d224 */ /* 0x000fe400078e020c */
[----:B------:R-:W-:-:S04]  /*2bb0*/  @!P0 IMAD.WIDE.U32 R14, R15, 0x8, R26 ;  /* 0x000000080f0e8825 */ /* 0x000fc800078e001a */
[----:B------:R-:W-:Y:S02]  /*2bc0*/  @!P6 IMAD R21, R13, R18, R12 ;  /* 0x000000120d15e224 */ /* 0x000fe400078e020c */
[----:B------:R-:W2:Y:S01]  /*2bd0*/  @!P0 LDG.E.64 R14, desc[UR14][R14.64] ;  /* 0x0000000e0e0e8981 */ /* 0x000ea2000c1e1b00 */
        /* <DEDUP_REMOVED lines=11> */
[----:B------:R-:W-:-:S03]  /*2c90*/  @!P0 FADD.FTZ R11, R11, R15 ;  /* 0x0000000f0b0b8221 */ /* 0x000fc60000010000 */
[----:B---3--:R-:W-:Y:S01]  /*2ca0*/  @!P5 FADD.FTZ R10, R10, R18 ;  /* 0x000000120a0ad221 */ /* 0x008fe20000010000 */
[----:B------:R-:W-:-:S03]  /*2cb0*/  @!P5 FADD.FTZ R11, R11, R19 ;  /* 0x000000130b0bd221 */ /* 0x000fc60000010000 */
[----:B----4-:R-:W-:Y:S01]  /*2cc0*/  @!P6 FADD.FTZ R10, R10, R20 ;  /* 0x000000140a0ae221 */ /* 0x010fe20000010000 */
[----:B------:R-:W-:Y:S01]  /*2cd0*/  @!P6 FADD.FTZ R11, R11, R21 ;  /* 0x000000150b0be221 */ /* 0x000fe20000010000 */
[----:B------:R-:W-:Y:S02]  /*2ce0*/  PLOP3.LUT P0, PT, PT, PT, PT, 0x8, 0x0 ;  /* 0x000000000000781c */ /* 0x000fe40003f0e170 */
[----:B-----5:R-:W-:Y:S01]  /*2cf0*/  @!P4 FADD.FTZ R10, R10, R22 ;  /* 0x000000160a0ac221 */ /* 0x020fe20000010000 */
[----:B------:R-:W-:-:S10]  /*2d00*/  @!P4 FADD.FTZ R11, R11, R23 ;  /* 0x000000170b0bc221 */ /* 0x000fd40000010000 */
.L_x_1363:
[----:B------:R-:W-:-:S13]  /*2d10*/  ISETP.NE.OR P0, PT, R17, RZ, P0 ;  /* 0x000000ff1100720c */ /* 0x000fda0000705670 */
[----:B------:R-:W-:Y:S05]  /*2d20*/  @!P0 BRA `(.L_x_1359) ;  /* 0x00000000007c8947 */ /* 0x000fea0003800000 */
.L_x_1360:
[C---:B------:R-:W-:Y:S02]  /*2d30*/  ISETP.EQ.OR P5, PT, R24.reuse, UR16, P3 ;  /* 0x0000001018007c0c */ /* 0x040fe40009fa2670 */
[C---:B------:R-:W-:Y:S02]  /*2d40*/  IADD3 R19, R24.reuse, 0x1, RZ ;  /* 0x0000000118137810 */ /* 0x040fe40007ffe0ff */
[C---:B------:R-:W-:Y:S02]  /*2d50*/  IADD3 R21, R24.reuse, 0x2, RZ ;  /* 0x0000000218157810 */ /* 0x040fe40007ffe0ff */
[----:B------:R-:W-:Y:S02]  /*2d60*/  ISETP.EQ.OR P6, PT, R19, UR16, P3 ;  /* 0x0000001013007c0c */ /* 0x000fe40009fc2670 */
[----:B------:R-:W-:Y:S02]  /*2d70*/  IADD3 R23, R24, 0x3, RZ ;  /* 0x0000000318177810 */ /* 0x000fe40007ffe0ff */
[----:B------:R-:W-:-:S02]  /*2d80*/  ISETP.EQ.OR P4, PT, R21, UR16, P3 ;  /* 0x0000001015007c0c */ /* 0x000fc40009f82670 */
[----:B------:R-:W-:Y:S01]  /*2d90*/  ISETP.EQ.OR P0, PT, R23, UR16, P3 ;  /* 0x0000001017007c0c */ /* 0x000fe20009f02670 */
[----:B------:R-:W-:-:S04]  /*2da0*/  @!P5 IMAD R15, R13, R24, R12 ;  /* 0x000000180d0fd224 */ /* 0x000fc800078e020c */
[----:B------:R-:W-:-:S04]  /*2db0*/  @!P5 IMAD.WIDE.U32 R14, R15, 0x8, R26 ;  /* 0x000000080f0ed825 */ /* 0x000fc800078e001a */
[C-C-:B------:R-:W-:Y:S02]  /*2dc0*/  @!P6 IMAD R19, R13.reuse, R19, R12.reuse ;  /* 0x000000130d13e224 */ /* 0x140fe400078e020c */
[----:B------:R-:W2:Y:S01]  /*2dd0*/  @!P5 LDG.E.64 R14, desc[UR14][R14.64] ;  /* 0x0000000e0e0ed981 */ /* 0x000ea2000c1e1b00 */
        /* <DEDUP_REMOVED lines=20> */
.L_x_1359:
        /* <DEDUP_REMOVED lines=11> */
.L_x_1365:
[----:B------:R-:W-:Y:S05]  /*2fd0*/  BSYNC B0 ;  /* 0x0000000000007941 */ /* 0x000fea0003800000 */
.L_x_1364:
        /* <DEDUP_REMOVED lines=16> */
.L_x_1356:
[----:B------:R-:W1:Y:S01]  /*30e0*/  S2UR UR9, SR_CgaCtaId ;  /* 0x00000000000979c3 */ /* 0x000e620000008800 */
[----:B------:R-:W-:Y:S01]  /*30f0*/  UMOV UR8, 0x400 ;  /* 0x0000040000087882 */ /* 0x000fe20000000000 */
[----:B0-2---:R-:W-:Y:S01]  /*3100*/  IADD3 R12, R38, 0x20, RZ ;  /* 0x00000020260c7810 */ /* 0x005fe20007ffe0ff */
[----:B-1----:R-:W-:-:S09]  /*3110*/  ULEA UR8, UR9, UR8, 0x18 ;  /* 0x0000000809087291 */ /* 0x002fd2000f8ec03f */
[----:B------:R-:W-:Y:S01]  /*3120*/  @!P3 STS.64 [UR8+0x80], R10 ;  /* 0x0000800aff00b988 */ /* 0x000fe20008000a08 */
[----:B------:R-:W-:Y:S06]  /*3130*/  BAR.SYNC.DEFER_BLOCKING 0x0 ;  /* 0x0000000000007b1d */ /* 0x000fec0000010000 */
[----:B------:R-:W0:Y:S01]  /*3140*/  LDS.64 R14, [UR8+0x80] ;  /* 0x00008008ff0e7984 */ /* 0x000e220008000a00 */
[----:B------:R-:W-:Y:S02]  /*3150*/  ULDC UR8, c[0x0][0x2bc] ;  /* 0x0000af0000087ab9 */ /* 0x000fe40000000800 */
        /* <DEDUP_REMOVED lines=21> */
.L_x_1366:
[----:B------:R-:W-:Y:S04]  /*32b0*/  BSSY B0, `(.L_x_1367) ;  /* 0x0000014000007945 */ /* 0x000fe80003800000 */
[----:B------:R-:W-:Y:S05]  /*32c0*/  @!P1 BRA `(.L_x_1368) ;  /* 0x0000000000489947 */ /* 0x000fea0003800000 */
[----:B------:R-:W-:Y:S01]  /*32d0*/  SHF.R.S32.HI R15, RZ, 0x1f, R38 ;  /* 0x0000001fff0f7819 */ /* 0x000fe20000011426 */
        /* <DEDUP_REMOVED lines=8> */
[----:B------:R-:W-:Y:S01]  /*3360*/  FFMA.FTZ R17, R7, R3, -R32 ;  /* 0x0000000307117223 */ /* 0x000fe20000010820 */
[----:B------:R-:W-:Y:S01]  /*3370*/  FMUL.FTZ R16, R35, UR13 ;  /* 0x0000000d23107c20 */ /* 0x000fe20008410000 */
[----:B------:R-:W-:Y:S01]  /*3380*/  IMAD R15, R38, UR9, R15 ;  /* 0x00000009260f7c24 */ /* 0x000fe2000f8e020f */
[----:B------:R-:W-:Y:S01]  /*3390*/  ULDC.64 UR8, c[0x0][0x210] ;  /* 0x0000840000087ab9 */ /* 0x000fe20000000a00 */
[----:B------:R-:W-:Y:S01]  /*33a0*/  FMUL.FTZ R17, R17, UR13 ;  /* 0x0000000d11117c20 */ /* 0x000fe20008410000 */
[----:B------:R-:W-:Y:S02]  /*33b0*/  LEA R2, P0, R10, UR8, 0x2 ;  /* 0x000000080a027c11 */ /* 0x000fe4000f8010ff */
[----:B------:R-:W-:-:S04]  /*33c0*/  IADD3 R15, R11, R15, RZ ;  /* 0x0000000f0b0f7210 */ /* 0x000fc80007ffe0ff */
[----:B------:R-:W-:-:S05]  /*33d0*/  LEA.HI.X R3, R10, UR9, R15, 0x2, P0 ;  /* 0x000000090a037c11 */ /* 0x000fca00080f140f */
[----:B------:R0:W-:Y:S02]  /*33e0*/  STG.E.64 desc[UR14][R2.64], R16 ;  /* 0x0000001002007986 */ /* 0x0001e4000c101b0e */
.L_x_1368:
[----:B------:R-:W-:Y:S05]  /*33f0*/  BSYNC B0 ;  /* 0x0000000000007941 */ /* 0x000fea0003800000 */
.L_x_1367:
[----:B------:R-:W-:Y:S05]  /*3400*/  @!P2 BRA `(.L_x_1369) ;  /* 0x000000000048a947 */ /* 0x000fea0003800000 */
[----:B------:R-:W-:Y:S01]  /*3410*/  FFMA.FTZ R8, R33, R6, R8 ;  /* 0x0000000621087223 */ /* 0x000fe20000010008 */
[----:B------:R-:W-:-:S03]  /*3420*/  FFMA.FTZ R9, R0, R7, R9 ;  /* 0x0000000700097223 */ /* 0x000fc60000010009 */
[----:B0-----:R-:W-:Y:S01]  /*3430*/  FMUL.FTZ R2, R8, -1.4426950216293334961 ;  /* 0xbfb8aa3b08027820 */ /* 0x001fe20000410000 */
        /* <DEDUP_REMOVED lines=15> */
.L_x_1369:
[----:B------:R-:W-:Y:S01]  /*3530*/  ULDC.64 UR8, c[0x0][0x290] ;  /* 0x0000a40000087ab9 */ /* 0x000fe20000000a00 */
[----:B0-----:R-:W-:Y:S01]  /*3540*/  SHF.R.S32.HI R3, RZ, 0x1f, R12 ;  /* 0x0000001fff037819 */ /* 0x001fe2000001140c */
[----:B------:R-:W-:Y:S01]  /*3550*/  BSSY B0, `(.L_x_1370) ;  /* 0x0000015000007945 */ /* 0x000fe20003800000 */
[----:B------:R-:W-:-:S04]  /*3560*/  ISETP.GE.U32.AND P0, PT, R12, UR8, PT ;  /* 0x000000080c007c0c */ /* 0x000fc8000bf06070 */
[----:B------:R-:W-:-:S04]  /*3570*/  ISETP.GE.AND.EX P0, PT, R3, UR9, PT, P0 ;  /* 0x0000000903007c0c */ /* 0x000fc8000bf06300 */
[----:B------:R-:W-:-:S13]  /*3580*/  ISETP.GT.U32.OR P0, PT, R39, 0x19f, P0 ;  /* 0x0000019f2700780c */ /* 0x000fda0000704470 */
[----:B------:R-:W-:Y:S05]  /*3590*/  @P0 BRA `(.L_x_1371) ;  /* 0x0000000000400947 */ /* 0x000fea0003800000 */
[----:B------:R-:W-:Y:S01]  /*35a0*/  ULDC.64 UR8, c[0x0][0x288] ;  /* 0x0000a20000087ab9 */ /* 0x000fe20000000a00 */
[----:B------:R-:W-:Y:S01]  /*35b0*/  MOV R43, R45 ;  /* 0x0000002d002b7202 */ /* 0x000fe20000000f00 */
[----:B------:R-:W-:Y:S02]  /*35c0*/  IMAD R3, R3, UR8, RZ ;  /* 0x0000000803037c24 */ /* 0x000fe4000f8e02ff */
[-CC-:B------:R-:W-:Y:S01]  /*35d0*/  FFMA.FTZ R33, R33, R13.reuse, R14.reuse ;  /* 0x0000000d21217223 */ /* 0x180fe2000001000e */
[----:B------:R-:W-:Y:S01]  /*35e0*/  FFMA.FTZ R0, R0, R13, R14 ;  /* 0x0000000d00007223 */ /* 0x000fe2000001000e */
[----:B------:R-:W-:-:S04]  /*35f0*/  IMAD.WIDE.U32 R42, R12, UR8, R42 ;  /* 0x000000080c2a7c25 */ /* 0x000fc8000f8e002a */
[----:B------:R-:W-:Y:S01]  /*3600*/  FFMA.FTZ R33, R6, R4, -R33 ;  /* 0x0000000406217223 */ /* 0x000fe20000010821 */
[----:B------:R-:W-:Y:S01]  /*3610*/  FFMA.FTZ R0, R7, R5, -R0 ;  /* 0x0000000507007223 */ /* 0x000fe20000010800 */
[----:B------:R-:W-:Y:S01]  /*3620*/  IMAD R3, R12, UR9, R3 ;  /* 0x000000090c037c24 */ /* 0x000fe2000f8e0203 */
[----:B------:R-:W-:Y:S01]  /*3630*/  ULDC.64 UR8, c[0x0][0x210] ;  /* 0x0000840000087ab9 */ /* 0x000fe20000000a00 */
[----:B------:R-:W-:Y:S01]  /*3640*/  FMUL.FTZ R4, R33, UR13 ;  /* 0x0000000d21047c20 */ /* 0x000fe20008410000 */
[----:B------:R-:W-:Y:S01]  /*3650*/  LEA R2, P0, R42, UR8, 0x2 ;  /* 0x000000082a027c11 */ /* 0x000fe2000f8010ff */
[----:B------:R-:W-:Y:S01]  /*3660*/  FMUL.FTZ R5, R0, UR13 ;  /* 0x0000000d00057c20 */ /* 0x000fe20008410000 */
[----:B------:R-:W-:-:S04]  /*3670*/  IADD3 R3, R43, R3, RZ ;  /* 0x000000032b037210 */ /* 0x000fc80007ffe0ff */
[----:B------:R-:W-:-:S05]  /*3680*/  LEA.HI.X R3, R42, UR9, R3, 0x2, P0 ;  /* 0x000000092a037c11 */ /* 0x000fca00080f1403 */
[----:B------:R0:W-:Y:S02]  /*3690*/  STG.E.64 desc[UR14][R2.64], R4 ;  /* 0x0000000402007986 */ /* 0x0001e4000c101b0e */
.L_x_1371:
[----:B------:R-:W-:Y:S05]  /*36a0*/  BSYNC B0 ;  /* 0x0000000000007941 */ /* 0x000fea0003800000 */
.L_x_1370:
[----:B------:R-:W-:Y:S01]  /*36b0*/  ULDC UR8, c[0x0][0x10] ;  /* 0x0000040000087ab9 */ /* 0x000fe20000000800 */
[----:B------:R-:W-:Y:S02]  /*36c0*/  UIADD3 UR4, UR4, 0x1, URZ ;  /* 0x0000000104047890 */ /* 0x000fe4000fffe03f */
[----:B------:R-:W-:-:S04]  /*36d0*/  UIADD3 UR7, UR8, UR7, URZ ;  /* 0x0000000708077290 */ /* 0x000fc8000fffe03f */
[----:B------:R-:W-:-:S06]  /*36e0*/  UISETP.GE.AND UP0, UPT, UR7, UR5, UPT ;  /* 0x000000050700728c */ /* 0x000fcc000bf06270 */
[----:B------:R-:W-:-:S13]  /*36f0*/  PLOP3.LUT P0, PT, PT, PT, UP0, 0x80, 0x0 ;  /* 0x000000000000781c */ /* 0x000fda0003f0f008 */
[----:B------:R-:W-:Y:S05]  /*3700*/  @!P0 BRA `(.L_x_1372) ;  /* 0xffffffc800f88947 */ /* 0x000fea000383ffff */
.L_x_1345:
        /* <DEDUP_REMOVED lines=19> */
.L_x_1374:
[----:B------:R-:W-:Y:S05]  /*3840*/  BSYNC B0 ;  /* 0x0000000000007941 */ /* 0x000fea0003800000 */
.L_x_1373:
        /* <DEDUP_REMOVED lines=11> */
.L_x_1376:
[----:B------:R-:W2:Y:S04]  /*3900*/  LDG.E.STRONG.GPU R5, desc[UR14][R2.64] ;  /* 0x0000000e02057981 */ /* 0x000ea8000c1ef900 */
[----:B--2---:R-:W-:Y:S01]  /*3910*/  CCTL.IVALL ;  /* 0x00000000ff00798f */ /* 0x004fe20002000000 */
[----:B------:R-:W-:Y:S05]  /*3920*/  YIELD ;  /* 0x0000000000007946 */ /* 0x000fea0003800000 */
[----:B------:R-:W-:-:S13]  /*3930*/  ISETP.NE.AND P0, PT, R5, R0, PT ;  /* 0x000000000500720c */ /* 0x000fda0003f05270 */
[----:B------:R-:W-:Y:S05]  /*3940*/  @P0 BRA `(.L_x_1376) ;  /* 0xfffffffc00ec0947 */ /* 0x000fea000383ffff */
.L_x_1375:
        /* <DEDUP_REMOVED lines=24> */
.L_x_1377:
        /* <DEDUP_REMOVED lines=23> */
.L_x_1378:
        /* <DEDUP_REMOVED lines=12> */
.L_x_3248:


//--------------------- .text._Z35group_norm_nhwc_bwd_one_pass_kernelI11Fp32IOFp32WLi128ELi26ELi416EEv26Group_norm_nhwc_bwd_params --------------------------
	.section	.text._Z35group_norm_nhwc_bwd_one_pass_kernelI11Fp32IOFp32WLi128ELi26ELi416EEv26Group_norm_nhwc_bwd_params,"ax",@progbits
	.align	128
        .global         _Z35group_norm_nhwc_bwd_one_pass_kernelI11Fp32IOFp32WLi128ELi26ELi416EEv26Group_norm_nhwc_bwd_params
        .type           _Z35group_norm_nhwc_bwd_one_pass_kernelI11Fp32IOFp32WLi128ELi26ELi416EEv26Group_norm_nhwc_bwd_params,@function
        .size           _Z35group_norm_nhwc_bwd_one_pass_kernelI11Fp32IOFp32WLi128ELi26ELi416EEv26Group_norm_nhwc_bwd_params,(.L_x_3249 - _Z35group_norm_nhwc_bwd_one_pass_kernelI11Fp32IOFp32WLi128ELi26ELi416EEv26Group_norm_nhwc_bwd_params)
        .other          _Z35group_norm_nhwc_bwd_one_pass_kernelI11Fp32IOFp32WLi128ELi26ELi416EEv26Group_norm_nhwc_bwd_params,@"STO_CUDA_ENTRY STV_DEFAULT"
_Z35group_norm_nhwc_bwd_one_pass_kernelI11Fp32IOFp32WLi128ELi26ELi416EEv26Group_norm_nhwc_bwd_params:
.text._Z35group_norm_nhwc_bwd_one_pass_kernelI11Fp32IOFp32WLi128ELi26ELi416EEv26Group_norm_nhwc_bwd_params:
        /* <DEDUP_REMOVED lines=32> */
[----:B------:R-:W-:Y:S01]  /*0200*/  SHF.R.S32.HI R3, RZ, 0x1f, R54 ;  /* 0x0000001fff037819 */ /* 0x000fe20000011436 */
[----:B---3--:R-:W-:Y:S01]  /*0210*/  ULEA UR5, UR7, UR5, 0x18 ;  /* 0x0000000507057291 */ /* 0x008fe2000f8ec03f */
[----:B------:R-:W-:Y:S01]  /*0220*/  LEA.HI R4, P4, R9, R2, RZ, 0x1 ;  /* 0x0000000209047211 */ /* 0x000fe200078908ff */
[----:B------:R-:W-:Y:S01]  /*0230*/  ULEA UR6, UR7, UR6, 0x18 ;  /* 0x0000000607067291 */ /* 0x000fe2000f8ec03f */
[----:B------:R-:W-:-:S02]  /*0240*/  LEA.HI R3, R3, R54, RZ, 0x5 ;  /* 0x0000003603037211 */ /* 0x000fc400078f28ff */
[----:B------:R-:W-:Y:S01]  /*0250*/  IADD3.X R6, RZ, R7, RZ, P3, !PT ;  /* 0x00000007ff067210 */ /* 0x000fe20001ffe4ff */
[----:B------:R-:W-:Y:S01]  /*0260*/  ULDC.U8 UR7, c[0x0][0x2a4] ;  /* 0x0000a90000077ab9 */ /* 0x000fe20000000000 */
[----:B------:R-:W-:Y:S02]  /*0270*/  IADD3.X R9, RZ, R9, RZ, P4, !PT ;  /* 0x00000009ff097210 */ /* 0x000fe400027fe4ff */
[----:B------:R-:W-:Y:S02]  /*0280*/  SHF.R.S32.HI R0, RZ, 0x5, R3 ;  /* 0x00000005ff007819 */ /* 0x000fe40000011403 */
[--C-:B------:R-:W-:Y:S02]  /*0290*/  SHF.R.S64 R3, R5, 0x1, R6.reuse ;  /* 0x0000000105037819 */ /* 0x100fe40000001006 */
[----:B------:R-:W-:Y:S02]  /*02a0*/  ISETP.LT.U32.AND P1, PT, R53, UR12, PT ;  /* 0x0000000c35007c0c */ /* 0x000fe4000bf21070 */
[----:B------:R-:W-:Y:S01]  /*02b0*/  SHF.R.S32.HI R43, RZ, 0x1f, R53 ;  /* 0x0000001fff2b7819 */ /* 0x000fe20000011435 */
[----:B0-----:R-:W-:Y:S01]  /*02c0*/  IMAD R52, R40, UR10, R45 ;  /* 0x0000000a28347c24 */ /* 0x001fe2000f8e022d */
[----:B------:R-:W-:-:S02]  /*02d0*/  SHF.R.S32.HI R6, RZ, 0x1, R6 ;  /* 0x00000001ff067819 */ /* 0x000fc40000011406 */
[----:B------:R-:W-:Y:S02]  /*02e0*/  SHF.R.S64 R4, R4, 0x1, R9 ;  /* 0x0000000104047819 */ /* 0x000fe40000001009 */
[----:B------:R-:W-:Y:S02]  /*02f0*/  ISETP.LT.U32.AND P0, PT, R51, UR12, PT ;  /* 0x0000000c33007c0c */ /* 0x000fe4000bf01070 */
[----:B------:R-:W-:Y:S02]  /*0300*/  SHF.R.S32.HI R41, RZ, 0x1f, R51 ;  /* 0x0000001fff297819 */ /* 0x000fe40000011433 */
[----:B----4-:R-:W-:Y:S02]  /*0310*/  LOP3.LUT R49, R42, 0x3, RZ, 0xc0, !PT ;  /* 0x000000032a317812 */ /* 0x010fe400078ec0ff */
[C---:B------:R-:W-:Y:S02]  /*0320*/  IADD3 R50, R53.reuse, 0x40, RZ ;  /* 0x0000004035327810 */ /* 0x040fe40007ffe0ff */
[----:B------:R-:W-:-:S02]  /*0330*/  IADD3 R48, R53, 0x60, RZ ;  /* 0x0000006035307810 */ /* 0x000fc40007ffe0ff */
[----:B------:R-:W-:Y:S02]  /*0340*/  SHF.R.S32.HI R9, RZ, 0x1, R9 ;  /* 0x00000001ff097819 */ /* 0x000fe40000011409 */
[----:B------:R-:W-:Y:S02]  /*0350*/  ISETP.LT.AND.EX P1, PT, R43, UR13, !P2, P1 ;  /* 0x0000000d2b007c0c */ /* 0x000fe4000d721310 */
[----:B------:R-:W-:Y:S02]  /*0360*/  SHF.L.U64.HI R5, R3, 0x2, R6 ;  /* 0x0000000203057819 */ /* 0x000fe40000010206 */
[----:B------:R-:W-:Y:S02]  /*0370*/  ISETP.LT.AND.EX P2, PT, R41, UR13, !P2, P0 ;  /* 0x0000000d29007c0c */ /* 0x000fe4000d741300 */
[----:B------:R-:W-:Y:S02]  /*0380*/  IADD3 R46, -R49, R42, RZ ;  /* 0x0000002a312e7210 */ /* 0x000fe40007ffe1ff */
[----:B------:R-:W-:-:S02]  /*0390*/  LEA R0, R0, UR5, 0x3 ;  /* 0x0000000500007c11 */ /* 0x000fc4000f8e18ff */
[----:B------:R-:W-:Y:S02]  /*03a0*/  LEA R2, R54, UR6, 0x4 ;  /* 0x0000000636027c11 */ /* 0x000fe4000f8e20ff */
[----:B------:R-:W-:Y:S02]  /*03b0*/  SHF.R.S32.HI R39, RZ, 0x1f, R50 ;  /* 0x0000001fff277819 */ /* 0x000fe40000011432 */
[----:B------:R-:W-:Y:S02]  /*03c0*/  SHF.R.S32.HI R7, RZ, 0x1f, R48 ;  /* 0x0000001fff077819 */ /* 0x000fe40000011430 */
[----:B-1----:R-:W-:-:S07]  /*03d0*/  SHF.L.U64.HI R6, R4, 0x2, R9 ;  /* 0x0000000204067819 */ /* 0x002fce0000010209 */
.L_x_1414:
[----:B0--3--:R-:W0:Y:S01]  /*03e0*/  LDC R14, c[0x0][0x2a0] ;  /* 0x0000a800ff0e7b82 */ /* 0x009e220000000800 */
[----:B--2---:R-:W-:Y:S01]  /*03f0*/  IABS R13, R47 ;  /* 0x0000002f000d7213 */ /* 0x004fe20000000000 */
[----:B------:R-:W-:Y:S01]  /*0400*/  ULDC.64 UR12, c[0x0][0x298] ;  /* 0x0000a600000c7ab9 */ /* 0x000fe20000000a00 */
[----:B------:R-:W-:Y:S01]  /*0410*/  ISETP.GE.AND P0, PT, R47, RZ, PT ;  /* 0x000000ff2f00720c */ /* 0x000fe20003f06270 */
[----:B------:R-:W-:-:S04]  /*0420*/  ULDC.64 UR14, c[0x0][0x290] ;  /* 0x0000a400000e7ab9 */ /* 0x000fc80000000a00 */
[----:B-1----:R-:W1:Y:S08]  /*0430*/  LDC.64 R22, c[0x0][0x248] ;  /* 0x00009200ff167b82 */ /* 0x002e700000000a00 */
[----:B------:R-:W2:Y:S01]  /*0440*/  @P2 LDC.64 R20, c[0x0][0x288] ;  /* 0x0000a200ff142b82 */ /* 0x000ea20000000a00 */
[----:B0-----:R-:W-:-:S07]  /*0450*/  IABS R12, R14 ;  /* 0x0000000e000c7213 */ /* 0x001fce0000000000 */
[----:B------:R-:W0:Y:S01]  /*0460*/  @P1 LDC.64 R18, c[0x0][0x228] ;  /* 0x00008a00ff121b82 */ /* 0x000e220000000a00 */
[----:B------:R-:W3:Y:S01]  /*0470*/  I2F.RP R10, R12 ;  /* 0x0000000c000a7306 */ /* 0x000ee20000209400 */
[----:B-1----:R-:W-:-:S06]  /*0480*/  IMAD.WIDE R34, R47, 0x8, R22 ;  /* 0x000000082f227825 */ /* 0x002fcc00078e0216 */
[----:B------:R-:W1:Y:S01]  /*0490*/  @P2 LDC.64 R16, c[0x0][0x228] ;  /* 0x00008a00ff102b82 */ /* 0x000e620000000a00 */
[----:B---3--:R-:W3:Y:S02]  /*04a0*/  MUFU.RCP R10, R10 ;  /* 0x0000000a000a7308 */ /* 0x008ee40000001000 */
[----:B---3--:R-:W-:-:S05]  /*04b0*/  IADD3 R8, R10, 0xffffffe, RZ ;  /* 0x0ffffffe0a087810 */ /* 0x008fca0007ffe0ff */
[----:B------:R-:W3:Y:S01]  /*04c0*/  LDC R10, c[0x0][0x2ac] ;  /* 0x0000ab00ff0a7b82 */ /* 0x000ee20000000800 */
[----:B------:R4:W2:Y:S02]  /*04d0*/  F2I.FTZ.U32.TRUNC.NTZ R9, R8 ;  /* 0x0000000800097305 */ /* 0x0008a4000021f000 */
[----:B----4-:R-:W-:Y:S02]  /*04e0*/  MOV R8, RZ ;  /* 0x000000ff00087202 */ /* 0x010fe40000000f00 */
[----:B--2---:R-:W-:-:S05]  /*04f0*/  IADD3 R11, RZ, -R9, RZ ;  /* 0x80000009ff0b7210 */ /* 0x004fca0007ffe0ff */
[----:B------:R-:W-:-:S04]  /*0500*/  IMAD R11, R11, R12, RZ ;  /* 0x0000000c0b0b7224 */ /* 0x000fc800078e02ff */
        /* <DEDUP_REMOVED lines=11> */
[----:B------:R-:W-:-:S04]  /*05c0*/  IADD3 R8, R9, -R12, RZ ;  /* 0x8000000c09087210 */ /* 0x000fc80007ffe0ff */
[----:B------:R-:W-:Y:S01]  /*05d0*/  SEL R65, R8, R9, !P6 ;  /* 0x0000000908417207 */ /* 0x000fe20007000000 */
[----:B------:R-:W-:Y:S01]  /*05e0*/  IMAD.WIDE.U32 R8, R54, 0x4ec4ec4f, RZ ;  /* 0x4ec4ec4f36087825 */ /* 0x000fe200078e00ff */
[----:B------:R-:W-:Y:S02]  /*05f0*/  LOP3.LUT R8, RZ, R14, RZ, 0x33, !PT ;  /* 0x0000000eff087212 */ /* 0x000fe400078e33ff */
[----:B------:R-:W-:Y:S02]  /*0600*/  @!P0 IADD3 R65, -R65, RZ, RZ ;  /* 0x000000ff41418210 */ /* 0x000fe40007ffe1ff */
[----:B------:R-:W-:Y:S02]  /*0610*/  @P4 IADD3 R11, R11, 0x1, RZ ;  /* 0x000000010b0b4810 */ /* 0x000fe40007ffe0ff */
[----:B------:R-:W-:Y:S02]  /*0620*/  ISETP.NE.AND P4, PT, R14, RZ, PT ;  /* 0x000000ff0e00720c */ /* 0x000fe40003f85270 */
[----:B------:R-:W-:Y:S01]  /*0630*/  @!P3 IADD3 R11, -R11, RZ, RZ ;  /* 0x000000ff0b0bb210 */ /* 0x000fe20007ffe1ff */
[----:B------:R-:W2:Y:S01]  /*0640*/  @P1 LDC.64 R14, c[0x0][0x288] ;  /* 0x0000a200ff0e1b82 */ /* 0x000ea20000000a00 */
[----:B------:R-:W-:-:S02]  /*0650*/  SEL R65, R8, R65, !P4 ;  /* 0x0000004108417207 */ /* 0x000fc40006000000 */
[----:B------:R-:W-:Y:S02]  /*0660*/  SHF.R.U32.HI R9, RZ, 0x2, R9 ;  /* 0x00000002ff097819 */ /* 0x000fe40000011609 */
[----:B------:R-:W-:Y:S01]  /*0670*/  SEL R11, R8, R11, !P4 ;  /* 0x0000000b080b7207 */ /* 0x000fe20006000000 */
[----:B------:R-:W-:Y:S02]  /*0680*/  IMAD R30, R65, 0x1a, RZ ;  /* 0x0000001a411e7824 */ /* 0x000fe400078e02ff */
[----:B---3--:R-:W-:Y:S01]  /*0690*/  IMAD R9, R10, UR10, R9 ;  /* 0x0000000a0a097c24 */ /* 0x008fe2000f8e0209 */
[----:B------:R-:W-:Y:S02]  /*06a0*/  SHF.R.S32.HI R10, RZ, 0x1f, R11 ;  /* 0x0000001fff0a7819 */ /* 0x000fe4000001140b */
[----:B------:R-:W-:Y:S02]  /*06b0*/  SHF.R.S32.HI R12, RZ, 0x1f, R30 ;  /* 0x0000001fff0c7819 */ /* 0x000fe4000001141e */
[----:B------:R-:W-:Y:S01]  /*06c0*/  IADD3 R66, P3, R55, R30, RZ ;  /* 0x0000001e37427210 */ /* 0x000fe20007f7e0ff */
[----:B------:R-:W-:Y:S01]  /*06d0*/  IMAD R10, R10, UR12, RZ ;  /* 0x0000000c0a0a7c24 */ /* 0x000fe2000f8e02ff */
[----:B------:R-:W-:-:S02]  /*06e0*/  IADD3 R8, R9, 0x40, RZ ;  /* 0x0000004009087810 */ /* 0x000fc40007ffe0ff */
[----:B------:R-:W-:Y:S01]  /*06f0*/  LEA.HI.X.SX32 R67, R55, R12, 0x1, P3 ;  /* 0x0000000c37437211 */ /* 0x000fe200018f0eff */
[C---:B------:R-:W-:Y:S01]  /*0700*/  IMAD R69, R11.reuse, UR13, R10 ;  /* 0x0000000d0b457c24 */ /* 0x040fe2000f8e020a */
[----:B------:R-:W-:Y:S02]  /*0710*/  ISETP.GE.U32.AND P0, PT, R8, UR14, PT ;  /* 0x0000000e08007c0c */ /* 0x000fe4000bf06070 */
[----:B------:R-:W-:Y:S01]  /*0720*/  SHF.R.S32.HI R8, RZ, 0x1f, R8 ;  /* 0x0000001fff087819 */ /* 0x000fe20000011408 */
[----:B------:R-:W-:Y:S01]  /*0730*/  IMAD.WIDE.U32 R66, R11, UR12, R66 ;  /* 0x0000000c0b427c25 */ /* 0x000fe2000f8e0042 */
[----:B------:R-:W-:Y:S01]  /*0740*/  IADD3 R9, R9, 0x60, RZ ;  /* 0x0000006009097810 */ /* 0x000fe20007ffe0ff */
[----:B------:R-:W3:Y:S01]  /*0750*/  @P1 LDC.64 R10, c[0x0][0x230] ;  /* 0x00008c00ff0a1b82 */ /* 0x000ee20000000a00 */
[----:B------:R-:W-:Y:S01]  /*0760*/  ISETP.GE.AND.EX P0, PT, R8, UR15, PT, P0 ;  /* 0x0000000f08007c0c */ /* 0x000fe2000bf06300 */
[----:B--2---:R-:W-:Y:S01]  /*0770*/  @P1 IMAD R8, R43, R14, RZ ;  /* 0x0000000e2b081224 */ /* 0x004fe200078e02ff */
[----:B------:R-:W-:-:S02]  /*0780*/  IADD3 R69, R67, R69, RZ ;  /* 0x0000004543457210 */ /* 0x000fc40007ffe0ff */
[----:B------:R-:W-:Y:S01]  /*0790*/  @P1 MOV R68, R66 ;  /* 0x0000004200441202 */ /* 0x000fe20000000f00 */
[----:B------:R-:W-:Y:S01]  /*07a0*/  @P1 IMAD R13, R53, R15, R8 ;  /* 0x0000000f350d1224 */ /* 0x000fe200078e0208 */
[----:B------:R-:W-:Y:S02]  /*07b0*/  ISETP.GE.U32.AND P3, PT, R9, UR14, PT ;  /* 0x0000000e09007c0c */ /* 0x000fe4000bf66070 */
[----:B------:R-:W-:Y:S01]  /*07c0*/  SHF.R.S32.HI R9, RZ, 0x1f, R9 ;  /* 0x0000001fff097819 */ /* 0x000fe20000011409 */
[----:B------:R-:W-:Y:S01]  /*07d0*/  @P1 IMAD.WIDE.U32 R14, R53, R14, R68 ;  /* 0x0000000e350e1225 */ /* 0x000fe200078e0044 */
[----:B------:R-:W-:Y:S02]  /*07e0*/  ISETP.LT.U32.AND P0, PT, R54, 0x1a0, !P0 ;  /* 0x000001a03600780c */ /* 0x000fe40004701070 */
[----:B------:R-:W-:Y:S02]  /*07f0*/  @P2 MOV R26, R66 ;  /* 0x00000042001a2202 */ /* 0x000fe40000000f00 */
[----:B------:R-:W-:-:S02]  /*0800*/  @P1 IADD3 R15, R15, R13, RZ ;  /* 0x0000000d0f0f1210 */ /* 0x000fc40007ffe0ff */
[C---:B------:R-:W-:Y:S02]  /*0810*/  @P1 SHF.L.U32 R29, R14.reuse, 0x2, RZ ;  /* 0x000000020e1d1819 */ /* 0x040fe400000006ff */
[----:B------:R-:W-:Y:S02]  /*0820*/  @P1 SHF.L.U64.HI R24, R14, 0x2, R15 ;  /* 0x000000020e181819 */ /* 0x000fe4000001020f */
[----:B------:R-:W-:Y:S01]  /*0830*/  @P2 MOV R27, R69 ;  /* 0x00000045001b2202 */ /* 0x000fe20000000f00 */
[----:B------:R-:W2:Y:S01]  /*0840*/  @P2 LDC.64 R14, c[0x0][0x230] ;  /* 0x00008c00ff0e2b82 */ /* 0x000ea20000000a00 */
[----:B------:R-:W-:Y:S02]  /*0850*/  ISETP.GE.AND.EX P3, PT, R9, UR15, PT, P3 ;  /* 0x0000000f09007c0c */ /* 0x000fe4000bf66330 */
[----:B---3--:R-:W-:Y:S01]  /*0860*/  @P1 IADD3 R32, P4, R29, R10, RZ ;  /* 0x0000000a1d201210 */ /* 0x008fe20007f9e0ff */
[-C--:B------:R-:W-:Y:S01]  /*0870*/  @P2 IMAD R10, R41, R20.reuse, RZ ;  /* 0x00000014290a2224 */ /* 0x080fe200078e02ff */
[----:B------:R-:W-:Y:S01]  /*0880*/  ISETP.LT.U32.AND P3, PT, R54, 0x1a0, !P3 ;  /* 0x000001a03600780c */ /* 0x000fe20005f61070 */
[----:B------:R-:W-:Y:S01]  /*0890*/  @P2 IMAD.WIDE.U32 R26, R51, R20, R26 ;  /* 0x00000014331a2225 */ /* 0x000fe200078e001a */
[----:B------:R-:W-:Y:S01]  /*08a0*/  @P1 IADD3.X R33, R24, R11, RZ, P4, !PT ;  /* 0x0000000b18211210 */ /* 0x000fe200027fe4ff */
[----:B------:R-:W3:Y:S01]  /*08b0*/  @P0 LDC.64 R8, c[0x0][0x288] ;  /* 0x0000a200ff080b82 */ /* 0x000ee20000000a00 */
[----:B0-----:R-:W-:Y:S01]  /*08c0*/  @P1 IADD3 R28, P5, R29, R18, RZ ;  /* 0x000000121d1c1210 */ /* 0x001fe20007fbe0ff */
[----:B------:R-:W-:-:S02]  /*08d0*/  @P2 IMAD R11, R51, R21, R10 ;  /* 0x00000015330b2224 */ /* 0x000fc400078e020a */
[----:B------:R0:W4:Y:S01]  /*08e0*/  LDG.E.64 R20, desc[UR8][R34.64] ;  /* 0x0000000822147981 */ /* 0x000122000c1e1b00 */
[----:B------:R-:W-:-:S03]  /*08f0*/  @P1 IADD3.X R29, R24, R19, RZ, P5, !PT ;  /* 0x00000013181d1210 */ /* 0x000fc60002ffe4ff */
[----:B------:R-:W0:Y:S08]  /*0900*/  @P0 LDC.64 R18, c[0x0][0x230] ;  /* 0x00008c00ff120b82 */ /* 0x000e300000000a00 */
[----:B------:R-:W1:Y:S01]  /*0910*/  @P3 LDC.64 R12, c[0x0][0x288] ;  /* 0x0000a200ff0c3b82 */ /* 0x000e620000000a00 */
[----:B------:R-:W-:-:S07]  /*0920*/  @P2 IADD3 R27, R27, R11, RZ ;  /* 0x0000000b1b1b2210 */ /* 0x000fce0007ffe0ff */
[----:B------:R-:W0:Y:S01]  /*0930*/  @P0 LDC.64 R22, c[0x0][0x228] ;  /* 0x00008a00ff160b82 */ /* 0x000e220000000a00 */
[C---:B------:R-:W-:Y:S01]  /*0940*/  @P2 SHF.L.U32 R31, R26.reuse, 0x2, RZ ;  /* 0x000000021a1f2819 */ /* 0x040fe200000006ff */
[----:B---3--:R-:W-:Y:S01]  /*0950*/  @P0 IMAD R36, R39, R8, RZ ;  /* 0x0000000827240224 */ /* 0x008fe200078e02ff */
[----:B------:R-:W-:Y:S02]  /*0960*/  @P2 SHF.L.U64.HI R56, R26, 0x2, R27 ;  /* 0x000000021a382819 */ /* 0x000fe4000001021b */
[----:B------:R-:W-:Y:S02]  /*0970*/  @P0 MOV R26, R66 ;  /* 0x00000042001a0202 */ /* 0x000fe40000000f00 */
[----:B------:R-:W-:Y:S01]  /*0980*/  @P0 MOV R27, R69 ;  /* 0x00000045001b0202 */ /* 0x000fe20000000f00 */
[----:B------:R-:W3:Y:S01]  /*0990*/  @P3 LDC.64 R24, c[0x0][0x230] ;  /* 0x00008c00ff183b82 */ /* 0x000ee20000000a00 */
[C---:B------:R-:W-:Y:S01]  /*09a0*/  @P0 IMAD R37, R50.reuse, R9, R36 ;  /* 0x0000000932250224 */ /* 0x040fe200078e0224 */
[----:B--2---:R-:W-:Y:S01]  /*09b0*/  @P2 IADD3 R36, P4, R31, R14, RZ ;  /* 0x0000000e1f242210 */ /* 0x004fe20007f9e0ff */
[----:B------:R-:W-:-:S05]  /*09c0*/  @P0 IMAD.WIDE.U32 R8, R50, R8, R26 ;  /* 0x0000000832080225 */ /* 0x000fca00078e001a */
[----:B------:R-:W2:Y:S01]  /*09d0*/  @P3 LDC.64 R10, c[0x0][0x228] ;  /* 0x00008a00ff0a3b82 */ /* 0x000ea20000000a00 */
[----:B-1----:R-:W-:Y:S01]  /*09e0*/  @P3 IMAD R57, R7, R12, RZ ;  /* 0x0000000c07393224 */ /* 0x002fe200078e02ff */
[----:B------:R-:W-:Y:S02]  /*09f0*/  @P3 MOV R26, R66 ;  /* 0x00000042001a3202 */ /* 0x000fe40000000f00 */
[----:B------:R-:W-:Y:S01]  /*0a00*/  @P3 MOV R27, R69 ;  /* 0x00000045001b3202 */ /* 0x000fe20000000f00 */
[C---:B------:R-:W-:Y:S01]  /*0a10*/  @P3 IMAD R57, R48.reuse, R13, R57 ;  /* 0x0000000d30393224 */ /* 0x040fe200078e0239 */
[----:B------:R-:W-:Y:S02]  /*0a20*/  @P0 IADD3 R9, R9, R37, RZ ;  /* 0x0000002509090210 */ /* 0x000fe40007ffe0ff */
[----:B------:R-:W-:Y:S01]  /*0a30*/  @P2 IADD3 R16, P5, R31, R16, RZ ;  /* 0x000000101f102210 */ /* 0x000fe20007fbe0ff */
[----:B------:R-:W-:Y:S01]  /*0a40*/  @P3 IMAD.WIDE.U32 R12, R48, R12, R26 ;  /* 0x0000000c300c3225 */ /* 0x000fe200078e001a */
[----:B------:R-:W-:-:S02]  /*0a50*/  @P2 IADD3.X R37, R56, R15, RZ, P4, !PT ;  /* 0x0000000f38252210 */ /* 0x000fc400027fe4ff */
[----:B------:R-:W-:Y:S02]  /*0a60*/  @P0 SHF.L.U32 R15, R8, 0x2, RZ ;  /* 0x00000002080f0819 */ /* 0x000fe400000006ff */
[----:B------:R-:W-:Y:S02]  /*0a70*/  @P2 IADD3.X R17, R56, R17, RZ, P5, !PT ;  /* 0x0000001138112210 */ /* 0x000fe40002ffe4ff */
[----:B------:R-:W-:Y:S02]  /*0a80*/  @P0 SHF.L.U64.HI R8, R8, 0x2, R9 ;  /* 0x0000000208080819 */ /* 0x000fe40000010209 */
[----:B0-----:R-:W-:Y:S02]  /*0a90*/  @P0 IADD3 R56, P5, R15, R18, RZ ;  /* 0x000000120f380210 */ /* 0x001fe40007fbe0ff */
[----:B------:R-:W-:Y:S02]  /*0aa0*/  @P3 IADD3 R9, R13, R57, RZ ;  /* 0x000000390d093210 */ /* 0x000fe40007ffe0ff */
[----:B------:R-:W-:-:S02]  /*0ab0*/  @P0 IADD3 R18, P6, R15, R22, RZ ;  /* 0x000000160f120210 */ /* 0x000fc40007fde0ff */
[----:B------:R-:W-:Y:S02]  /*0ac0*/  @P3 SHF.L.U32 R59, R12, 0x2, RZ ;  /* 0x000000020c3b3819 */ /* 0x000fe400000006ff */
[----:B------:R-:W-:Y:S02]  /*0ad0*/  @P0 IADD3.X R57, R8, R19, RZ, P5, !PT ;  /* 0x0000001308390210 */ /* 0x000fe40002ffe4ff */
[----:B------:R-:W-:Y:S02]  /*0ae0*/  @P3 SHF.L.U64.HI R12, R12, 0x2, R9 ;  /* 0x000000020c0c3819 */ /* 0x000fe40000010209 */
[----:B------:R-:W-:Y:S02]  /*0af0*/  @P0 IADD3.X R19, R8, R23, RZ, P6, !PT ;  /* 0x0000001708130210 */ /* 0x000fe400037fe4ff */
[----:B------:R-:W-:Y:S02]  /*0b00*/  MOV R9, RZ ;  /* 0x000000ff00097202 */ /* 0x000fe40000000f00 */
[----:B------:R-:W-:-:S02]  /*0b10*/  MOV R8, RZ ;  /* 0x000000ff00087202 */ /* 0x000fc40000000f00 */
[C---:B---3--:R-:W-:Y:S02]  /*0b20*/  @P3 IADD3 R34, P4, R59.reuse, R24, RZ ;  /* 0x000000183b223210 */ /* 0x048fe40007f9e0ff */
[----:B--2---:R-:W-:Y:S02]  /*0b30*/  @P3 IADD3 R58, P5, R59, R10, RZ ;  /* 0x0000000a3b3a3210 */ /* 0x004fe40007fbe0ff */
[----:B------:R-:W-:Y:S02]  /*0b40*/  CS2R R22, SRZ ;  /* 0x0000000000167805 */ /* 0x000fe4000001ff00 */
[----:B------:R-:W-:Y:S01]  /*0b50*/  @P3 IADD3.X R35, R12, R25, RZ, P4, !PT ;  /* 0x000000190c233210 */ /* 0x000fe200027fe4ff */
[----:B------:R0:W5:Y:S01]  /*0b60*/  @P1 LDG.E.64 R8, desc[UR8][R28.64] ;  /* 0x000000081c081981 */ /* 0x000162000c1e1b00 */
[----:B------:R-:W-:Y:S02]  /*0b70*/  CS2R R24, SRZ ;  /* 0x0000000000187805 */ /* 0x000fe4000001ff00 */
[----:B------:R-:W-:-:S02]  /*0b80*/  CS2R R14, SRZ ;  /* 0x00000000000e7805 */ /* 0x000fc4000001ff00 */
[----:B------:R-:W-:Y:S01]  /*0b90*/  @P3 IADD3.X R59, R12, R11, RZ, P5, !PT ;  /* 0x0000000b0c3b3210 */ /* 0x000fe20002ffe4ff */
[----:B------:R-:W5:Y:S04]  /*0ba0*/  @P1 LDG.E.64 R22, desc[UR8][R32.64] ;  /* 0x0000000820161981 */ /* 0x000f68000c1e1b00 */
[----:B------:R-:W5:Y:S01]  /*0bb0*/  @P2 LDG.E.64 R24, desc[UR8][R36.64] ;  /* 0x0000000824182981 */ /* 0x000f62000c1e1b00 */
[----:B0-----:R-:W-:-:S03]  /*0bc0*/  CS2R R28, SRZ ;  /* 0x00000000001c7805 */ /* 0x001fc6000001ff00 */
[----:B------:R-:W5:Y:S04]  /*0bd0*/  @P3 LDG.E.64 R14, desc[UR8][R58.64] ;  /* 0x000000083a0e3981 */ /* 0x000f68000c1e1b00 */
[----:B------:R-:W5:Y:S01]  /*0be0*/  @P3 LDG.E.64 R28, desc[UR8][R34.64] ;  /* 0x00000008221c3981 */ /* 0x000f62000c1e1b00 */
[----:B------:R-:W-:Y:S02]  /*0bf0*/  CS2R R10, SRZ ;  /* 0x00000000000a7805 */ /* 0x000fe4000001ff00 */
[----:B------:R-:W-:Y:S02]  /*0c00*/  CS2R R26, SRZ ;  /* 0x00000000001a7805 */ /* 0x000fe4000001ff00 */
[----:B------:R-:W-:Y:S02]  /*0c10*/  CS2R R12, SRZ ;  /* 0x00000000000c7805 */ /* 0x000fe4000001ff00 */
[----:B------:R-:W5:Y:S04]  /*0c20*/  @P2 LDG.E.64 R10, desc[UR8][R16.64] ;  /* 0x00000008100a2981 */ /* 0x000f68000c1e1b00 */
[----:B------:R0:W5:Y:S04]  /*0c30*/  @P0 LDG.E.64 R26, desc[UR8][R56.64] ;  /* 0x00000008381a0981 */ /* 0x000168000c1e1b00 */
[----:B------:R1:W5:Y:S01]  /*0c40*/  @P0 LDG.E.64 R12, desc[UR8][R18.64] ;  /* 0x00000008120c0981 */ /* 0x000362000c1e1b00 */
[----:B0-----:R-:W-:Y:S01]  /*0c50*/  MOV R56, 0x3f800000 ;  /* 0x3f80000000387802 */ /* 0x001fe20000000f00 */
[----:B------:R-:W-:Y:S01]  /*0c60*/  BSSY B0, `(.L_x_1380) ;  /* 0x0000014000007945 */ /* 0x000fe20003800000 */
[----:B-1----:R-:W-:Y:S01]  /*0c70*/  CS2R R18, SRZ ;  /* 0x0000000000127805 */ /* 0x002fe2000001ff00 */
[----:B----4-:R-:W-:-:S05]  /*0c80*/  FFMA.FTZ R16, -R20, R20, R21 ;  /* 0x0000001414107223 */ /* 0x010fca0000010115 */
[----:B------:R-:W-:-:S13]  /*0c90*/  FSETP.GTU.FTZ.AND P0, PT, R16, RZ, PT ;  /* 0x000000ff1000720b */ /* 0x000fda0003f1c000 */
[----:B------:R-:W0:Y:S02]  /*0ca0*/  @P0 LDC R21, c[0x0][0x250] ;  /* 0x00009400ff150b82 */ /* 0x000e240000000800 */
[----:B0-----:R-:W-:-:S04]  /*0cb0*/  @P0 FADD.FTZ R21, R16, R21 ;  /* 0x0000001510150221 */ /* 0x001fc80000010000 */
[----:B------:R0:W1:Y:S01]  /*0cc0*/  @P0 MUFU.RSQ R56, R21 ;  /* 0x0000001500380308 */ /* 0x0000620000001400 */
[----:B------:R-:W-:Y:S02]  /*0cd0*/  ISETP.GT.U32.AND P0, PT, R54, 0x19f, PT ;  /* 0x0000019f3600780c */ /* 0x000fe40003f04070 */
[----:B------:R-:W-:-:S11]  /*0ce0*/  CS2R R16, SRZ ;  /* 0x0000000000107805 */ /* 0x000fd6000001ff00 */
        /* <DEDUP_REMOVED lines=11> */
.L_x_1381:
[----:B------:R-:W-:Y:S05]  /*0da0*/  BSYNC B0 ;  /* 0x0000000000007941 */ /* 0x000fea0003800000 */
.L_x_1380:
[----:B------:R-:W-:Y:S01]  /*0db0*/  ISETP.NE.AND P4, PT, RZ, UR7, PT ;  /* 0x00000007ff007c0c */ /* 0x000fe2000bf85270 */
[C---:B-----5:R-:W-:Y:S01]  /*0dc0*/  FADD.FTZ R61, -R20.reuse, R22 ;  /* 0x00000016143d7221 */ /* 0x060fe20000010100 */
[C---:B------:R-:W-:Y:S01]  /*0dd0*/  FADD.FTZ R23, -R20.reuse, R23 ;  /* 0x0000001714177221 */ /* 0x040fe20000010100 */
[C---:B------:R-:W-:Y:S01]  /*0de0*/  FADD.FTZ R57, -R20.reuse, R24 ;  /* 0x0000001814397221 */ /* 0x040fe20000010100 */
[----:B------:R-:W-:Y:S01]  /*0df0*/  FADD.FTZ R25, -R20, R25 ;  /* 0x0000001914197221 */ /* 0x000fe20000010100 */
[----:B------:R-:W-:Y:S01]  /*0e00*/  MOV R22, R8 ;  /* 0x0000000800167202 */ /* 0x000fe20000000f00 */
[-C--:B-1----:R-:W-:Y:S01]  /*0e10*/  FMUL.FTZ R61, R61, R56.reuse ;  /* 0x000000383d3d7220 */ /* 0x082fe20000410000 */
[----:B------:R-:W-:Y:S01]  /*0e20*/  MOV R21, R9 ;  /* 0x0000000900157202 */ /* 0x000fe20000000f00 */
[----:B------:R-:W-:Y:S01]  /*0e30*/  FMUL.FTZ R62, R23, R56 ;  /* 0x00000038173e7220 */ /* 0x000fe20000410000 */
[----:B------:R-:W-:-:S04]  /*0e40*/  MOV R24, R10 ;  /* 0x0000000a00187202 */ /* 0x000fc80000000f00 */
        /* <DEDUP_REMOVED lines=15> */
[----:B------:R-:W-:-:S03]  /*0f40*/  FMUL.FTZ R21, R9, R34 ;  /* 0x0000002209157220 */ /* 0x000fc60000410000 */
[----:B------:R-:W-:Y:S01]  /*0f50*/  FFMA.FTZ R58, R22, R35, 1 ;  /* 0x3f800000163a7423 */ /* 0x000fe20000010023 */
[----:B------:R-:W-:-:S03]  /*0f60*/  FMUL.FTZ R22, R31, R36 ;  /* 0x000000241f167220 */ /* 0x000fc60000410000 */
[----:B------:R-:W-:-:S07]  /*0f70*/  FMUL.FTZ R21, R21, R58 ;  /* 0x0000003a15157220 */ /* 0x000fce0000410000 */
.L_x_1382:
[----:B0-----:R-:W-:Y:S01]  /*0f80*/  FMUL.FTZ R30, R22, R16 ;  /* 0x00000010161e7220 */ /* 0x001fe20000410000 */
[----:B------:R-:W-:Y:S01]  /*0f90*/  MOV R23, R11 ;  /* 0x0000000b00177202 */ /* 0x000fe20000000f00 */
        /* <DEDUP_REMOVED lines=16> */
[----:B0-----:R-:W-:-:S04]  /*10a0*/  FADD.FTZ R60, -R36, 1 ;  /* 0x3f800000243c7421 */ /* 0x001fc80000010100 */
[----:B------:R-:W-:Y:S01]  /*10b0*/  FFMA.FTZ R60, R23, R60, 1 ;  /* 0x3f800000173c7423 */ /* 0x000fe2000001003c */
[----:B------:R-:W-:Y:S01]  /*10c0*/  FMUL.FTZ R23, R11, R36 ;  /* 0x000000240b177220 */ /* 0x000fe20000410000 */
[----:B-1----:R-:W-:-:S03]  /*10d0*/  FADD.FTZ R37, -R35, 1 ;  /* 0x3f80000023257421 */ /* 0x002fc60000010100 */
[----:B------:R-:W-:Y:S01]  /*10e0*/  FMUL.FTZ R23, R23, R60 ;  /* 0x0000003c17177220 */ /* 0x000fe20000410000 */
[----:B------:R-:W-:Y:S01]  /*10f0*/  FFMA.FTZ R37, R24, R37, 1 ;  /* 0x3f80000018257423 */ /* 0x000fe20000010025 */
[----:B------:R-:W-:-:S04]  /*1100*/  FMUL.FTZ R24, R10, R35 ;  /* 0x000000230a187220 */ /* 0x000fc80000410000 */
[----:B------:R-:W-:-:S07]  /*1110*/  FMUL.FTZ R24, R24, R37 ;  /* 0x0000002518187220 */ /* 0x000fce0000410000 */
.L_x_1383:
[----:B------:R-:W-:Y:S01]  /*1120*/  FFMA.FTZ R34, R62, R31, R33 ;  /* 0x0000001f3e227223 */ /* 0x000fe20000010021 */
[----:B------:R-:W-:Y:S01]  /*1130*/  FMUL.FTZ R32, R24, R16 ;  /* 0x0000001018207220 */ /* 0x000fe20000410000 */
[----:B------:R-:W-:Y:S01]  /*1140*/  FADD.FTZ R33, R31, R30 ;  /* 0x0000001e1f217221 */ /* 0x000fe20000010000 */
[----:B------:R-:W-:Y:S01]  /*1150*/  FMUL.FTZ R31, R23, R17 ;  /* 0x00000011171f7220 */ /* 0x000fe20000410000 */
[C---:B------:R-:W-:Y:S01]  /*1160*/  FADD.FTZ R59, -R20.reuse, R26 ;  /* 0x0000001a143b7221 */ /* 0x040fe20000010100 */
[----:B------:R-:W-:Y:S01]  /*1170*/  FFMA.FTZ R25, R57, R32, R34 ;  /* 0x0000002039197223 */ /* 0x000fe20000010022 */
[----:B------:R-:W-:Y:S01]  /*1180*/  FADD.FTZ R32, R33, R32 ;  /* 0x0000002021207221 */ /* 0x000fe20000010000 */
[----:B------:R-:W-:Y:S01]  /*1190*/  FADD.FTZ R27, -R20, R27 ;  /* 0x0000001b141b7221 */ /* 0x000fe20000010100 */
[----:B------:R-:W-:Y:S01]  /*11a0*/  MOV R26, R13 ;  /* 0x0000000d001a7202 */ /* 0x000fe20000000f00 */
[----:B------:R-:W-:Y:S01]  /*11b0*/  FFMA.FTZ R30, R58, R31, R25 ;  /* 0x0000001f3a1e7223 */ /* 0x000fe20000010019 */
[----:B------:R-:W-:Y:S01]  /*11c0*/  FADD.FTZ R31, R31, R32 ;  /* 0x000000201f1f7221 */ /* 0x000fe20000010000 */
[----:B------:R-:W-:Y:S01]  /*11d0*/  MOV R25, R12 ;  /* 0x0000000c00197202 */ /* 0x000fe20000000f00 */
        /* <DEDUP_REMOVED lines=15> */
[----:B-1----:R-:W-:Y:S01]  /*12d0*/  FADD.FTZ R64, -R36, 1 ;  /* 0x3f80000024407421 */ /* 0x002fe20000010100 */
[----:B------:R-:W-:-:S03]  /*12e0*/  FMUL.FTZ R36, R13, R36 ;  /* 0x000000240d247220 */ /* 0x000fc60000410000 */
[----:B------:R-:W-:Y:S01]  /*12f0*/  FFMA.FTZ R37, R25, R64, 1 ;  /* 0x3f80000019257423 */ /* 0x000fe20000010040 */
[----:B------:R-:W-:-:S04]  /*1300*/  FMUL.FTZ R25, R12, R33 ;  /* 0x000000210c197220 */ /* 0x000fc80000410000 */
[----:B------:R-:W-:Y:S01]  /*1310*/  FMUL.FTZ R25, R25, R26 ;  /* 0x0000001a19197220 */ /* 0x000fe20000410000 */
[----:B------:R-:W-:-:S07]  /*1320*/  FMUL.FTZ R26, R36, R37 ;  /* 0x00000025241a7220 */ /* 0x000fce0000410000 */
.L_x_1384:
[----:B------:R-:W-:Y:S01]  /*1330*/  FMUL.FTZ R32, R25, R16 ;  /* 0x0000001019207220 */ /* 0x000fe20000410000 */
[C---:B------:R-:W-:Y:S01]  /*1340*/  FADD.FTZ R63, -R20.reuse, R28 ;  /* 0x0000001c143f7221 */ /* 0x040fe20000010100 */
[----:B------:R-:W-:Y:S01]  /*1350*/  FADD.FTZ R33, -R20, R29 ;  /* 0x0000001d14217221 */ /* 0x000fe20000010100 */
[----:B------:R-:W-:Y:S01]  /*1360*/  MOV R28, R14 ;  /* 0x0000000e001c7202 */ /* 0x000fe20000000f00 */
[----:B------:R-:W-:Y:S01]  /*1370*/  FFMA.FTZ R27, R59, R32, R30 ;  /* 0x000000203b1b7223 */ /* 0x000fe2000001001e */
[----:B------:R-:W-:Y:S01]  /*1380*/  FMUL.FTZ R30, R26, R17 ;  /* 0x000000111a1e7220 */ /* 0x000fe20000410000 */
[----:B------:R-:W-:Y:S01]  /*1390*/  FADD.FTZ R31, R31, R32 ;  /* 0x000000201f1f7221 */ /* 0x000fe20000010000 */
[-C--:B------:R-:W-:Y:S01]  /*13a0*/  FMUL.FTZ R63, R63, R56.reuse ;  /* 0x000000383f3f7220 */ /* 0x080fe20000410000 */
[----:B------:R-:W-:Y:S01]  /*13b0*/  FMUL.FTZ R64, R33, R56 ;  /* 0x0000003821407220 */ /* 0x000fe20000410000 */
[----:B------:R-:W-:Y:S01]  /*13c0*/  FFMA.FTZ R20, R60, R30, R27 ;  /* 0x0000001e3c147223 */ /* 0x000fe2000001001b */
[----:B------:R-:W-:Y:S01]  /*13d0*/  FADD.FTZ R29, R30, R31 ;  /* 0x0000001f1e1d7221 */ /* 0x000fe20000010000 */
[----:B------:R-:W-:Y:S01]  /*13e0*/  MOV R27, R15 ;  /* 0x0000000f001b7202 */ /* 0x000fe20000000f00 */
        /* <DEDUP_REMOVED lines=19> */
.L_x_1385:
[----:B------:R-:W-:Y:S01]  /*1520*/  FMUL.FTZ R30, R28, R16 ;  /* 0x000000101c1e7220 */ /* 0x000fe20000410000 */
[----:B------:R-:W-:Y:S01]  /*1530*/  FMUL.FTZ R37, R27, R17 ;  /* 0x000000111b257220 */ /* 0x000fe20000410000 */
[C---:B------:R-:W-:Y:S01]  /*1540*/  ISETP.GT.AND P0, PT, R38.reuse, 0x1e, PT ;  /* 0x0000001e2600780c */ /* 0x040fe20003f04270 */
[----:B------:R-:W-:Y:S01]  /*1550*/  BSSY B0, `(.L_x_1386) ;  /* 0x0000057000007945 */ /* 0x000fe20003800000 */
[----:B------:R-:W-:Y:S01]  /*1560*/  FFMA.FTZ R31, R63, R30, R20 ;  /* 0x0000001e3f1f7223 */ /* 0x000fe20000010014 */
[----:B------:R-:W-:Y:S01]  /*1570*/  FADD.FTZ R30, R29, R30 ;  /* 0x0000001e1d1e7221 */ /* 0x000fe20000010000 */
[----:B------:R-:W-:Y:S02]  /*1580*/  ISETP.NE.AND P5, PT, R38, RZ, PT ;  /* 0x000000ff2600720c */ /* 0x000fe40003fa5270 */
[----:B------:R-:W-:Y:S01]  /*1590*/  FFMA.FTZ R36, R64, R37, R31 ;  /* 0x0000002540247223 */ /* 0x000fe2000001001f */
[----:B------:R-:W-:Y:S01]  /*15a0*/  FADD.FTZ R37, R37, R30 ;  /* 0x0000001e25257221 */ /* 0x000fe20000010000 */
[----:B------:R-:W-:Y:S01]  /*15b0*/  FFMA.FTZ R30, R61, R22, RZ ;  /* 0x000000163d1e7223 */ /* 0x000fe200000100ff */
[----:B------:R-:W-:Y:S01]  /*15c0*/  FADD.FTZ R31, RZ, R22 ;  /* 0x00000016ff1f7221 */ /* 0x000fe20000010000 */
[----:B------:R-:W-:Y:S01]  /*15d0*/  ISETP.NE.AND P3, PT, R54, RZ, PT ;  /* 0x000000ff3600720c */ /* 0x000fe20003f65270 */
[----:B------:R-:W0:Y:S01]  /*15e0*/  SHFL.DOWN PT, R29, R36, 0x1, 0x1f ;  /* 0x08201f00241d7f89 */ /* 0x000e2200000e0000 */
[----:B------:R-:W-:Y:S01]  /*15f0*/  FFMA.FTZ R22, R57, R24, R30 ;  /* 0x0000001839167223 */ /* 0x000fe2000001001e */
[----:B------:R-:W-:Y:S01]  /*1600*/  FADD.FTZ R30, R31, R24 ;  /* 0x000000181f1e7221 */ /* 0x000fe20000010000 */
[----:B------:R-:W-:Y:S01]  /*1610*/  FADD.FTZ R24, RZ, R21 ;  /* 0x00000015ff187221 */ /* 0x000fe20000010000 */
[----:B------:R-:W1:Y:S01]  /*1620*/  SHFL.DOWN PT, R20, R37, 0x1, 0x1f ;  /* 0x08201f0025147f89 */ /* 0x000e6200000e0000 */
[----:B------:R-:W-:Y:S01]  /*1630*/  FFMA.FTZ R21, R62, R21, RZ ;  /* 0x000000153e157223 */ /* 0x000fe200000100ff */
[----:B------:R-:W-:Y:S01]  /*1640*/  FFMA.FTZ R22, R59, R25, R22 ;  /* 0x000000193b167223 */ /* 0x000fe20000010016 */
[----:B------:R-:W-:Y:S01]  /*1650*/  FADD.FTZ R31, R24, R23 ;  /* 0x00000017181f7221 */ /* 0x000fe20000010000 */
[----:B------:R-:W-:Y:S01]  /*1660*/  ISETP.GT.U32.AND P6, PT, R54, 0xc, PT ;  /* 0x0000000c3600780c */ /* 0x000fe20003fc4070 */
[----:B------:R-:W-:Y:S01]  /*1670*/  FFMA.FTZ R21, R58, R23, R21 ;  /* 0x000000173a157223 */ /* 0x000fe20000010015 */
[----:B------:R-:W-:Y:S01]  /*1680*/  FADD.FTZ R23, R30, R25 ;  /* 0x000000191e177221 */ /* 0x000fe20000010000 */
[----:B------:R-:W-:-:S02]  /*1690*/  FADD.FTZ R24, R31, R26 ;  /* 0x0000001a1f187221 */ /* 0x000fc40000010000 */
[----:B------:R-:W-:-:S04]  /*16a0*/  FFMA.FTZ R21, R60, R26, R21 ;  /* 0x0000001a3c157223 */ /* 0x000fc80000010015 */
[----:B------:R-:W-:Y:S01]  /*16b0*/  FFMA.FTZ R21, R64, R27, R21 ;  /* 0x0000001b40157223 */ /* 0x000fe20000010015 */
        /* <DEDUP_REMOVED lines=22> */
[----:B------:R-:W-:Y:S01]  /*1820*/  FFMA.FTZ R20, R63, R28, R22 ;  /* 0x0000001c3f147223 */ /* 0x000fe20000010016 */
[----:B------:R-:W-:Y:S01]  /*1830*/  FADD.FTZ R22, R23, R28 ;  /* 0x0000001c17167221 */ /* 0x000fe20000010000 */
[----:B------:R-:W-:Y:S01]  /*1840*/  FADD.FTZ R23, R24, R27 ;  /* 0x0000001b18177221 */ /* 0x000fe20000010000 */
[----:B------:R-:W-:-:S04]  /*1850*/  ISETP.GE.U32.AND P0, PT, R42, 0x2, PT ;  /* 0x000000022a00780c */ /* 0x000fc80003f06070 */
[----:B------:R0:W-:Y:S04]  /*1860*/  STS.128 [R2], R20 ;  /* 0x0000001402007388 */ /* 0x0001e80000000c00 */
        /* <DEDUP_REMOVED lines=37> */
.L_x_1387:
[----:B------:R-:W-:Y:S05]  /*1ac0*/  BSYNC B0 ;  /* 0x0000000000007941 */ /* 0x000fea0003800000 */
.L_x_1386:
        /* <DEDUP_REMOVED lines=18> */
[----:B------:R-:W-:Y:S01]  /*1bf0*/  FADD.FTZ R28, R28, R35 ;  /* 0x000000231c1c7221 */ /* 0x000fe20000010000 */
[----:B------:R-:W1:Y:S01]  /*1c00*/  LDS.128 R20, [R2+0x410] ;  /* 0x0004100002147984 */ /* 0x000e620000000c00 */
[----:B0-----:R-:W-:Y:S01]  /*1c10*/  FADD.FTZ R29, R29, R24 ;  /* 0x000000181d1d7221 */ /* 0x001fe20000010000 */
[----:B------:R-:W-:Y:S01]  /*1c20*/  FADD.FTZ R30, R30, R25 ;  /* 0x000000191e1e7221 */ /* 0x000fe20000010000 */
[----:B------:R-:W-:Y:S01]  /*1c30*/  FADD.FTZ R31, R31, R26 ;  /* 0x0000001a1f1f7221 */ /* 0x000fe20000010000 */
[----:B------:R-:W-:-:S02]  /*1c40*/  FADD.FTZ R32, R28, R27 ;  /* 0x0000001b1c207221 */ /* 0x000fc40000010000 */
[----:B------:R-:W-:Y:S01]  /*1c50*/  LDS.128 R24, [R2+0x5b0] ;  /* 0x0005b00002187984 */ /* 0x000fe20000000c00 */
[----:B-1----:R-:W-:Y:S01]  /*1c60*/  FADD.FTZ R33, R29, R20 ;  /* 0x000000141d217221 */ /* 0x002fe20000010000 */
[----:B------:R-:W-:Y:S01]  /*1c70*/  FADD.FTZ R20, R30, R21 ;  /* 0x000000151e147221 */ /* 0x000fe20000010000 */
[----:B------:R-:W-:Y:S01]  /*1c80*/  FADD.FTZ R21, R31, R22 ;  /* 0x000000161f157221 */ /* 0x000fe20000010000 */
[----:B------:R-:W-:Y:S01]  /*1c90*/  FADD.FTZ R32, R32, R23 ;  /* 0x0000001720207221 */ /* 0x000fe20000010000 */
[----:B------:R-:W0:Y:S02]  /*1ca0*/  LDS.128 R28, [R2+0x4e0] ;  /* 0x0004e000021c7984 */ /* 0x000e240000000c00 */
[----:B0-----:R-:W-:Y:S01]  /*1cb0*/  FADD.FTZ R33, R33, R28 ;  /* 0x0000001c21217221 */ /* 0x001fe20000010000 */
[----:B------:R-:W-:Y:S01]  /*1cc0*/  FADD.FTZ R20, R20, R29 ;  /* 0x0000001d14147221 */ /* 0x000fe20000010000 */
[----:B------:R-:W-:Y:S01]  /*1cd0*/  FADD.FTZ R21, R21, R30 ;  /* 0x0000001e15157221 */ /* 0x000fe20000010000 */
[----:B------:R-:W-:Y:S01]  /*1ce0*/  FADD.FTZ R32, R32, R31 ;  /* 0x0000001f20207221 */ /* 0x000fe20000010000 */
[----:B------:R-:W-:Y:S01]  /*1cf0*/  FADD.FTZ R33, R33, R24 ;  /* 0x0000001821217221 */ /* 0x000fe20000010000 */
        /* <DEDUP_REMOVED lines=112> */
[----:B------:R-:W-:Y:S01]  /*2400*/  LDS.128 R28, [R2+0x1930] ;  /* 0x00193000021c7984 */ /* 0x000fe20000000c00 */
[----:B------:R-:W-:-:S03]  /*2410*/  FADD.FTZ R32, R32, R23 ;  /* 0x0000001720207221 */ /* 0x000fc60000010000 */
[----:B------:R-:W0:Y:S02]  /*2420*/  LDS.128 R24, [R2+0x1860] ;  /* 0x0018600002187984 */ /* 0x000e240000000c00 */
[----:B0-----:R-:W-:Y:S01]  /*2430*/  FADD.FTZ R22, R20, R25 ;  /* 0x0000001914167221 */ /* 0x001fe20000010000 */
[----:B------:R-:W-:Y:S01]  /*2440*/  FADD.FTZ R23, R21, R26 ;  /* 0x0000001a15177221 */ /* 0x000fe20000010000 */
[----:B------:R-:W-:Y:S01]  /*2450*/  FADD.FTZ R33, R33, R24 ;  /* 0x0000001821217221 */ /* 0x000fe20000010000 */
[----:B------:R-:W-:Y:S01]  /*2460*/  FADD.FTZ R32, R32, R27 ;  /* 0x0000001b20207221 */ /* 0x000fe20000010000 */
[----:B------:R-:W-:Y:S01]  /*2470*/  FADD.FTZ R21, R22, R29 ;  /* 0x0000001d16157221 */ /* 0x000fe20000010000 */
[----:B------:R-:W-:Y:S01]  /*2480*/  FADD.FTZ R22, R23, R30 ;  /* 0x0000001e17167221 */ /* 0x000fe20000010000 */
[----:B------:R-:W-:Y:S01]  /*2490*/  FADD.FTZ R20, R33, R28 ;  /* 0x0000001c21147221 */ /* 0x000fe20000010000 */
[----:B------:R-:W-:-:S07]  /*24a0*/  FADD.FTZ R23, R32, R31 ;  /* 0x0000001f20177221 */ /* 0x000fce0000010000 */
.L_x_1389:
[----:B------:R-:W-:Y:S05]  /*24b0*/  BSYNC B0 ;  /* 0x0000000000007941 */ /* 0x000fea0003800000 */
.L_x_1388:
[----:B------:R-:W-:Y:S04]  /*24c0*/  BSSY B0, `(.L_x_1390) ;  /* 0x0000010000007945 */ /* 0x000fe80003800000 */
[----:B------:R-:W-:Y:S05]  /*24d0*/  @P6 BRA `(.L_x_1391) ;  /* 0x0000000000386947 */ /* 0x000fea0003800000 */
[----:B------:R-:W1:Y:S01]  /*24e0*/  LDC.64 R32, c[0x0][0x268] ;  /* 0x00009a00ff207b82 */ /* 0x000e620000000a00 */
[----:B------:R-:W-:-:S07]  /*24f0*/  IMAD R65, R65, 0xd, R54 ;  /* 0x0000000d41417824 */ /* 0x000fce00078e0236 */
[----:B------:R-:W2:Y:S01]  /*2500*/  LDC.64 R24, c[0x0][0x288] ;  /* 0x0000a200ff187b82 */ /* 0x000ea20000000a00 */
[----:B-1----:R-:W-:-:S03]  /*2510*/  IMAD.WIDE R32, R65, 0x4, R32 ;  /* 0x0000000441207825 */ /* 0x002fc600078e0220 */
[-C--:B------:R-:W-:Y:S02]  /*2520*/  LEA R30, P6, R3, R32.reuse, 0x2 ;  /* 0x00000020031e7211 */ /* 0x080fe400078c10ff */
[----:B------:R1:W-:Y:S01]  /*2530*/  REDG.E.ADD.F32.FTZ.RN.STRONG.GPU desc[UR8][R32.64], R20 ;  /* 0x00000014200079a6 */ /* 0x0003e2000c10f388 */
[-C--:B--2---:R-:W-:Y:S02]  /*2540*/  LEA R28, P5, R24, R32.reuse, 0x2 ;  /* 0x00000020181c7211 */ /* 0x084fe400078a10ff */
[C---:B------:R-:W-:Y:S02]  /*2550*/  IADD3.X R31, R33.reuse, R5, RZ, P6, !PT ;  /* 0x00000005211f7210 */ /* 0x040fe400037fe4ff */
[----:B------:R-:W-:Y:S02]  /*2560*/  LEA R26, P6, R4, R32, 0x2 ;  /* 0x00000020041a7211 */ /* 0x000fe400078c10ff */
[----:B------:R-:W-:Y:S01]  /*2570*/  LEA.HI.X R29, R24, R33, R25, 0x2, P5 ;  /* 0x00000021181d7211 */ /* 0x000fe200028f1419 */
[----:B------:R1:W-:Y:S01]  /*2580*/  REDG.E.ADD.F32.FTZ.RN.STRONG.GPU desc[UR8][R30.64], R21 ;  /* 0x000000151e0079a6 */ /* 0x0003e2000c10f388 */
[----:B------:R-:W-:-:S03]  /*2590*/  IADD3.X R27, R33, R6, RZ, P6, !PT ;  /* 0x00000006211b7210 */ /* 0x000fc600037fe4ff */
[----:B------:R1:W-:Y:S04]  /*25a0*/  REDG.E.ADD.F32.FTZ.RN.STRONG.GPU desc[UR8][R28.64], R22 ;  /* 0x000000161c0079a6 */ /* 0x0003e8000c10f388 */
[----:B------:R1:W-:Y:S02]  /*25b0*/  REDG.E.ADD.F32.FTZ.RN.STRONG.GPU desc[UR8][R26.64], R23 ;  /* 0x000000171a0079a6 */ /* 0x0003e4000c10f388 */
.L_x_1391:
[----:B------:R-:W-:Y:S05]  /*25c0*/  BSYNC B0 ;  /* 0x0000000000007941 */ /* 0x000fea0003800000 */
.L_x_1390:
[----:B------:R-:W-:Y:S05]  /*25d0*/  @!P0 BRA `(.L_x_1392) ;  /* 0x00000010007c8947 */ /* 0x000fea0003800000 */
[----:B01----:R-:W0:Y:S01]  /*25e0*/  LDC.64 R20, c[0x0][0x258] ;  /* 0x00009600ff147b82 */ /* 0x003e220000000a00 */
[----:B------:R-:W-:Y:S02]  /*25f0*/  LOP3.LUT R23, R44, 0x1, RZ, 0xc0, !PT ;  /* 0x000000012c177812 */ /* 0x000fe400078ec0ff */
[----:B------:R-:W-:-:S03]  /*2600*/  SHF.L.U32 R22, R42, 0x1, RZ ;  /* 0x000000012a167819 */ /* 0x000fc600000006ff */
[----:B------:R-:W-:Y:S02]  /*2610*/  IMAD R23, R23, R40, RZ ;  /* 0x0000002817177224 */ /* 0x000fe400078e02ff */
[----:B------:R-:W1:Y:S03]  /*2620*/  LDC.64 R28, c[0x0][0x260] ;  /* 0x00009800ff1c7b82 */ /* 0x000e660000000a00 */
[----:B------:R-:W-:Y:S01]  /*2630*/  IADD3 R25, R23, R45, RZ ;  /* 0x0000002d17197210 */ /* 0x000fe20007ffe0ff */
[----:B------:R-:W-:-:S04]  /*2640*/  IMAD R23, R22, R23, RZ ;  /* 0x0000001716177224 */ /* 0x000fc800078e02ff */
        /* <DEDUP_REMOVED lines=22> */
.L_x_1394:
[----:B-1----:R-:W2:Y:S04]  /*27b0*/  LDG.E.STRONG.GPU R22, desc[UR8][R20.64] ;  /* 0x0000000814167981 */ /* 0x002ea8000c1ef900 */
[----:B--2---:R-:W-:Y:S01]  /*27c0*/  CCTL.IVALL ;  /* 0x00000000ff00798f */ /* 0x004fe20002000000 */
[----:B------:R-:W-:Y:S05]  /*27d0*/  YIELD ;  /* 0x0000000000007946 */ /* 0x000fea0003800000 */
[----:B------:R-:W-:-:S13]  /*27e0*/  ISETP.NE.AND P0, PT, R22, R27, PT ;  /* 0x0000001b1600720c */ /* 0x000fda0003f05270 */
[----:B------:R-:W-:Y:S05]  /*27f0*/  @P0 BRA `(.L_x_1394) ;  /* 0xfffffffc00ec0947 */ /* 0x000fea000383ffff */
.L_x_1393:
        /* <DEDUP_REMOVED lines=16> */
.L_x_1398:
        /* <DEDUP_REMOVED lines=115> */
.L_x_1397:
        /* <DEDUP_REMOVED lines=61> */
.L_x_1399:
[----:B------:R-:W-:-:S13]  /*3400*/  ISETP.NE.OR P0, PT, R26, RZ, P0 ;  /* 0x000000ff1a00720c */ /* 0x000fda0000705670 */
[----:B------:R-:W-:Y:S05]  /*3410*/  @!P0 BRA `(.L_x_1395) ;  /* 0x00000000007c8947 */ /* 0x000fea0003800000 */
.L_x_1396:
        /* <DEDUP_REMOVED lines=31> */
.L_x_1395:
        /* <DEDUP_REMOVED lines=11> */
.L_x_1401:
[----:B------:R-:W-:Y:S05]  /*36c0*/  BSYNC B0 ;  /* 0x0000000000007941 */ /* 0x000fea0003800000 */
.L_x_1400:
        /* <DEDUP_REMOVED lines=16> */
.L_x_1392:
[----:B------:R-:W2:Y:S01]  /*37d0*/  S2UR UR6, SR_CgaCtaId ;  /* 0x00000000000679c3 */ /* 0x000ea20000008800 */
[----:B------:R-:W-:Y:S01]  /*37e0*/  UMOV UR5, 0x400 ;  /* 0x0000040000057882 */ /* 0x000fe20000000000 */
[----:B01----:R-:W-:Y:S01]  /*37f0*/  IMAD.WIDE.U32 R22, R54, 0x4ec4ec4f, RZ ;  /* 0x4ec4ec4f36167825 */ /* 0x003fe200078e00ff */
[----:B------:R-:W-:-:S04]  /*3800*/  ULDC.64 UR12, c[0x0][0x290] ;  /* 0x0000a400000c7ab9 */ /* 0x000fc80000000a00 */
[----:B------:R-:W-:Y:S01]  /*3810*/  SHF.R.U32.HI R22, RZ, 0x2, R23 ;  /* 0x00000002ff167819 */ /* 0x000fe20000011617 */
[----:B------:R-:W0:Y:S01]  /*3820*/  LDC R25, c[0x0][0x2ac] ;  /* 0x0000ab00ff197b82 */ /* 0x000e220000000800 */
[----:B--2---:R-:W-:-:S03]  /*3830*/  ULEA UR5, UR6, UR5, 0x18 ;  /* 0x0000000506057291 */ /* 0x004fc6000f8ec03f */
[----:B0-----:R-:W-:-:S06]  /*3840*/  IMAD R22, R25, UR10, R22 ;  /* 0x0000000a19167c24 */ /* 0x001fcc000f8e0216 */
        /* <DEDUP_REMOVED lines=9> */
[----:B------:R-:W-:Y:S02]  /*38e0*/  ISETP.GE.AND.EX P3, PT, R22, UR13, PT, P3 ;  /* 0x0000000d16007c0c */ /* 0x000fe4000bf66330 */
[C---:B------:R-:W-:Y:S02]  /*38f0*/  ISETP.LT.U32.AND P0, PT, R54.reuse, 0x1a0, !P0 ;  /* 0x000001a03600780c */ /* 0x040fe40004701070 */
[----:B------:R-:W-:Y:S01]  /*3900*/  ISETP.LT.U32.AND P3, PT, R54, 0x1a0, !P3 ;  /* 0x000001a03600780c */ /* 0x000fe20005f61070 */
[----:B------:R-:W0:Y:S01]  /*3910*/  LDS.64 R20, [UR5+0x80] ;  /* 0x00008005ff147984 */ /* 0x000e220008000a00 */
[----:B------:R-:W-:-:S02]  /*3920*/  ULDC UR5, c[0x0][0x2bc] ;  /* 0x0000af0000057ab9 */ /* 0x000fc40000000800 */
        /* <DEDUP_REMOVED lines=21> */
.L_x_1402:
[----:B------:R-:W-:Y:S04]  /*3a80*/  BSSY B0, `(.L_x_1403) ;  /* 0x0000013000007945 */ /* 0x000fe80003800000 */
[----:B------:R-:W-:Y:S05]  /*3a90*/  @!P1 BRA `(.L_x_1404) ;  /* 0x0000000000449947 */ /* 0x000fea0003800000 */
[----:B------:R-:W-:Y:S01]  /*3aa0*/  ULDC.64 UR12, c[0x0][0x288] ;  /* 0x0000a200000c7ab9 */ /* 0x000fe20000000a00 */
[----:B------:R-:W-:Y:S01]  /*3ab0*/  MOV R20, R66 ;  /* 0x0000004200147202 */ /* 0x000fe20000000f00 */
[----:B------:R-:W-:Y:S01]  /*3ac0*/  IMAD R22, R43, UR12, RZ ;  /* 0x0000000c2b167c24 */ /* 0x000fe2000f8e02ff */
[----:B------:R-:W-:Y:S01]  /*3ad0*/  MOV R21, R69 ;  /* 0x0000004500157202 */ /* 0x000fe20000000f00 */
[-CC-:B------:R-:W-:Y:S01]  /*3ae0*/  FFMA.FTZ R61, R61, R24.reuse, R25.reuse ;  /* 0x000000183d3d7223 */ /* 0x180fe20000010019 */
[----:B------:R-:W-:Y:S01]  /*3af0*/  FFMA.FTZ R62, R62, R24, R25 ;  /* 0x000000183e3e7223 */ /* 0x000fe20000010019 */
[C---:B------:R-:W-:Y:S02]  /*3b00*/  IMAD R23, R53.reuse, UR13, R22 ;  /* 0x0000000d35177c24 */ /* 0x040fe4000f8e0216 */
[----:B------:R-:W-:Y:S01]  /*3b10*/  IMAD.WIDE.U32 R20, R53, UR12, R20 ;  /* 0x0000000c35147c25 */ /* 0x000fe2000f8e0014 */
[----:B------:R-:W-:-:S03]  /*3b20*/  ULDC.64 UR12, c[0x0][0x210] ;  /* 0x00008400000c7ab9 */ /* 0x000fc60000000a00 */
[----:B------:R-:W-:Y:S01]  /*3b30*/  FFMA.FTZ R61, R16, R8, -R61 ;  /* 0x00000008103d7223 */ /* 0x000fe2000001083d */
[----:B------:R-:W-:Y:S01]  /*3b40*/  FFMA.FTZ R9, R17, R9, -R62 ;  /* 0x0000000911097223 */ /* 0x000fe2000001083e */
[----:B------:R-:W-:Y:S02]  /*3b50*/  LEA R22, P5, R20, UR12, 0x2 ;  /* 0x0000000c14167c11 */ /* 0x000fe4000f8a10ff */
[-C--:B------:R-:W-:Y:S01]  /*3b60*/  FMUL.FTZ R8, R61, R56.reuse ;  /* 0x000000383d087220 */ /* 0x080fe20000410000 */
[----:B------:R-:W-:Y:S01]  /*3b70*/  IADD3 R23, R21, R23, RZ ;  /* 0x0000001715177210 */ /* 0x000fe20007ffe0ff */
[----:B------:R-:W-:-:S03]  /*3b80*/  FMUL.FTZ R9, R9, R56 ;  /* 0x0000003809097220 */ /* 0x000fc60000410000 */
[----:B------:R-:W-:-:S05]  /*3b90*/  LEA.HI.X R23, R20, UR13, R23, 0x2, P5 ;  /* 0x0000000d14177c11 */ /* 0x000fca000a8f1417 */
[----:B------:R0:W-:Y:S02]  /*3ba0*/  STG.E.64 desc[UR8][R22.64], R8 ;  /* 0x0000000816007986 */ /* 0x0001e4000c101b08 */
.L_x_1404:
[----:B------:R-:W-:Y:S05]  /*3bb0*/  BSYNC B0 ;  /* 0x0000000000007941 */ /* 0x000fea0003800000 */
.L_x_1403:
[----:B------:R-:W-:Y:S05]  /*3bc0*/  @!P4 BRA `(.L_x_1405) ;  /* 0x000000000048c947 */ /* 0x000fea0003800000 */
        /* <DEDUP_REMOVED lines=18> */
.L_x_1405:
[----:B------:R-:W-:Y:S04]  /*3cf0*/  BSSY B0, `(.L_x_1406) ;  /* 0x0000013000007945 */ /* 0x000fe80003800000 */
[----:B------:R-:W-:Y:S05]  /*3d00*/  @!P2 BRA `(.L_x_1407) ;  /* 0x000000000044a947 */ /* 0x000fea0003800000 */
[----:B------:R-:W-:Y:S01]  /*3d10*/  ULDC.64 UR12, c[0x0][0x288] ;  /* 0x0000a200000c7ab9 */ /* 0x000fe20000000a00 */
[----:B------:R-:W-:Y:S01]  /*3d20*/  MOV R20, R66 ;  /* 0x0000004200147202 */ /* 0x000fe20000000f00 */
[----:B0-----:R-:W-:Y:S01]  /*3d30*/  IMAD R8, R41, UR12, RZ ;  /* 0x0000000c29087c24 */ /* 0x001fe2000f8e02ff */
[----:B------:R-:W-:Y:S01]  /*3d40*/  MOV R21, R69 ;  /* 0x0000004500157202 */ /* 0x000fe20000000f00 */
[-CC-:B------:R-:W-:Y:S01]  /*3d50*/  FFMA.FTZ R57, R57, R24.reuse, R25.reuse ;  /* 0x0000001839397223 */ /* 0x180fe20000010019 */
[----:B------:R-:W-:Y:S01]  /*3d60*/  FFMA.FTZ R58, R58, R24, R25 ;  /* 0x000000183a3a7223 */ /* 0x000fe20000010019 */
[C---:B------:R-:W-:Y:S02]  /*3d70*/  IMAD R9, R51.reuse, UR13, R8 ;  /* 0x0000000d33097c24 */ /* 0x040fe4000f8e0208 */
[----:B------:R-:W-:Y:S01]  /*3d80*/  IMAD.WIDE.U32 R20, R51, UR12, R20 ;  /* 0x0000000c33147c25 */ /* 0x000fe2000f8e0014 */
[----:B------:R-:W-:-:S03]  /*3d90*/  ULDC.64 UR12, c[0x0][0x210] ;  /* 0x00008400000c7ab9 */ /* 0x000fc60000000a00 */
[----:B------:R-:W-:Y:S01]  /*3da0*/  FFMA.FTZ R57, R16, R10, -R57 ;  /* 0x0000000a10397223 */ /* 0x000fe20000010839 */
[----:B------:R-:W-:Y:S01]  /*3db0*/  IADD3 R21, R21, R9, RZ ;  /* 0x0000000915157210 */ /* 0x000fe20007ffe0ff */
[----:B------:R-:W-:Y:S01]  /*3dc0*/  FFMA.FTZ R9, R17, R11, -R58 ;  /* 0x0000000b11097223 */ /* 0x000fe2000001083a */
[C---:B------:R-:W-:Y:S01]  /*3dd0*/  LEA R10, P5, R20.reuse, UR12, 0x2 ;  /* 0x0000000c140a7c11 */ /* 0x040fe2000f8a10ff */
[-C--:B------:R-:W-:Y:S02]  /*3de0*/  FMUL.FTZ R8, R57, R56.reuse ;  /* 0x0000003839087220 */ /* 0x080fe40000410000 */
[----:B------:R-:W-:Y:S01]  /*3df0*/  FMUL.FTZ R9, R9, R56 ;  /* 0x0000003809097220 */ /* 0x000fe20000410000 */
[----:B------:R-:W-:-:S05]  /*3e00*/  LEA.HI.X R11, R20, UR13, R21, 0x2, P5 ;  /* 0x0000000d140b7c11 */ /* 0x000fca000a8f1415 */
[----:B------:R1:W-:Y:S04]  /*3e10*/  STG.E.64 desc[UR8][R10.64], R8 ;  /* 0x000000080a007986 */ /* 0x0003e8000c101b08 */
.L_x_1407:
[----:B------:R-:W-:Y:S05]  /*3e20*/  BSYNC B0 ;  /* 0x0000000000007941 */ /* 0x000fea0003800000 */
.L_x_1406:
[----:B------:R-:W-:Y:S05]  /*3e30*/  @!P4 BRA `(.L_x_1408) ;  /* 0x000000000048c947 */ /* 0x000fea0003800000 */
        /* <DEDUP_REMOVED lines=18> */
.L_x_1408:
[----:B------:R-:W-:Y:S04]  /*3f60*/  BSSY B0, `(.L_x_1409) ;  /* 0x0000013000007945 */ /* 0x000fe80003800000 */
[----:B------:R-:W-:Y:S05]  /*3f70*/  @!P0 BRA `(.L_x_1410) ;  /* 0x0000000000448947 */ /* 0x000fea0003800000 */
[----:B------:R-:W-:Y:S01]  /*3f80*/  ULDC.64 UR12, c[0x0][0x288] ;  /* 0x0000a200000c7ab9 */ /* 0x000fe20000000a00 */
[----:B-1----:R-:W-:Y:S01]  /*3f90*/  MOV R10, R66 ;  /* 0x00000042000a7202 */ /* 0x002fe20000000f00 */
        /* <DEDUP_REMOVED lines=15> */
.L_x_1410:
[----:B------:R-:W-:Y:S05]  /*4090*/  BSYNC B0 ;  /* 0x0000000000007941 */ /* 0x000fea0003800000 */
.L_x_1409:
[----:B------:R-:W-:Y:S05]  /*40a0*/  @!P4 BRA `(.L_x_1411) ;  /* 0x000000000048c947 */ /* 0x000fea0003800000 */
[----:B------:R-:W-:Y:S01]  /*40b0*/  FFMA.FTZ R18, R63, R16, R18 ;  /* 0x000000103f127223 */ /* 0x000fe20000010012 */
[----:B------:R-:W-:-:S03]  /*40c0*/  FFMA.FTZ R19, R64, R17, R19 ;  /* 0x0000001140137223 */ /* 0x000fc60000010013 */
[----:B012---:R-:W-:Y:S01]  /*40d0*/  FMUL.FTZ R8, R18, -1.4426950216293334961 ;  /* 0xbfb8aa3b12087820 */ /* 0x007fe20000410000 */
        /* <DEDUP_REMOVED lines=15> */
.L_x_1411:
[----:B------:R-:W-:Y:S04]  /*41d0*/  BSSY B0, `(.L_x_1412) ;  /* 0x0000013000007945 */ /* 0x000fe80003800000 */
[----:B------:R-:W-:Y:S05]  /*41e0*/  @!P3 BRA `(.L_x_1413) ;  /* 0x000000000044b947 */ /* 0x000fea0003800000 */
[----:B------:R-:W-:Y:S01]  /*41f0*/  ULDC.64 UR12, c[0x0][0x288] ;  /* 0x0000a200000c7ab9 */ /* 0x000fe20000000a00 */
[----:B012---:R-:W-:Y:S01]  /*4200*/  MOV R8, R66 ;  /* 0x0000004200087202 */ /* 0x007fe20000000f00 */
        /* <DEDUP_REMOVED lines=15> */
.L_x_1413:
[----:B------:R-:W-:Y:S05]  /*4300*/  BSYNC B0 ;  /* 0x0000000000007941 */ /* 0x000fea0003800000 */
.L_x_1412:
[----:B------:R-:W-:Y:S02]  /*4310*/  IADD3 R47, R40, R47, RZ ;  /* 0x0000002f282f7210 */ /* 0x000fe40007ffe0ff */
[----:B------:R-:W-:Y:S02]  /*4320*/  IADD3 R44, R44, 0x1, RZ ;  /* 0x000000012c2c7810 */ /* 0x000fe40007ffe0ff */
[----:B------:R-:W-:-:S13]  /*4330*/  ISETP.GE.AND P0, PT, R47, UR4, PT ;  /* 0x000000042f007c0c */ /* 0x000fda000bf06270 */
[----:B------:R-:W-:Y:S05]  /*4340*/  @!P0 BRA `(.L_x_1414) ;  /* 0xffffffc000248947 */ /* 0x000fea000383ffff */
.L_x_1379:
        /* <DEDUP_REMOVED lines=8> */
[C---:B-----5:R-:W-:Y:S02]  /*43d0*/  SHF.L.U32 R0, R7.reuse, 0x1, RZ ;  /* 0x0000000107007819 */ /* 0x060fe400000006ff */
[----:B------:R-:W-:Y:S02]  /*43e0*/  IADD3 R4, R7, -0x1, RZ ;  /* 0xffffffff07047810 */ /* 0x000fe40007ffe0ff */
[----:B------:R-:W-:Y:S02]  /*43f0*/  SEL R5, R0, RZ, P1 ;  /* 0x000000ff00057207 */ /* 0x000fe40000800000 */
[----:B------:R-:W-:-:S03]  /*4400*/  ISETP.NE.OR P0, PT, R45, R4, P0 ;  /* 0x000000042d00720c */ /* 0x000fc60000705670 */
[----:B0-----:R-:W-:Y:S01]  /*4410*/  IMAD.WIDE.U32 R2, R5, 0x4, R2 ;  /* 0x0000000405027825 */ /* 0x001fe200078e0002 */
[----:B------:R-:W-:Y:S09]  /*4420*/  @P2 BRA `(.L_x_1416) ;  /* 0x0000000000242947 */ /* 0x000ff20003800000 */
        /* <DEDUP_REMOVED lines=9> */
.L_x_1416:
[----:B------:R-:W-:Y:S05]  /*44c0*/  BSYNC B0 ;  /* 0x0000000000007941 */ /* 0x000fea0003800000 */
.L_x_1415:
[----:B------:R-:W-:Y:S05]  /*44d0*/  @P0 EXIT ;  /* 0x000000000000094d */ /* 0x000fea0003800000 */
[----:B------:R-:W-:Y:S05]  /*44e0*/  @P2 BRA `(.L_x_1417) ;  /* 0x0000000000202947 */ /* 0x000fea0003800000 */
[----:B------:R-:W-:-:S05]  /*44f0*/  IMAD R0, R6, R7, RZ ;  /* 0x0000000706007224 */ /* 0x000fca00078e02ff */
[----:B------:R-:W-:-:S13]  /*4500*/  ISETP.NE.AND P0, PT, R0, -0x1, PT ;  /* 0xffffffff0000780c */ /* 0x000fda0003f05270 */
[----:B------:R-:W-:Y:S05]  /*4510*/  @!P0 BRA `(.L_x_1417) ;  /* 0x0000000000148947 */ /* 0x000fea0003800000 */
.L_x_1418:
[----:B0-----:R-:W4:Y:S04]  /*4520*/  LDG.E.STRONG.GPU R5, desc[UR8][R2.64] ;  /* 0x0000000802057981 */ /* 0x001f28000c1ef900 */
[----:B----4-:R-:W-:Y:S01]  /*4530*/  CCTL.IVALL ;  /* 0x00000000ff00798f */ /* 0x010fe20002000000 */
[----:B------:R-:W-:Y:S05]  /*4540*/  YIELD ;  /* 0x0000000000007946 */ /* 0x000fea0003800000 */
[----:B------:R-:W-:-:S13]  /*4550*/  ISETP.NE.AND P0, PT, R5, R0, PT ;  /* 0x000000000500720c */ /* 0x000fda0003f05270 */
[----:B------:R-:W-:Y:S05]  /*4560*/  @P0 BRA `(.L_x_1418) ;  /* 0xfffffffc00ec0947 */ /* 0x000fea000383ffff */
.L_x_1417:
        /* <DEDUP_REMOVED lines=19> */
[----:B------:R-:W3:Y:S03]  /*46a0*/  LDC.64 R16, c[0x0][0x220] ;  /* 0x00008800ff107b82 */ /* 0x000ee60000000a00 */
[----:B------:R-:W-:-:S04]  /*46b0*/  IADD3.X R5, RZ, R5, RZ, P0, !PT ;  /* 0x00000005ff057210 */ /* 0x000fc800007fe4ff */
[--C-:B------:R-:W-:Y:S02]  /*46c0*/  SHF.R.S64 R29, R2, 0x1, R5.reuse ;  /* 0x00000001021d7819 */ /* 0x100fe40000001005 */
[----:B------:R-:W-:-:S04]  /*46d0*/  SHF.R.S32.HI R2, RZ, 0x1, R5 ;  /* 0x00000001ff027819 */ /* 0x000fc80000011405 */
[----:B------:R-:W-:-:S07]  /*46e0*/  SHF.L.U64.HI R31, R29, 0x2, R2 ;  /* 0x000000021d1f7819 */ /* 0x000fce0000010202 */
.L_x_1419:
[----:B------:R-:W-:-:S04]  /*46f0*/  LEA R6, P0, R54, UR4, 0x2 ;  /* 0x0000000436067c11 */ /* 0x000fc8000f8010ff */
[----:B------:R-:W-:Y:S02]  /*4700*/  LEA.HI.X R7, R54, UR5, R0, 0x2, P0 ;  /* 0x0000000536077c11 */ /* 0x000fe400080f1400 */
[-C--:B-12---:R-:W-:Y:S02]  /*4710*/  LEA R8, P0, R25, R6.reuse, 0x2 ;  /* 0x0000000619087211 */ /* 0x086fe400078010ff */
[-C--:B------:R-:W-:Y:S01]  /*4720*/  LEA R12, P1, R22, R6.reuse, 0x2 ;  /* 0x00000006160c7211 */ /* 0x080fe200078210ff */
[----:B0-----:R-:W2:Y:S01]  /*4730*/  LDG.E R18, desc[UR8][R6.64] ;  /* 0x0000000806127981 */ /* 0x001ea2000c1e1900 */
[----:B------:R-:W-:Y:S02]  /*4740*/  LEA R10, P2, R29, R6, 0x2 ;  /* 0x000000061d0a7211 */ /* 0x000fe400078410ff */
[----:B------:R-:W-:Y:S02]  /*4750*/  IADD3.X R9, R7, R33, RZ, P0, !PT ;  /* 0x0000002107097210 */ /* 0x000fe400007fe4ff */
[----:B------:R-:W-:-:S02]  /*4760*/  IADD3.X R13, R23, R7, RZ, P1, !PT ;  /* 0x00000007170d7210 */ /* 0x000fc40000ffe4ff */
[----:B------:R-:W-:Y:S01]  /*4770*/  IADD3.X R11, R7, R31, RZ, P2, !PT ;  /* 0x0000001f070b7210 */ /* 0x000fe200017fe4ff */
[----:B------:R-:W2:Y:S04]  /*4780*/  LDG.E R19, desc[UR8][R8.64] ;  /* 0x0000000808137981 */ /* 0x000ea8000c1e1900 */
[----:B------:R-:W4:Y:S04]  /*4790*/  LDG.E R20, desc[UR8][R12.64] ;  /* 0x000000080c147981 */ /* 0x000f28000c1e1900 */
[----:B------:R-:W4:Y:S01]  /*47a0*/  LDG.E R21, desc[UR8][R10.64] ;  /* 0x000000080a157981 */ /* 0x000f22000c1e1900 */
[----:B------:R-:W-:-:S02]  /*47b0*/  SHF.L.U32 R5, R54, 0x1, RZ ;  /* 0x0000000136057819 */ /* 0x000fc400000006ff */
[----:B------:R-:W-:-:S03]  /*47c0*/  IADD3 R54, R54, 0x1a0, RZ ;  /* 0x000001a036367810 */ /* 0x000fc60007ffe0ff */
[----:B0-----:R-:W-:-:S04]  /*47d0*/  IMAD.WIDE R2, R5, 0x4, R14 ;  /* 0x0000000405027825 */ /* 0x001fc800078e020e */
[----:B---3--:R-:W-:Y:S01]  /*47e0*/  IMAD.WIDE R4, R5, 0x4, R16 ;  /* 0x0000000405047825 */ /* 0x008fe200078e0210 */
[----:B------:R-:W-:Y:S02]  /*47f0*/  ISETP.GT.U32.AND P0, PT, R25, R54, PT ;  /* 0x000000361900720c */ /* 0x000fe40003f04070 */
[----:B------:R-:W-:-:S04]  /*4800*/  SHF.R.S32.HI R0, RZ, 0x1f, R54 ;  /* 0x0000001fff007819 */ /* 0x000fc80000011436 */
[----:B------:R-:W-:Y:S01]  /*4810*/  ISETP.GT.AND.EX P0, PT, R27, R0, PT, P0 ;  /* 0x000000001b00720c */ /* 0x000fe20003f04300 */
[----:B--2---:R0:W-:Y:S04]  /*4820*/  STG.E.64 desc[UR8][R2.64], R18 ;  /* 0x0000001202007986 */ /* 0x0041e8000c101b08 */
[----:B----4-:R0:W-:Y:S08]  /*4830*/  STG.E.64 desc[UR8][R4.64], R20 ;  /* 0x0000001404007986 */ /* 0x0101f0000c101b08 */
[----:B------:R-:W-:Y:S05]  /*4840*/  @P0 BRA `(.L_x_1419) ;  /* 0xfffffffc00a80947 */ /* 0x000fea000383ffff */
[----:B------:R-:W-:Y:S05]  /*4850*/  EXIT ;  /* 0x000000000000794d */ /* 0x000fea0003800000 */
.L_x_1420:
        /* <DEDUP_REMOVED lines=10> */
.L_x_3249:


//--------------------- .text._Z35group_norm_nhwc_bwd_one_pass_kernelI11Fp32IOFp32WLi256ELi26ELi416EEv26Group_norm_nhwc_bwd_params --------------------------
	.section	.text._Z35group_norm_nhwc_bwd_one_pass_kernelI11Fp32IOFp32WLi256ELi26ELi416EEv26Group_norm_nhwc_bwd_params,"ax",@progbits
	.align	128
        .global         _Z35group_norm_nhwc_bwd_one_pass_kernelI11Fp32IOFp32WLi256ELi26ELi416EEv26Group_norm_nhwc_bwd_params
        .type           _Z35group_norm_nhwc_bwd_one_pass_kernelI11Fp32IOFp32WLi256ELi26ELi416EEv26Group_norm_nhwc_bwd_params,@function
        .size           _Z35group_norm_nhwc_bwd_one_pass_kernelI11Fp32IOFp32WLi256ELi26ELi416EEv26Group_norm_nhwc_bwd_params,(.L_x_3250 - _Z35group_norm_nhwc_bwd_one_pass_kernelI11Fp32IOFp32WLi256ELi26ELi416EEv26Group_norm_nhwc_bwd_params)
        .other          _Z35group_norm_nhwc_bwd_one_pass_kernelI11Fp32IOFp32WLi256ELi26ELi416EEv26Group_norm_nhwc_bwd_params,@"STO_CUDA_ENTRY STV_DEFAULT"
_Z35group_norm_nhwc_bwd_one_pass_kernelI11Fp32IOFp32WLi256ELi26ELi416EEv26Group_norm_nhwc_bwd_params:
.text._Z35group_norm_nhwc_bwd_one_pass_kernelI11Fp32IOFp32WLi256ELi26ELi416EEv26Group_norm_nhwc_bwd_params:
        /* <DEDUP_REMOVED lines=11> */
[C---:B------:R-:W-:Y:S01]  /*00b0*/  IMAD.WIDE.U32 R2, R40.reuse, 0x4ec4ec4f, RZ ;  /* 0x4ec4ec4f28027825 */ /* 0x040fe200078e00ff */
[----:B------:R-:W-:Y:S01]  /*00c0*/  ULDC.64 UR12, c[0x0][0x288] ;  /* 0x0000a200000c7ab9 */ /* 0x000fe20000000a00 */
[----:B------:R-:W-:Y:S01]  /*00d0*/  ULDC.64 UR18, c[0x0][0x290] ;  /* 0x0000a40000127ab9 */ /* 0x000fe20000000a00 */
[----:B------:R-:W-:Y:S01]  /*00e0*/  UIMAD.WIDE.U32 UR8, UR12, 0x3, URZ ;  /* 0x000000030c0878a5 */ /* 0x000fe2000f8e003f */
[----:B------:R-:W-:Y:S01]  /*00f0*/  ISETP.GE.U32.AND P3, PT, R40, 0x1a0, PT ;  /* 0x000001a02800780c */ /* 0x000fe20003f66070 */
[----:B------:R-:W-:Y:S01]  /*0100*/  UIMAD UR10, UR13, 0x3, URZ ;  /* 0x000000030d0a78a4 */ /* 0x000fe2000f8e023f */
[----:B------:R-:W-:Y:S01]  /*0110*/  SHF.R.U32.HI R3, RZ, 0x2, R3 ;  /* 0x00000002ff037819 */ /* 0x000fe20000011603 */
[----:B------:R-:W0:Y:S01]  /*0120*/  LDC R0, c[0x0][0x2ac] ;  /* 0x0000ab00ff007b82 */ /* 0x000e220000000800 */
[----:B------:R-:W-:Y:S02]  /*0130*/  ULEA.HI UR11, UP0, UR13, UR12, URZ, 0x1 ;  /* 0x0000000c0d0b7291 */ /* 0x000fe4000f81083f */
[----:B------:R-:W-:Y:S01]  /*0140*/  UIADD3 UR10, UR9, UR10, URZ ;  /* 0x0000000a090a7290 */ /* 0x000fe2000fffe03f */
[----:B------:R-:W-:Y:S01]  /*0150*/  IMAD R59, R3, -0xd, R40 ;  /* 0xfffffff3033b7824 */ /* 0x000fe200078e0228 */
[----:B------:R-:W-:-:S02]  /*0160*/  UIADD3.X UR12, URZ, UR13, URZ, UP0, !UPT ;  /* 0x0000000d3f0c7290 */ /* 0x000fc400087fe43f */
[----:B------:R-:W-:Y:S01]  /*0170*/  ULEA.HI UR8, UP0, UR10, UR8, URZ, 0x1 ;  /* 0x000000080a087291 */ /* 0x000fe2000f81083f */
[----:B------:R-:W1:Y:S01]  /*0180*/  S2UR UR7, SR_CgaCtaId ;  /* 0x00000000000779c3 */ /* 0x000e620000008800 */
[----:B------:R-:W-:Y:S01]  /*0190*/  UMOV UR4, 0x400 ;  /* 0x0000040000047882 */ /* 0x000fe20000000000 */
[----:B------:R-:W-:Y:S01]  /*01a0*/  USHF.R.S32.HI UR9, URZ, 0x1, UR12 ;  /* 0x000000013f097899 */ /* 0x000fe2000801140c */
[----:B------:R-:W-:Y:S01]  /*01b0*/  SHF.L.U32 R59, R59, 0x1, RZ ;  /* 0x000000013b3b7819 */ /* 0x000fe200000006ff */
[----:B------:R-:W-:Y:S01]  /*01c0*/  UIADD3.X UR10, URZ, UR10, URZ, UP0, !UPT ;  /* 0x0000000a3f0a7290 */ /* 0x000fe200087fe43f */
[----:B------:R-:W-:-:S03]  /*01d0*/  ULDC.U8 UR17, c[0x0][0x2a4] ;  /* 0x0000a90000117ab9 */ /* 0x000fc60000000000 */
[----:B------:R-:W-:Y:S02]  /*01e0*/  USHF.R.S64 UR8, UR8, 0x1, UR10 ;  /* 0x0000000108087899 */ /* 0x000fe4000800100a */
[----:B------:R-:W-:-:S04]  /*01f0*/  USHF.R.S32.HI UR10, URZ, 0x1, UR10 ;  /* 0x000000013f0a7899 */ /* 0x000fc8000801140a */
[----:B------:R-:W-:Y:S01]  /*0200*/  USHF.L.U64.HI UR10, UR8, 0x2, UR10 ;  /* 0x00000002080a7899 */ /* 0x000fe2000801020a */
[----:B0-----:R-:W-:Y:S01]  /*0210*/  IMAD R41, R0, UR16, R3 ;  /* 0x0000001000297c24 */ /* 0x001fe2000f8e0203 */
[----:B------:R-:W-:-:S04]  /*0220*/  SHF.R.S32.HI R3, RZ, 0x1f, R40 ;  /* 0x0000001fff037819 */ /* 0x000fc80000011428 */
[C---:B------:R-:W-:Y:S02]  /*0230*/  IADD3 R0, R41.reuse, 0x20, RZ ;  /* 0x0000002029007810 */ /* 0x040fe40007ffe0ff */
[C---:B------:R-:W-:Y:S01]  /*0240*/  IADD3 R69, R41.reuse, 0x40, RZ ;  /* 0x0000004029457810 */ /* 0x040fe20007ffe0ff */
[----:B-1----:R-:W-:Y:S01]  /*0250*/  ULEA UR4, UR7, UR4, 0x18 ;  /* 0x0000000407047291 */ /* 0x002fe2000f8ec03f */
[----:B------:R-:W-:Y:S01]  /*0260*/  IADD3 R68, R41, 0x60, RZ ;  /* 0x0000006029447810 */ /* 0x000fe20007ffe0ff */
[----:B------:R-:W-:Y:S01]  /*0270*/  USHF.R.S64 UR7, UR11, 0x1, UR12 ;  /* 0x000000010b077899 */ /* 0x000fe2000800100c */
[----:B------:R-:W-:Y:S02]  /*0280*/  LEA.HI R3, R3, R40, RZ, 0x5 ;  /* 0x0000002803037211 */ /* 0x000fe400078f28ff */
[----:B------:R-:W-:Y:S01]  /*0290*/  ISETP.LT.U32.AND P0, PT, R41, UR18, PT ;  /* 0x0000001229007c0c */ /* 0x000fe2000bf01070 */
[----:B------:R-:W-:Y:S01]  /*02a0*/  USHF.L.U64.HI UR9, UR7, 0x2, UR9 ;  /* 0x0000000207097899 */ /* 0x000fe20008010209 */
[----:B------:R-:W-:-:S02]  /*02b0*/  SHF.R.S32.HI R5, RZ, 0x1f, R41 ;  /* 0x0000001fff057819 */ /* 0x000fc40000011429 */
[----:B------:R-:W-:Y:S02]  /*02c0*/  ISETP.LT.U32.AND P1, PT, R0, UR18, PT ;  /* 0x0000001200007c0c */ /* 0x000fe4000bf21070 */
[----:B------:R-:W-:Y:S02]  /*02d0*/  ISETP.LT.U32.AND P2, PT, R69, UR18, PT ;  /* 0x0000001245007c0c */ /* 0x000fe4000bf41070 */
[----:B------:R-:W-:Y:S02]  /*02e0*/  SHF.R.S32.HI R4, RZ, 0x1f, R0 ;  /* 0x0000001fff047819 */ /* 0x000fe40000011400 */
[----:B------:R-:W-:Y:S02]  /*02f0*/  SHF.R.S32.HI R2, RZ, 0x1f, R69 ;  /* 0x0000001fff027819 */ /* 0x000fe40000011445 */
[----:B------:R-:W-:Y:S02]  /*0300*/  ISETP.LT.U32.AND P4, PT, R68, UR18, PT ;  /* 0x0000001244007c0c */ /* 0x000fe4000bf81070 */
[----:B------:R-:W-:-:S02]  /*0310*/  SHF.R.S32.HI R0, RZ, 0x1f, R68 ;  /* 0x0000001fff007819 */ /* 0x000fc40000011444 */
[----:B------:R-:W-:Y:S02]  /*0320*/  IADD3 R60, R41, 0x80, RZ ;  /* 0x00000080293c7810 */ /* 0x000fe40007ffe0ff */
[----:B------:R-:W-:Y:S02]  /*0330*/  ISETP.LT.AND.EX P0, PT, R5, UR19, !P3, P0 ;  /* 0x0000001305007c0c */ /* 0x000fe4000df01300 */
[----:B------:R-:W-:Y:S02]  /*0340*/  ISETP.LT.AND.EX P1, PT, R4, UR19, !P3, P1 ;  /* 0x0000001304007c0c */ /* 0x000fe4000df21310 */
[----:B------:R-:W-:Y:S02]  /*0350*/  ISETP.LT.AND.EX P2, PT, R2, UR19, !P3, P2 ;  /* 0x0000001302007c0c */ /* 0x000fe4000df41320 */
[----:B------:R-:W-:Y:S02]  /*0360*/  SHF.R.S32.HI R3, RZ, 0x5, R3 ;  /* 0x00000005ff037819 */ /* 0x000fe40000011403 */
[----:B------:R-:W-:-:S02]  /*0370*/  ISETP.LT.AND.EX P3, PT, R0, UR19, !P3, P4 ;  /* 0x0000001300007c0c */ /* 0x000fc4000df61340 */
[C---:B------:R-:W-:Y:S02]  /*0380*/  IADD3 R62, R41.reuse, 0xa0, RZ ;  /* 0x000000a0293e7810 */ /* 0x040fe40007ffe0ff */
[C---:B------:R-:W-:Y:S02]  /*0390*/  IADD3 R61, R41.reuse, 0xc0, RZ ;  /* 0x000000c0293d7810 */ /* 0x040fe40007ffe0ff */
[----:B------:R-:W-:Y:S02]  /*03a0*/  IADD3 R63, R41, 0xe0, RZ ;  /* 0x000000e0293f7810 */ /* 0x000fe40007ffe0ff */
[----:B------:R-:W-:Y:S02]  /*03b0*/  SHF.R.S32.HI R0, RZ, 0x1f, R60 ;  /* 0x0000001fff007819 */ /* 0x000fe4000001143c */
[----:B------:R-:W-:Y:S01]  /*03c0*/  LEA R67, R3, UR4, 0x3 ;  /* 0x0000000403437c11 */ /* 0x000fe2000f8e18ff */
[----:B------:R-:W-:-:S06]  /*03d0*/  UMOV UR4, URZ ;  /* 0x0000003f00047c82 */ /* 0x000fcc0008000000 */
.L_x_1472:
[----:B01----:R-:W0:Y:S01]  /*03e0*/  LDC R6, c[0x0][0x2a0] ;  /* 0x0000a800ff067b82 */ /* 0x003e220000000800 */
[----:B------:R-:W-:Y:S01]  /*03f0*/  ISETP.LE.AND P5, PT, RZ, UR6, PT ;  /* 0x00000006ff007c0c */ /* 0x000fe2000bfa3270 */
[----:B------:R-:W-:Y:S01]  /*0400*/  ULDC.64 UR12, c[0x0][0x298] ;  /* 0x0000a600000c7ab9 */ /* 0x000fe20000000a00 */
[----:B----4-:R-:W-:Y:S02]  /*0410*/  SHF.R.S32.HI R8, RZ, 0x1f, R41 ;  /* 0x0000001fff087819 */ /* 0x010fe40000011429 */
[----:B------:R-:W-:Y:S02]  /*0420*/  CS2R R42, SRZ ;  /* 0x00000000002a7805 */ /* 0x000fe4000001ff00 */
[C---:B------:R-:W-:Y:S02]  /*0430*/  IADD3 R16, R41.reuse, 0x20, RZ ;  /* 0x0000002029107810 */ /* 0x040fe40007ffe0ff */
[----:B------:R-:W-:Y:S01]  /*0440*/  IADD3 R20, R41, 0x20, RZ ;  /* 0x0000002029147810 */ /* 0x000fe20007ffe0ff */
[----:B------:R-:W1:Y:S01]  /*0450*/  @P0 LDC.64 R10, c[0x0][0x288] ;  /* 0x0000a200ff0a0b82 */ /* 0x000e620000000a00 */
[----:B------:R-:W-:-:S02]  /*0460*/  SHF.R.S32.HI R16, RZ, 0x1f, R16 ;  /* 0x0000001fff107819 */ /* 0x000fc40000011410 */
[----:B------:R-:W-:Y:S02]  /*0470*/  SHF.R.S32.HI R30, RZ, 0x1f, R60 ;  /* 0x0000001fff1e7819 */ /* 0x000fe4000001143c */
[----:B------:R-:W-:Y:S02]  /*0480*/  SHF.R.S32.HI R66, RZ, 0x1f, R62 ;  /* 0x0000001fff427819 */ /* 0x000fe4000001143e */
[----:B------:R-:W-:Y:S01]  /*0490*/  SHF.R.S32.HI R26, RZ, 0x1f, R68 ;  /* 0x0000001fff1a7819 */ /* 0x000fe20000011444 */
[----:B--2---:R-:W2:Y:S01]  /*04a0*/  @P0 LDC.64 R34, c[0x0][0x230] ;  /* 0x00008c00ff220b82 */ /* 0x004ea20000000a00 */
[----:B0-----:R-:W-:-:S07]  /*04b0*/  IABS R5, R6 ;  /* 0x0000000600057213 */ /* 0x001fce0000000000 */
[----:B---3--:R-:W0:Y:S01]  /*04c0*/  @P0 LDC.64 R14, c[0x0][0x228] ;  /* 0x00008a00ff0e0b82 */ /* 0x008e220000000a00 */
[----:B------:R-:W3:Y:S07]  /*04d0*/  I2F.RP R0, R5 ;  /* 0x0000000500007306 */ /* 0x000eee0000209400 */
[----:B------:R-:W4:Y:S08]  /*04e0*/  @P1 LDC.64 R12, c[0x0][0x230] ;  /* 0x00008c00ff0c1b82 */ /* 0x000f300000000a00 */
[----:B------:R-:W4:Y:S01]  /*04f0*/  @P3 LDC.64 R24, c[0x0][0x288] ;  /* 0x0000a200ff183b82 */ /* 0x000f220000000a00 */
[----:B---3--:R-:W3:Y:S07]  /*0500*/  MUFU.RCP R0, R0 ;  /* 0x0000000000007308 */ /* 0x008eee0000001000 */
[----:B------:R-:W4:Y:S08]  /*0510*/  @P2 LDC.64 R28, c[0x0][0x230] ;  /* 0x00008c00ff1c2b82 */ /* 0x000f300000000a00 */
[----:B------:R-:W4:Y:S01]  /*0520*/  @P2 LDC.64 R32, c[0x0][0x228] ;  /* 0x00008a00ff202b82 */ /* 0x000f220000000a00 */
[----:B---3--:R-:W-:-:S04]  /*0530*/  IADD3 R2, R0, 0xffffffe, RZ ;  /* 0x0ffffffe00027810 */ /* 0x008fc80007ffe0ff */
[----:B------:R3:W1:Y:S02]  /*0540*/  F2I.FTZ.U32.TRUNC.NTZ R3, R2 ;  /* 0x0000000200037305 */ /* 0x000664000021f000 */
[----:B---3--:R-:W-:Y:S01]  /*0550*/  HFMA2.MMA R2, -RZ, RZ, 0, 0 ;  /* 0x00000000ff027435 */ /* 0x008fe200000001ff */
[----:B-1----:R-:W-:-:S05]  /*0560*/  IADD3 R4, RZ, -R3, RZ ;  /* 0x80000003ff047210 */ /* 0x002fca0007ffe0ff */
[----:B------:R-:W-:Y:S01]  /*0570*/  IMAD R7, R4, R5, RZ ;  /* 0x0000000504077224 */ /* 0x000fe200078e02ff */
[----:B------:R-:W-:-:S03]  /*0580*/  IABS R4, UR6 ;  /* 0x0000000600047c13 */ /* 0x000fc60008000000 */
        /* <DEDUP_REMOVED lines=11> */
[----:B------:R-:W-:Y:S02]  /*0640*/  SEL R0, R5, R0, !P4 ;  /* 0x0000000005007207 */ /* 0x000fe40006000000 */
[----:B------:R-:W-:Y:S02]  /*0650*/  ISETP.GE.AND P4, PT, R2, RZ, PT ;  /* 0x000000ff0200720c */ /* 0x000fe40003f86270 */
[----:B------:R-:W-:Y:S02]  /*0660*/  LOP3.LUT R5, RZ, R6, RZ, 0x33, !PT ;  /* 0x00000006ff057212 */ /* 0x000fe400078e33ff */
[----:B------:R-:W-:Y:S02]  /*0670*/  @P6 IADD3 R3, R3, 0x1, RZ ;  /* 0x0000000103036810 */ /* 0x000fe40007ffe0ff */
[----:B------:R-:W-:Y:S02]  /*0680*/  ISETP.NE.AND P6, PT, R6, RZ, PT ;  /* 0x000000ff0600720c */ /* 0x000fe40003fc5270 */
[----:B------:R-:W-:Y:S01]  /*0690*/  @!P5 IADD3 R0, -R0, RZ, RZ ;  /* 0x000000ff0000d210 */ /* 0x000fe20007ffe1ff */
[----:B------:R-:W1:Y:S03]  /*06a0*/  @P1 LDC.64 R6, c[0x0][0x288] ;  /* 0x0000a200ff061b82 */ /* 0x000e660000000a00 */
[----:B------:R-:W-:-:S02]  /*06b0*/  SEL R58, R5, R0, !P6 ;  /* 0x00000000053a7207 */ /* 0x000fc40007000000 */
[----:B------:R-:W-:-:S03]  /*06c0*/  @!P4 IADD3 R3, -R3, RZ, RZ ;  /* 0x000000ff0303c210 */ /* 0x000fc60007ffe1ff */
[----:B------:R-:W-:Y:S01]  /*06d0*/  IMAD R0, R58, 0x1a, RZ ;  /* 0x0000001a3a007824 */ /* 0x000fe200078e02ff */
[----:B------:R-:W-:Y:S02]  /*06e0*/  SEL R5, R5, R3, !P6 ;  /* 0x0000000305057207 */ /* 0x000fe40007000000 */
[----:B------:R-:W-:Y:S02]  /*06f0*/  SHF.R.S32.HI R3, RZ, 0x1f, R59 ;  /* 0x0000001fff037819 */ /* 0x000fe4000001143b */
[----:B------:R-:W-:Y:S02]  /*0700*/  SHF.R.S32.HI R4, RZ, 0x1f, R5 ;  /* 0x0000001fff047819 */ /* 0x000fe40000011405 */
[----:B------:R-:W-:-:S03]  /*0710*/  IADD3 R2, P4, R59, R0, RZ ;  /* 0x000000003b027210 */ /* 0x000fc60007f9e0ff */
[----:B------:R-:W-:Y:S01]  /*0720*/  IMAD R4, R4, UR12, RZ ;  /* 0x0000000c04047c24 */ /* 0x000fe2000f8e02ff */
[----:B------:R-:W-:-:S03]  /*0730*/  LEA.HI.X.SX32 R3, R0, R3, 0x1, P4 ;  /* 0x0000000300037211 */ /* 0x000fc600020f0eff */
[C---:B------:R-:W-:Y:S02]  /*0740*/  IMAD R9, R5.reuse, UR13, R4 ;  /* 0x0000000d05097c24 */ /* 0x040fe4000f8e0204 */
[----:B------:R-:W-:Y:S01]  /*0750*/  IMAD.WIDE.U32 R2, R5, UR12, R2 ;  /* 0x0000000c05027c25 */ /* 0x000fe2000f8e0002 */
[----:B------:R-:W-:Y:S02]  /*0760*/  ULDC.64 UR12, c[0x0][0x290] ;  /* 0x0000a400000c7ab9 */ /* 0x000fe40000000a00 */
[----:B------:R-:W-:Y:S01]  /*0770*/  ISETP.GE.U32.AND P5, PT, R60, UR12, PT ;  /* 0x0000000c3c007c0c */ /* 0x000fe2000bfa6070 */
[----:B------:R-:W-:Y:S01]  /*0780*/  @P0 IMAD R4, R8, R10, RZ ;  /* 0x0000000a08040224 */ /* 0x000fe200078e02ff */
[----:B------:R-:W-:Y:S01]  /*0790*/  IADD3 R5, R3, R9, RZ ;  /* 0x0000000903057210 */ /* 0x000fe20007ffe0ff */
[----:B-1----:R-:W-:Y:S01]  /*07a0*/  @P1 IMAD R16, R16, R6, RZ ;  /* 0x0000000610101224 */ /* 0x002fe200078e02ff */
[----:B------:R-:W1:Y:S01]  /*07b0*/  @P2 LDC.64 R8, c[0x0][0x288] ;  /* 0x0000a200ff082b82 */ /* 0x000e620000000a00 */
[----:B------:R-:W-:Y:S01]  /*07c0*/  @P0 IMAD R17, R41, R11, R4 ;  /* 0x0000000b29110224 */ /* 0x000fe200078e0204 */
[----:B------:R-:W-:Y:S01]  /*07d0*/  @P0 MOV R4, R2 ;  /* 0x0000000200040202 */ /* 0x000fe20000000f00 */
[----:B------:R-:W-:Y:S01]  /*07e0*/  @P1 IMAD R21, R20, R7, R16 ;  /* 0x0000000714151224 */ /* 0x000fe200078e0210 */
[----:B------:R-:W-:-:S03]  /*07f0*/  ISETP.GE.AND.EX P5, PT, R30, UR13, PT, P5 ;  /* 0x0000000d1e007c0c */ /* 0x000fc6000bfa6350 */
[----:B------:R-:W-:Y:S01]  /*0800*/  @P0 IMAD.WIDE.U32 R10, R41, R10, R4 ;  /* 0x0000000a290a0225 */ /* 0x000fe200078e0004 */
[----:B------:R-:W-:-:S04]  /*0810*/  ISETP.LT.U32.AND P5, PT, R40, 0x1a0, !P5 ;  /* 0x000001a02800780c */ /* 0x000fc80006fa1070 */
[----:B------:R-:W-:Y:S02]  /*0820*/  @P0 IADD3 R11, R11, R17, RZ ;  /* 0x000000110b0b0210 */ /* 0x000fe40007ffe0ff */
[C---:B------:R-:W-:Y:S01]  /*0830*/  @P0 SHF.L.U32 R19, R10.reuse, 0x2, RZ ;  /* 0x000000020a130819 */ /* 0x040fe200000006ff */
[----:B------:R-:W3:Y:S01]  /*0840*/  @P1 LDC.64 R16, c[0x0][0x228] ;  /* 0x00008a00ff101b82 */ /* 0x000ee20000000a00 */
[----:B------:R-:W-:Y:S02]  /*0850*/  @P0 SHF.L.U64.HI R18, R10, 0x2, R11 ;  /* 0x000000020a120819 */ /* 0x000fe4000001020b */
[----:B------:R-:W-:Y:S02]  /*0860*/  @P1 MOV R10, R2 ;  /* 0x00000002000a1202 */ /* 0x000fe40000000f00 */
[----:B------:R-:W-:Y:S02]  /*0870*/  @P1 MOV R11, R5 ;  /* 0x00000005000b1202 */ /* 0x000fe40000000f00 */
[----:B--2---:R-:W-:-:S02]  /*0880*/  @P0 IADD3 R34, P4, R19, R34, RZ ;  /* 0x0000002213220210 */ /* 0x004fc40007f9e0ff */
[----:B0-----:R-:W-:Y:S01]  /*0890*/  @P0 IADD3 R14, P6, R19, R14, RZ ;  /* 0x0000000e130e0210 */ /* 0x001fe20007fde0ff */
[----:B------:R-:W-:Y:S01]  /*08a0*/  @P1 IMAD.WIDE.U32 R6, R20, R6, R10 ;  /* 0x0000000614061225 */ /* 0x000fe200078e000a */
[----:B------:R-:W-:Y:S02]  /*08b0*/  SHF.R.S32.HI R20, RZ, 0x1f, R69 ;  /* 0x0000001fff147819 */ /* 0x000fe40000011445 */
[----:B------:R-:W-:Y:S02]  /*08c0*/  @P0 IADD3.X R35, R18, R35, RZ, P4, !PT ;  /* 0x0000002312230210 */ /* 0x000fe400027fe4ff */
[----:B------:R-:W-:Y:S01]  /*08d0*/  @P2 MOV R11, R5 ;  /* 0x00000005000b2202 */ /* 0x000fe20000000f00 */
[----:B-1----:R-:W-:Y:S01]  /*08e0*/  @P2 IMAD R10, R20, R8, RZ ;  /* 0x00000008140a2224 */ /* 0x002fe200078e02ff */
[----:B------:R-:W-:Y:S02]  /*08f0*/  @P1 IADD3 R7, R7, R21, RZ ;  /* 0x0000001507071210 */ /* 0x000fe40007ffe0ff */
[----:B------:R-:W-:Y:S01]  /*0900*/  @P1 SHF.L.U32 R19, R6, 0x2, RZ ;  /* 0x0000000206131819 */ /* 0x000fe200000006ff */
[----:B------:R-:W-:Y:S01]  /*0910*/  @P2 IMAD R23, R69, R9, R10 ;  /* 0x0000000945172224 */ /* 0x000fe200078e020a */
[----:B------:R-:W-:Y:S01]  /*0920*/  @P2 MOV R10, R2 ;  /* 0x00000002000a2202 */ /* 0x000fe20000000f00 */
[----:B------:R-:W0:Y:S01]  /*0930*/  @P3 LDC.64 R20, c[0x0][0x228] ;  /* 0x00008a00ff143b82 */ /* 0x000e220000000a00 */
[----:B------:R-:W-:-:S02]  /*0940*/  ISETP.GE.U32.AND P4, PT, R62, UR12, PT ;  /* 0x0000000c3e007c0c */ /* 0x000fc4000bf86070 */
[----:B------:R-:W-:Y:S01]  /*0950*/  @P0 IADD3.X R15, R18, R15, RZ, P6, !PT ;  /* 0x0000000f120f0210 */ /* 0x000fe200037fe4ff */
[----:B------:R-:W-:Y:S01]  /*0960*/  @P2 IMAD.WIDE.U32 R8, R69, R8, R10 ;  /* 0x0000000845082225 */ /* 0x000fe200078e000a */
[----:B------:R-:W-:Y:S02]  /*0970*/  @P1 SHF.L.U64.HI R22, R6, 0x2, R7 ;  /* 0x0000000206161819 */ /* 0x000fe40000010207 */
[C---:B----4-:R-:W-:Y:S01]  /*0980*/  @P1 IADD3 R12, P6, R19.reuse, R12, RZ ;  /* 0x0000000c130c1210 */ /* 0x050fe20007fde0ff */
[----:B------:R-:W1:Y:S01]  /*0990*/  @P5 LDC.64 R6, c[0x0][0x288] ;  /* 0x0000a200ff065b82 */ /* 0x000e620000000a00 */
[----:B------:R-:W-:Y:S01]  /*09a0*/  ISETP.GE.AND.EX P4, PT, R66, UR13, PT, P4 ;  /* 0x0000000d42007c0c */ /* 0x000fe2000bf86340 */
[----:B------:R-:W-:Y:S01]  /*09b0*/  @P3 IMAD R10, R26, R24, RZ ;  /* 0x000000181a0a3224 */ /* 0x000fe200078e02ff */
[----:B------:R-:W-:Y:S02]  /*09c0*/  @P1 IADD3.X R13, R22, R13, RZ, P6, !PT ;  /* 0x0000000d160d1210 */ /* 0x000fe400037fe4ff */
[----:B------:R-:W-:Y:S01]  /*09d0*/  ISETP.GT.U32.OR P4, PT, R40, 0x19f, P4 ;  /* 0x0000019f2800780c */ /* 0x000fe20002784470 */
[----:B------:R-:W-:Y:S01]  /*09e0*/  @P3 IMAD R31, R68, R25, R10 ;  /* 0x00000019441f3224 */ /* 0x000fe200078e020a */
[----:B---3--:R-:W-:-:S02]  /*09f0*/  @P1 IADD3 R16, P6, R19, R16, RZ ;  /* 0x0000001013101210 */ /* 0x008fc40007fde0ff */
[----:B------:R-:W-:Y:S01]  /*0a00*/  @P2 IADD3 R9, R9, R23, RZ ;  /* 0x0000001709092210 */ /* 0x000fe20007ffe0ff */
[----:B------:R-:W2:Y:S01]  /*0a10*/  @P3 LDC.64 R18, c[0x0][0x230] ;  /* 0x00008c00ff123b82 */ /* 0x000ea20000000a00 */
[C---:B------:R-:W-:Y:S02]  /*0a20*/  @P2 SHF.L.U32 R27, R8.reuse, 0x2, RZ ;  /* 0x00000002081b2819 */ /* 0x040fe400000006ff */
[----:B------:R-:W-:Y:S02]  /*0a30*/  @P2 SHF.L.U64.HI R26, R8, 0x2, R9 ;  /* 0x00000002081a2819 */ /* 0x000fe40000010209 */
[----:B------:R-:W-:Y:S02]  /*0a40*/  @P3 MOV R8, R2 ;  /* 0x0000000200083202 */ /* 0x000fe40000000f00 */
[----:B------:R-:W-:Y:S01]  /*0a50*/  @P3 MOV R9, R5 ;  /* 0x0000000500093202 */ /* 0x000fe20000000f00 */
[----:B------:R-:W3:Y:S01]  /*0a60*/  @!P4 LDC.64 R10, c[0x0][0x288] ;  /* 0x0000a200ff0acb82 */ /* 0x000ee20000000a00 */
[----:B------:R-:W-:-:S02]  /*0a70*/  @P1 IADD3.X R17, R22, R17, RZ, P6, !PT ;  /* 0x0000001116111210 */ /* 0x000fc400037fe4ff */
[----:B------:R-:W-:Y:S01]  /*0a80*/  @P2 IADD3 R28, P6, R27, R28, RZ ;  /* 0x0000001c1b1c2210 */ /* 0x000fe20007fde0ff */
[----:B------:R-:W-:-:S03]  /*0a90*/  @P3 IMAD.WIDE.U32 R24, R68, R24, R8 ;  /* 0x0000001844183225 */ /* 0x000fc600078e0008 */
[----:B------:R-:W-:Y:S01]  /*0aa0*/  @P2 IADD3.X R29, R26, R29, RZ, P6, !PT ;  /* 0x0000001d1a1d2210 */ /* 0x000fe200037fe4ff */
[----:B------:R-:W4:Y:S01]  /*0ab0*/  @P5 LDC.64 R22, c[0x0][0x230] ;  /* 0x00008c00ff165b82 */ /* 0x000f220000000a00 */
[----:B------:R-:W-:Y:S01]  /*0ac0*/  @P2 IADD3 R32, P6, R27, R32, RZ ;  /* 0x000000201b202210 */ /* 0x000fe20007fde0ff */
[----:B-1----:R-:W-:Y:S01]  /*0ad0*/  @P5 IMAD R30, R30, R6, RZ ;  /* 0x000000061e1e5224 */ /* 0x002fe200078e02ff */
[----:B------:R-:W-:Y:S02]  /*0ae0*/  @P3 IADD3 R25, R25, R31, RZ ;  /* 0x0000001f19193210 */ /* 0x000fe40007ffe0ff */
[----:B------:R-:W-:Y:S01]  /*0af0*/  @P2 IADD3.X R33, R26, R33, RZ, P6, !PT ;  /* 0x000000211a212210 */ /* 0x000fe200037fe4ff */
[----:B------:R-:W-:Y:S01]  /*0b00*/  @P5 IMAD R7, R60, R7, R30 ;  /* 0x000000073c075224 */ /* 0x000fe200078e021e */
[C---:B------:R-:W-:Y:S01]  /*0b10*/  @P3 SHF.L.U32 R27, R24.reuse, 0x2, RZ ;  /* 0x00000002181b3819 */ /* 0x040fe200000006ff */
[----:B------:R-:W1:Y:S01]  /*0b20*/  @P5 LDC.64 R8, c[0x0][0x228] ;  /* 0x00008a00ff085b82 */ /* 0x000e620000000a00 */
[----:B------:R-:W-:-:S02]  /*0b30*/  @P3 SHF.L.U64.HI R26, R24, 0x2, R25 ;  /* 0x00000002181a3819 */ /* 0x000fc40000010219 */
[----:B------:R-:W-:Y:S02]  /*0b40*/  @P5 MOV R24, R2 ;  /* 0x0000000200185202 */ /* 0x000fe40000000f00 */
[----:B------:R-:W-:Y:S02]  /*0b50*/  @P5 MOV R25, R5 ;  /* 0x0000000500195202 */ /* 0x000fe40000000f00 */
[C---:B--2---:R-:W-:Y:S01]  /*0b60*/  @P3 IADD3 R18, P6, R27.reuse, R18, RZ ;  /* 0x000000121b123210 */ /* 0x044fe20007fde0ff */
[----:B------:R-:W2:Y:S01]  /*0b70*/  @!P4 LDC.64 R36, c[0x0][0x228] ;  /* 0x00008a00ff24cb82 */ /* 0x000ea20000000a00 */
[----:B------:R-:W-:Y:S02]  /*0b80*/  @P5 IMAD.WIDE.U32 R24, R60, R6, R24 ;  /* 0x000000063c185225 */ /* 0x000fe400078e0018 */
[----:B------:R-:W-:Y:S02]  /*0b90*/  @P3 IADD3.X R19, R26, R19, RZ, P6, !PT ;  /* 0x000000131a133210 */ /* 0x000fe400037fe4ff */
[----:B0-----:R-:W-:Y:S01]  /*0ba0*/  @P3 IADD3 R20, P6, R27, R20, RZ ;  /* 0x000000141b143210 */ /* 0x001fe20007fde0ff */
[----:B---3--:R-:W-:Y:S01]  /*0bb0*/  @!P4 IMAD R6, R66, R10, RZ ;  /* 0x0000000a4206c224 */ /* 0x008fe200078e02ff */
[----:B------:R-:W-:-:S02]  /*0bc0*/  @P5 IADD3 R25, R25, R7, RZ ;  /* 0x0000000719195210 */ /* 0x000fc40007ffe0ff */
[----:B------:R-:W-:Y:S02]  /*0bd0*/  @P5 SHF.L.U32 R7, R24, 0x2, RZ ;  /* 0x0000000218075819 */ /* 0x000fe400000006ff */
[----:B------:R-:W-:Y:S02]  /*0be0*/  @P3 IADD3.X R21, R26, R21, RZ, P6, !PT ;  /* 0x000000151a153210 */ /* 0x000fe400037fe4ff */
[----:B------:R-:W-:Y:S01]  /*0bf0*/  @P5 SHF.L.U64.HI R24, R24, 0x2, R25 ;  /* 0x0000000218185819 */ /* 0x000fe20000010219 */
[----:B------:R-:W0:Y:S01]  /*0c00*/  @!P4 LDC.64 R26, c[0x0][0x230] ;  /* 0x00008c00ff1acb82 */ /* 0x000e220000000a00 */
[----:B----4-:R-:W-:Y:S01]  /*0c10*/  @P5 IADD3 R22, P6, R7, R22, RZ ;  /* 0x0000001607165210 */ /* 0x010fe20007fde0ff */
[----:B------:R-:W-:Y:S01]  /*0c20*/  @!P4 IMAD R25, R62, R11, R6 ;  /* 0x0000000b3e19c224 */ /* 0x000fe200078e0206 */
[----:B------:R-:W-:Y:S02]  /*0c30*/  @!P4 MOV R6, R2 ;  /* 0x000000020006c202 */ /* 0x000fe40000000f00 */
[----:B------:R-:W-:-:S02]  /*0c40*/  @P5 IADD3.X R23, R24, R23, RZ, P6, !PT ;  /* 0x0000001718175210 */ /* 0x000fc400037fe4ff */
[----:B-1----:R-:W-:Y:S02]  /*0c50*/  @P5 IADD3 R8, P6, R7, R8, RZ ;  /* 0x0000000807085210 */ /* 0x002fe40007fde0ff */
[----:B------:R-:W-:Y:S01]  /*0c60*/  @!P4 MOV R7, R5 ;  /* 0x000000050007c202 */ /* 0x000fe20000000f00 */
[----:B------:R-:W5:Y:S01]  /*0c70*/  @P5 LDG.E.64 R42, desc[UR14][R22.64] ;  /* 0x0000000e162a5981 */ /* 0x000f62000c1e1b00 */
[----:B------:R-:W-:Y:S01]  /*0c80*/  @P5 IADD3.X R9, R24, R9, RZ, P6, !PT ;  /* 0x0000000918095210 */ /* 0x000fe200037fe4ff */
[----:B------:R-:W-:Y:S01]  /*0c90*/  @!P4 IMAD.WIDE.U32 R10, R62, R10, R6 ;  /* 0x0000000a3e0ac225 */ /* 0x000fe200078e0006 */
[----:B------:R-:W-:Y:S02]  /*0ca0*/  CS2R R6, SRZ ;  /* 0x0000000000067805 */ /* 0x000fe4000001ff00 */
[----:B------:R-:W-:Y:S02]  /*0cb0*/  SHF.R.S32.HI R65, RZ, 0x1f, R61 ;  /* 0x0000001fff417819 */ /* 0x000fe4000001143d */
[----:B------:R-:W-:-:S02]  /*0cc0*/  @!P4 IADD3 R25, R11, R25, RZ ;  /* 0x000000190b19c210 */ /* 0x000fc40007ffe0ff */
[----:B------:R1:W5:Y:S01]  /*0cd0*/  @P5 LDG.E.64 R6, desc[UR14][R8.64] ;  /* 0x0000000e08065981 */ /* 0x000362000c1e1b00 */
[----:B------:R-:W-:Y:S02]  /*0ce0*/  ISETP.GE.U32.AND P5, PT, R61, UR12, PT ;  /* 0x0000000c3d007c0c */ /* 0x000fe4000bfa6070 */
[C---:B------:R-:W-:Y:S02]  /*0cf0*/  @!P4 SHF.L.U32 R11, R10.reuse, 0x2, RZ ;  /* 0x000000020a0bc819 */ /* 0x040fe400000006ff */
[----:B------:R-:W-:Y:S02]  /*0d00*/  ISETP.GE.AND.EX P5, PT, R65, UR13, PT, P5 ;  /* 0x0000000d41007c0c */ /* 0x000fe4000bfa6350 */
[----:B------:R-:W-:Y:S02]  /*0d10*/  @!P4 SHF.L.U64.HI R10, R10, 0x2, R25 ;  /* 0x000000020a0ac819 */ /* 0x000fe40000010219 */
[----:B------:R-:W-:Y:S02]  /*0d20*/  ISETP.GT.U32.OR P5, PT, R40, 0x19f, P5 ;  /* 0x0000019f2800780c */ /* 0x000fe40002fa4470 */
[----:B0-----:R-:W-:-:S04]  /*0d30*/  @!P4 IADD3 R26, P6, R11, R26, RZ ;  /* 0x0000001a0b1ac210 */ /* 0x001fc80007fde0ff */
[C---:B------:R-:W-:Y:S02]  /*0d40*/  @!P4 IADD3.X R27, R10.reuse, R27, RZ, P6, !PT ;  /* 0x0000001b0a1bc210 */ /* 0x040fe400037fe4ff */
[----:B--2---:R-:W-:Y:S02]  /*0d50*/  @!P4 IADD3 R36, P6, R11, R36, RZ ;  /* 0x000000240b24c210 */ /* 0x004fe40007fde0ff */
[----:B------:R-:W-:Y:S02]  /*0d60*/  SHF.R.S32.HI R64, RZ, 0x1f, R63 ;  /* 0x0000001fff407819 */ /* 0x000fe4000001143f */
[----:B------:R-:W-:Y:S01]  /*0d70*/  @!P4 IADD3.X R37, R10, R37, RZ, P6, !PT ;  /* 0x000000250a25c210 */ /* 0x000fe200037fe4ff */
[----:B------:R-:W1:Y:S01]  /*0d80*/  @!P5 LDC.64 R48, c[0x0][0x288] ;  /* 0x0000a200ff30db82 */ /* 0x000e620000000a00 */
[----:B------:R-:W-:-:S04]  /*0d90*/  ISETP.GE.U32.AND P6, PT, R63, UR12, PT ;  /* 0x0000000c3f007c0c */ /* 0x000fc8000bfc6070 */
[----:B------:R-:W-:Y:S01]  /*0da0*/  ISETP.GE.AND.EX P6, PT, R64, UR13, PT, P6 ;  /* 0x0000000d40007c0c */ /* 0x000fe2000bfc6360 */
[----:B------:R-:W-:Y:S01]  /*0db0*/  ULDC.64 UR12, c[0x0][0x248] ;  /* 0x00009200000c7ab9 */ /* 0x000fe20000000a00 */
[----:B------:R-:W-:Y:S01]  /*0dc0*/  CS2R R44, SRZ ;  /* 0x00000000002c7805 */ /* 0x000fe2000001ff00 */
[----:B------:R-:W0:Y:S01]  /*0dd0*/  @!P5 LDC.64 R30, c[0x0][0x230] ;  /* 0x00008c00ff1edb82 */ /* 0x000e220000000a00 */
[----:B------:R-:W-:Y:S01]  /*0de0*/  ISETP.GT.U32.OR P6, PT, R40, 0x19f, P6 ;  /* 0x0000019f2800780c */ /* 0x000fe200037c4470 */
[----:B------:R-:W-:-:S03]  /*0df0*/  UIMAD.WIDE UR12, UR6, 0x8, UR12 ;  /* 0x00000008060c78a5 */ /* 0x000fc6000f8e020c */
[----:B------:R-:W5:Y:S03]  /*0e00*/  @!P4 LDG.E.64 R44, desc[UR14][R26.64] ;  /* 0x0000000e1a2cc981 */ /* 0x000f66000c1e1b00 */
[----:B------:R-:W-:Y:S02]  /*0e10*/  MOV R38, UR12 ;  /* 0x0000000c00267c02 */ /* 0x000fe40008000f00 */
[----:B------:R-:W-:-:S04]  /*0e20*/  MOV R39, UR13 ;  /* 0x0000000d00277c02 */ /* 0x000fc80008000f00 */
[----:B------:R-:W2:Y:S01]  /*0e30*/  @!P6 LDC.64 R10, c[0x0][0x288] ;  /* 0x0000a200ff0aeb82 */ /* 0x000ea20000000a00 */
[----:B------:R-:W3:Y:S01]  /*0e40*/  LDG.E.64 R26, desc[UR14][R38.64] ;  /* 0x0000000e261a7981 */ /* 0x000ee2000c1e1b00 */
[----:B-1----:R-:W-:Y:S01]  /*0e50*/  @!P5 IMAD R8, R65, R48, RZ ;  /* 0x000000304108d224 */ /* 0x002fe200078e02ff */
[----:B------:R-:W-:-:S03]  /*0e60*/  @!P5 MOV R9, R5 ;  /* 0x000000050009d202 */ /* 0x000fc60000000f00 */
[C---:B------:R-:W-:Y:S01]  /*0e70*/  @!P5 IMAD R23, R61.reuse, R49, R8 ;  /* 0x000000313d17d224 */ /* 0x040fe200078e0208 */
[----:B------:R-:W-:Y:S01]  /*0e80*/  @!P5 MOV R8, R2 ;  /* 0x000000020008d202 */ /* 0x000fe20000000f00 */
[----:B------:R-:W1:Y:S04]  /*0e90*/  @!P6 LDC.64 R24, c[0x0][0x230] ;  /* 0x00008c00ff18eb82 */ /* 0x000e680000000a00 */
[----:B------:R-:W-:-:S04]  /*0ea0*/  @!P5 IMAD.WIDE.U32 R48, R61, R48, R8 ;  /* 0x000000303d30d225 */ /* 0x000fc800078e0008 */
[----:B------:R-:W4:Y:S01]  /*0eb0*/  @!P6 LDC.64 R46, c[0x0][0x228] ;  /* 0x00008a00ff2eeb82 */ /* 0x000f220000000a00 */
[----:B------:R-:W-:-:S07]  /*0ec0*/  @!P5 IADD3 R9, R49, R23, RZ ;  /* 0x000000173109d210 */ /* 0x000fce0007ffe0ff */
[----:B------:R-:W1:Y:S01]  /*0ed0*/  @!P5 LDC.64 R22, c[0x0][0x228] ;  /* 0x00008a00ff16db82 */ /* 0x000e620000000a00 */
[----:B--2---:R-:W-:Y:S01]  /*0ee0*/  @!P6 IMAD R8, R64, R10, RZ ;  /* 0x0000000a4008e224 */ /* 0x004fe200078e02ff */
[C---:B------:R-:W-:Y:S02]  /*0ef0*/  @!P5 SHF.L.U32 R49, R48.reuse, 0x2, RZ ;  /* 0x000000023031d819 */ /* 0x040fe400000006ff */
[----:B------:R-:W-:Y:S01]  /*0f00*/  @!P5 SHF.L.U64.HI R48, R48, 0x2, R9 ;  /* 0x000000023030d819 */ /* 0x000fe20000010209 */
[----:B------:R-:W-:Y:S01]  /*0f10*/  @!P6 IMAD R11, R63, R11, R8 ;  /* 0x0000000b3f0be224 */ /* 0x000fe200078e0208 */
[----:B------:R-:W-:-:S06]  /*0f20*/  CS2R R8, SRZ ;  /* 0x0000000000087805 */ /* 0x000fcc000001ff00 */
[----:B------:R2:W5:Y:S01]  /*0f30*/  @!P4 LDG.E.64 R8, desc[UR14][R36.64] ;  /* 0x0000000e2408c981 */ /* 0x000562000c1e1b00 */
[----:B0-----:R-:W-:Y:S02]  /*0f40*/  @!P5 IADD3 R30, P4, R49, R30, RZ ;  /* 0x0000001e311ed210 */ /* 0x001fe40007f9e0ff */
[----:B--2---:R-:W-:Y:S02]  /*0f50*/  @!P6 MOV R36, R2 ;  /* 0x000000020024e202 */ /* 0x004fe40000000f00 */
[----:B------:R-:W-:Y:S02]  /*0f60*/  @!P6 MOV R37, R5 ;  /* 0x000000050025e202 */ /* 0x000fe40000000f00 */
[----:B------:R-:W-:Y:S01]  /*0f70*/  @!P5 IADD3.X R31, R48, R31, RZ, P4, !PT ;  /* 0x0000001f301fd210 */ /* 0x000fe200027fe4ff */
[----:B------:R-:W-:Y:S01]  /*0f80*/  @!P6 IMAD.WIDE.U32 R36, R63, R10, R36 ;  /* 0x0000000a3f24e225 */ /* 0x000fe200078e0024 */
[----:B-1----:R-:W-:-:S04]  /*0f90*/  @!P5 IADD3 R22, P4, R49, R22, RZ ;  /* 0x000000163116d210 */ /* 0x002fc80007f9e0ff */
[----:B------:R-:W-:Y:S02]  /*0fa0*/  @!P6 IADD3 R49, R37, R11, RZ ;  /* 0x0000000b2531e210 */ /* 0x000fe40007ffe0ff */
[C---:B------:R-:W-:Y:S02]  /*0fb0*/  @!P6 SHF.L.U32 R11, R36.reuse, 0x2, RZ ;  /* 0x00000002240be819 */ /* 0x040fe400000006ff */
[----:B------:R-:W-:Y:S02]  /*0fc0*/  @!P6 SHF.L.U64.HI R10, R36, 0x2, R49 ;  /* 0x00000002240ae819 */ /* 0x000fe40000010231 */
[----:B------:R-:W-:-:S06]  /*0fd0*/  CS2R R36, SRZ ;  /* 0x0000000000247805 */ /* 0x000fcc000001ff00 */
[----:B------:R0:W5:Y:S01]  /*0fe0*/  @P1 LDG.E.64 R36, desc[UR14][R12.64] ;  /* 0x0000000e0c241981 */ /* 0x000162000c1e1b00 */
[----:B------:R-:W-:Y:S02]  /*0ff0*/  @!P5 IADD3.X R23, R48, R23, RZ, P4, !PT ;  /* 0x000000173017d210 */ /* 0x000fe400027fe4ff */
[----:B------:R-:W-:Y:S02]  /*1000*/  @!P6 IADD3 R24, P4, R11, R24, RZ ;  /* 0x000000180b18e210 */ /* 0x000fe40007f9e0ff */
[----:B0-----:R-:W-:Y:S02]  /*1010*/  CS2R R12, SRZ ;  /* 0x00000000000c7805 */ /* 0x001fe4000001ff00 */
[----:B------:R-:W-:-:S04]  /*1020*/  @!P6 IADD3.X R25, R10, R25, RZ, P4, !PT ;  /* 0x000000190a19e210 */ /* 0x000fc800027fe4ff */
[----:B------:R0:W5:Y:S01]  /*1030*/  @P1 LDG.E.64 R12, desc[UR14][R16.64] ;  /* 0x0000000e100c1981 */ /* 0x000162000c1e1b00 */
[----:B----4-:R-:W-:Y:S02]  /*1040*/  @!P6 IADD3 R46, P4, R11, R46, RZ ;  /* 0x0000002e0b2ee210 */ /* 0x010fe40007f9e0ff */
[----:B0-----:R-:W-:Y:S02]  /*1050*/  CS2R R16, SRZ ;  /* 0x0000000000107805 */ /* 0x001fe4000001ff00 */
[----:B------:R-:W-:-:S04]  /*1060*/  @!P6 IADD3.X R47, R10, R47, RZ, P4, !PT ;  /* 0x0000002f0a2fe210 */ /* 0x000fc800027fe4ff */
[----:B------:R0:W5:Y:S02]  /*1070*/  @P3 LDG.E.64 R16, desc[UR14][R20.64] ;  /* 0x0000000e14103981 */ /* 0x000164000c1e1b00 */
[----:B0-----:R-:W-:-:S06]  /*1080*/  CS2R R20, SRZ ;  /* 0x0000000000147805 */ /* 0x001fcc000001ff00 */
[----:B------:R-:W5:Y:S01]  /*1090*/  @!P6 LDG.E.64 R20, desc[UR14][R46.64] ;  /* 0x0000000e2e14e981 */ /* 0x000f62000c1e1b00 */
[----:B------:R-:W-:Y:S02]  /*10a0*/  CS2R R38, SRZ ;  /* 0x0000000000267805 */ /* 0x000fe4000001ff00 */
[----:B------:R-:W-:-:S04]  /*10b0*/  CS2R R10, SRZ ;  /* 0x00000000000a7805 */ /* 0x000fc8000001ff00 */
[----:B------:R0:W5:Y:S04]  /*10c0*/  @P0 LDG.E.64 R38, desc[UR14][R34.64] ;  /* 0x0000000e22260981 */ /* 0x000168000c1e1b00 */
[----:B------:R1:W5:Y:S01]  /*10d0*/  @P0 LDG.E.64 R10, desc[UR14][R14.64] ;  /* 0x0000000e0e0a0981 */ /* 0x000362000c1e1b00 */
[----:B0-----:R-:W-:Y:S02]  /*10e0*/  CS2R R34, SRZ ;  /* 0x0000000000227805 */ /* 0x001fe4000001ff00 */
[----:B-1----:R-:W-:-:S04]  /*10f0*/  CS2R R14, SRZ ;  /* 0x00000000000e7805 */ /* 0x002fc8000001ff00 */
[----:B------:R0:W5:Y:S04]  /*1100*/  @P2 LDG.E.64 R34, desc[UR14][R28.64] ;  /* 0x0000000e1c222981 */ /* 0x000168000c1e1b00 */
[----:B------:R1:W5:Y:S01]  /*1110*/  @P2 LDG.E.64 R14, desc[UR14][R32.64] ;  /* 0x0000000e200e2981 */ /* 0x000362000c1e1b00 */
[----:B0-----:R-:W-:Y:S02]  /*1120*/  CS2R R28, SRZ ;  /* 0x00000000001c7805 */ /* 0x001fe4000001ff00 */
[----:B-1----:R-:W-:-:S04]  /*1130*/  CS2R R32, SRZ ;  /* 0x0000000000207805 */ /* 0x002fc8000001ff00 */
[----:B------:R0:W5:Y:S04]  /*1140*/  @!P5 LDG.E.64 R28, desc[UR14][R30.64] ;  /* 0x0000000e1e1cd981 */ /* 0x000168000c1e1b00 */
[----:B------:R1:W5:Y:S01]  /*1150*/  @P3 LDG.E.64 R32, desc[UR14][R18.64] ;  /* 0x0000000e12203981 */ /* 0x000362000c1e1b00 */
[----:B------:R-:W-:Y:S01]  /*1160*/  UMOV UR13, 0x3f800000 ;  /* 0x3f800000000d7882 */ /* 0x000fe20000000000 */
[----:B------:R-:W-:Y:S01]  /*1170*/  BSSY B0, `(.L_x_1422) ;  /* 0x000001c000007945 */ /* 0x000fe20003800000 */
[----:B0-----:R-:W-:Y:S02]  /*1180*/  CS2R R30, SRZ ;  /* 0x00000000001e7805 */ /* 0x001fe4000001ff00 */
[----:B-1----:R-:W-:-:S04]  /*1190*/  CS2R R18, SRZ ;  /* 0x0000000000127805 */ /* 0x002fc8000001ff00 */
[----:B------:R0:W5:Y:S04]  /*11a0*/  @!P6 LDG.E.64 R30, desc[UR14][R24.64] ;  /* 0x0000000e181ee981 */ /* 0x000168000c1e1b00 */
[----:B------:R1:W5:Y:S01]  /*11b0*/  @!P5 LDG.E.64 R18, desc[UR14][R22.64] ;  /* 0x0000000e1612d981 */ /* 0x000362000c1e1b00 */
[----:B0-----:R-:W-:Y:S02]  /*11c0*/  CS2R R24, SRZ ;  /* 0x0000000000187805 */ /* 0x001fe4000001ff00 */
[----:B-1----:R-:W-:Y:S01]  /*11d0*/  CS2R R22, SRZ ;  /* 0x0000000000167805 */ /* 0x002fe2000001ff00 */
        /* <DEDUP_REMOVED lines=21> */
.L_x_1423:
[----:B------:R-:W-:Y:S05]  /*1330*/  BSYNC B0 ;  /* 0x0000000000007941 */ /* 0x000fea0003800000 */
.L_x_1422:
[----:B------:R-:W-:Y:S01]  /*1340*/  ISETP.NE.AND P4, PT, RZ, UR17, PT ;  /* 0x00000011ff007c0c */ /* 0x000fe2000bf85270 */
[C---:B-----5:R-:W-:Y:S01]  /*1350*/  FADD.FTZ R38, -R26.reuse, R38 ;  /* 0x000000261a267221 */ /* 0x060fe20000010100 */
[C---:B------:R-:W-:Y:S01]  /*1360*/  FADD.FTZ R39, -R26.reuse, R39 ;  /* 0x000000271a277221 */ /* 0x040fe20000010100 */
        /* <DEDUP_REMOVED lines=9> */
[----:B------:R-:W-:Y:S01]  /*1400*/  FADD.FTZ R43, -R26, R43 ;  /* 0x0000002b1a2b7221 */ /* 0x000fe20000010100 */
[----:B------:R-:W-:Y:S01]  /*1410*/  MOV R45, R10 ;  /* 0x0000000a002d7202 */ /* 0x000fe20000000f00 */
[----:B------:R-:W-:Y:S01]  /*1420*/  FMUL.FTZ R55, R38, UR13 ;  /* 0x0000000d26377c20 */ /* 0x000fe20008410000 */
[----:B------:R-:W-:Y:S01]  /*1430*/  MOV R27, R11 ;  /* 0x0000000b001b7202 */ /* 0x000fe20000000f00 */
        /* <DEDUP_REMOVED lines=15> */
[----:B-1----:R-:W-:Y:S01]  /*1530*/  FADD.FTZ R51, -R39, 1 ;  /* 0x3f80000027337421 */ /* 0x002fe20000010100 */
[----:B------:R-:W-:Y:S02]  /*1540*/  FMUL.FTZ R39, R10, R39 ;  /* 0x000000270a277220 */ /* 0x000fe40000410000 */
[----:B------:R-:W-:Y:S01]  /*1550*/  FMUL.FTZ R27, R27, R48 ;  /* 0x000000301b1b7220 */ /* 0x000fe20000410000 */
[----:B------:R-:W-:-:S04]  /*1560*/  FFMA.FTZ R38, R38, R51, 1 ;  /* 0x3f80000026267423 */ /* 0x000fc80000010033 */
[----:B------:R-:W-:-:S07]  /*1570*/  FMUL.FTZ R45, R39, R38 ;  /* 0x00000026272d7220 */ /* 0x000fce0000410000 */
.L_x_1424:
[----:B------:R-:W-:Y:S01]  /*1580*/  FMUL.FTZ R38, R45, R22 ;  /* 0x000000162d267220 */ /* 0x000fe20000410000 */
[----:B0-----:R-:W-:Y:S01]  /*1590*/  FMUL.FTZ R47, R27, R23 ;  /* 0x000000171b2f7220 */ /* 0x001fe20000410000 */
[C---:B------:R-:W-:Y:S01]  /*15a0*/  FADD.FTZ R28, -R26.reuse, R28 ;  /* 0x0000001c1a1c7221 */ /* 0x040fe20000010100 */
[C---:B------:R-:W-:Y:S01]  /*15b0*/  FADD.FTZ R29, -R26.reuse, R29 ;  /* 0x0000001d1a1d7221 */ /* 0x040fe20000010100 */
[----:B------:R-:W-:Y:S01]  /*15c0*/  FFMA.FTZ R39, R55, R38, RZ ;  /* 0x0000002637277223 */ /* 0x000fe200000100ff */
[----:B------:R-:W-:Y:S01]  /*15d0*/  FADD.FTZ R38, RZ, R38 ;  /* 0x00000026ff267221 */ /* 0x000fe20000010000 */
[C---:B------:R-:W-:Y:S01]  /*15e0*/  FADD.FTZ R30, -R26.reuse, R30 ;  /* 0x0000001e1a1e7221 */ /* 0x040fe20000010100 */
[----:B------:R-:W-:Y:S01]  /*15f0*/  FADD.FTZ R31, -R26, R31 ;  /* 0x0000001f1a1f7221 */ /* 0x000fe20000010100 */
[----:B------:R-:W-:Y:S01]  /*1600*/  FMUL.FTZ R53, R36, UR13 ;  /* 0x0000000d24357c20 */ /* 0x000fe20008410000 */
[----:B------:R-:W-:Y:S01]  /*1610*/  FFMA.FTZ R39, R54, R47, R39 ;  /* 0x0000002f36277223 */ /* 0x000fe20000010027 */
[----:B------:R-:W-:Y:S01]  /*1620*/  FADD.FTZ R38, R47, R38 ;  /* 0x000000262f267221 */ /* 0x000fe20000010000 */
[----:B------:R-:W-:Y:S01]  /*1630*/  MOV R46, R12 ;  /* 0x0000000c002e7202 */ /* 0x000fe20000000f00 */
[----:B------:R-:W-:Y:S01]  /*1640*/  FFMA.FTZ R36, R55, R45, RZ ;  /* 0x0000002d37247223 */ /* 0x000fe200000100ff */
[----:B------:R-:W-:Y:S01]  /*1650*/  MOV R26, R13 ;  /* 0x0000000d001a7202 */ /* 0x000fe20000000f00 */
[----:B------:R-:W-:Y:S01]  /*1660*/  FMUL.FTZ R52, R37, UR13 ;  /* 0x0000000d25347c20 */ /* 0x000fe20008410000 */
[----:B------:R-:W-:Y:S06]  /*1670*/  @!P4 BRA `(.L_x_1425) ;  /* 0x000000000048c947 */ /* 0x000fec0003800000 */
[----:B------:R-:W-:Y:S01]  /*1680*/  FFMA.FTZ R47, R53, R22, R24 ;  /* 0x00000016352f7223 */ /* 0x000fe20000010018 */
[----:B------:R-:W-:-:S03]  /*1690*/  FFMA.FTZ R26, R52, R23, R25 ;  /* 0x00000017341a7223 */ /* 0x000fc60000010019 */
[----:B------:R-:W-:Y:S01]  /*16a0*/  FMUL.FTZ R49, R47, -1.4426950216293334961 ;  /* 0xbfb8aa3b2f317820 */ /* 0x000fe20000410000 */
[----:B------:R-:W-:-:S03]  /*16b0*/  FMUL.FTZ R46, R26, -1.4426950216293334961 ;  /* 0xbfb8aa3b1a2e7820 */ /* 0x000fc60000410000 */
        /* <DEDUP_REMOVED lines=9> */
[----:B-1----:R-:W-:-:S04]  /*1750*/  FADD.FTZ R48, -R46, 1 ;  /* 0x3f8000002e307421 */ /* 0x002fc80000010100 */
[----:B------:R-:W-:Y:S01]  /*1760*/  FFMA.FTZ R26, R26, R48, 1 ;  /* 0x3f8000001a1a7423 */ /* 0x000fe20000010030 */
[----:B------:R-:W-:Y:S01]  /*1770*/  FMUL.FTZ R48, R13, R46 ;  /* 0x0000002e0d307220 */ /* 0x000fe20000410000 */
[----:B------:R-:W-:-:S03]  /*1780*/  FMUL.FTZ R46, R37, R47 ;  /* 0x0000002f252e7220 */ /* 0x000fc60000410000 */
[----:B------:R-:W-:-:S07]  /*1790*/  FMUL.FTZ R26, R48, R26 ;  /* 0x0000001a301a7220 */ /* 0x000fce0000410000 */
.L_x_1425:
[----:B------:R-:W-:Y:S01]  /*17a0*/  FADD.FTZ R47, RZ, R45 ;  /* 0x0000002dff2f7221 */ /* 0x000fe20000010000 */
[----:B------:R-:W-:Y:S01]  /*17b0*/  FMUL.FTZ R45, R46, R22 ;  /* 0x000000162e2d7220 */ /* 0x000fe20000410000 */
[----:B------:R-:W-:Y:S01]  /*17c0*/  FFMA.FTZ R37, R53, R46, R36 ;  /* 0x0000002e35257223 */ /* 0x000fe20000010024 */
[----:B------:R-:W-:Y:S01]  /*17d0*/  FMUL.FTZ R51, R34, UR13 ;  /* 0x0000000d22337c20 */ /* 0x000fe20008410000 */
[----:B------:R-:W-:Y:S01]  /*17e0*/  FADD.FTZ R36, R47, R46 ;  /* 0x0000002e2f247221 */ /* 0x000fe20000010000 */
[----:B------:R-:W-:Y:S01]  /*17f0*/  FFMA.FTZ R39, R53, R45, R39 ;  /* 0x0000002d35277223 */ /* 0x000fe20000010027 */
[----:B------:R-:W-:Y:S01]  /*1800*/  FADD.FTZ R45, R38, R45 ;  /* 0x0000002d262d7221 */ /* 0x000fe20000010000 */
[----:B------:R-:W-:Y:S01]  /*1810*/  FFMA.FTZ R38, R54, R27, RZ ;  /* 0x0000001b36267223 */ /* 0x000fe200000100ff */
[----:B------:R-:W-:Y:S01]  /*1820*/  FADD.FTZ R47, RZ, R27 ;  /* 0x0000001bff2f7221 */ /* 0x000fe20000010000 */
[----:B------:R-:W-:Y:S01]  /*1830*/  FMUL.FTZ R46, R26, R23 ;  /* 0x000000171a2e7220 */ /* 0x000fe20000410000 */
[----:B------:R-:W-:Y:S01]  /*1840*/  FMUL.FTZ R50, R35, UR13 ;  /* 0x0000000d23327c20 */ /* 0x000fe20008410000 */
[C---:B------:R-:W-:Y:S01]  /*1850*/  FFMA.FTZ R27, R52.reuse, R26, R38 ;  /* 0x0000001a341b7223 */ /* 0x040fe20000010026 */
[----:B------:R-:W-:Y:S01]  /*1860*/  FADD.FTZ R38, R47, R26 ;  /* 0x0000001a2f267221 */ /* 0x000fe20000010000 */
[----:B------:R-:W-:Y:S01]  /*1870*/  FFMA.FTZ R39, R52, R46, R39 ;  /* 0x0000002e34277223 */ /* 0x000fe20000010027 */
[----:B------:R-:W-:Y:S01]  /*1880*/  FADD.FTZ R45, R46, R45 ;  /* 0x0000002d2e2d7221 */ /* 0x000fe20000010000 */
[----:B------:R-:W-:-:S02]  /*1890*/  MOV R46, R14 ;  /* 0x0000000e002e7202 */ /* 0x000fc40000000f00 */
[----:B------:R-:W-:Y:S01]  /*18a0*/  MOV R26, R15 ;  /* 0x0000000f001a7202 */ /* 0x000fe20000000f00 */
        /* <DEDUP_REMOVED lines=19> */
.L_x_1426:
[----:B------:R-:W-:Y:S01]  /*19e0*/  FMUL.FTZ R34, R46, R22 ;  /* 0x000000162e227220 */ /* 0x000fe20000410000 */
[----:B------:R-:W-:Y:S01]  /*19f0*/  FFMA.FTZ R35, R51, R46, R37 ;  /* 0x0000002e33237223 */ /* 0x000fe20000010025 */
[----:B------:R-:W-:Y:S01]  /*1a00*/  FFMA.FTZ R27, R50, R26, R27 ;  /* 0x0000001a321b7223 */ /* 0x000fe2000001001b */
[----:B------:R-:W-:Y:S01]  /*1a10*/  FADD.FTZ R36, R36, R46 ;  /* 0x0000002e24247221 */ /* 0x000fe20000010000 */
[----:B------:R-:W-:Y:S01]  /*1a20*/  FADD.FTZ R37, R45, R34 ;  /* 0x000000222d257221 */ /* 0x000fe20000010000 */
[----:B------:R-:W-:Y:S01]  /*1a30*/  FFMA.FTZ R39, R51, R34, R39 ;  /* 0x0000002233277223 */ /* 0x000fe20000010027 */
[----:B------:R-:W-:Y:S01]  /*1a40*/  FMUL.FTZ R45, R26, R23 ;  /* 0x000000171a2d7220 */ /* 0x000fe20000410000 */
[----:B------:R-:W-:Y:S01]  /*1a50*/  FADD.FTZ R34, R38, R26 ;  /* 0x0000001a26227221 */ /* 0x000fe20000010000 */
[----:B------:R-:W-:Y:S01]  /*1a60*/  MOV R26, R17 ;  /* 0x00000011001a7202 */ /* 0x000fe20000000f00 */
[----:B------:R-:W-:Y:S01]  /*1a70*/  FMUL.FTZ R49, R32, UR13 ;  /* 0x0000000d20317c20 */ /* 0x000fe20008410000 */
[----:B------:R-:W-:Y:S01]  /*1a80*/  FFMA.FTZ R38, R50, R45, R39 ;  /* 0x0000002d32267223 */ /* 0x000fe20000010027 */
[----:B------:R-:W-:Y:S01]  /*1a90*/  FADD.FTZ R37, R45, R37 ;  /* 0x000000252d257221 */ /* 0x000fe20000010000 */
        /* <DEDUP_REMOVED lines=21> */
.L_x_1427:
[----:B------:R-:W-:Y:S01]  /*1bf0*/  FMUL.FTZ R32, R39, R22 ;  /* 0x0000001627207220 */ /* 0x000fe20000410000 */
[----:B------:R-:W-:Y:S01]  /*1c00*/  FFMA.FTZ R27, R48, R26, R27 ;  /* 0x0000001a301b7223 */ /* 0x000fe2000001001b */
[----:B------:R-:W-:Y:S01]  /*1c10*/  FADD.FTZ R36, R36, R39 ;  /* 0x0000002724247221 */ /* 0x000fe20000010000 */
[----:B------:R-:W-:Y:S01]  /*1c20*/  FFMA.FTZ R35, R49, R39, R35 ;  /* 0x0000002731237223 */ /* 0x000fe20000010023 */
        /* <DEDUP_REMOVED lines=29> */
.L_x_1428:
[----:B------:R-:W-:Y:S01]  /*1e00*/  FMUL.FTZ R38, R37, R22 ;  /* 0x0000001625267220 */ /* 0x000fe20000410000 */
[----:B------:R-:W-:Y:S01]  /*1e10*/  FADD.FTZ R36, R36, R37 ;  /* 0x0000002524247221 */ /* 0x000fe20000010000 */
[C---:B------:R-:W-:Y:S01]  /*1e20*/  FFMA.FTZ R35, R47.reuse, R37, R35 ;  /* 0x000000252f237223 */ /* 0x040fe20000010023 */
[----:B------:R-:W-:Y:S01]  /*1e30*/  FADD.FTZ R32, R32, R26 ;  /* 0x0000001a20207221 */ /* 0x000fe20000010000 */
[----:B------:R-:W-:Y:S01]  /*1e40*/  FFMA.FTZ R34, R47, R38, R34 ;  /* 0x000000262f227223 */ /* 0x000fe20000010022 */
[----:B------:R-:W-:Y:S01]  /*1e50*/  FADD.FTZ R33, R33, R38 ;  /* 0x0000002621217221 */ /* 0x000fe20000010000 */
[----:B------:R-:W-:Y:S01]  /*1e60*/  FMUL.FTZ R38, R26, R23 ;  /* 0x000000171a267220 */ /* 0x000fe20000410000 */
[----:B------:R-:W-:Y:S01]  /*1e70*/  FFMA.FTZ R27, R46, R26, R27 ;  /* 0x0000001a2e1b7223 */ /* 0x000fe2000001001b */
        /* <DEDUP_REMOVED lines=25> */
.L_x_1429:
[----:B------:R-:W-:Y:S01]  /*2010*/  FMUL.FTZ R0, R33, R22 ;  /* 0x0000001621007220 */ /* 0x000fe20000410000 */
[----:B------:R-:W-:Y:S01]  /*2020*/  FADD.FTZ R36, R36, R33 ;  /* 0x0000002124247221 */ /* 0x000fe20000010000 */
[C---:B------:R-:W-:Y:S01]  /*2030*/  FFMA.FTZ R35, R45.reuse, R33, R35 ;  /* 0x000000212d237223 */ /* 0x040fe20000010023 */
[----:B------:R-:W-:Y:S01]  /*2040*/  FMUL.FTZ R43, R28, UR13 ;  /* 0x0000000d1c2b7c20 */ /* 0x000fe20008410000 */
[----:B------:R-:W-:Y:S01]  /*2050*/  FFMA.FTZ R37, R45, R0, R37 ;  /* 0x000000002d257223 */ /* 0x000fe20000010025 */
[----:B------:R-:W-:Y:S01]  /*2060*/  FADD.FTZ R34, R34, R0 ;  /* 0x0000000022227221 */ /* 0x000fe20000010000 */
[----:B------:R-:W-:Y:S01]  /*2070*/  FMUL.FTZ R0, R26, R23 ;  /* 0x000000171a007220 */ /* 0x000fe20000410000 */
[----:B------:R-:W-:Y:S01]  /*2080*/  FMUL.FTZ R42, R29, UR13 ;  /* 0x0000000d1d2a7c20 */ /* 0x000fe20008410000 */
[----:B------:R-:W-:Y:S02]  /*2090*/  MOV R28, R19 ;  /* 0x00000013001c7202 */ /* 0x000fe40000000f00 */
        /* <DEDUP_REMOVED lines=22> */
.L_x_1430:
[----:B------:R-:W-:Y:S01]  /*2200*/  FMUL.FTZ R29, R0, R22 ;  /* 0x00000016001d7220 */ /* 0x000fe20000410000 */
[----:B------:R-:W-:Y:S01]  /*2210*/  FMUL.FTZ R56, R31, UR13 ;  /* 0x0000000d1f387c20 */ /* 0x000fe20008410000 */
[----:B------:R-:W-:Y:S01]  /*2220*/  FMUL.FTZ R57, R30, UR13 ;  /* 0x0000000d1e397c20 */ /* 0x000fe20008410000 */
[----:B------:R-:W-:Y:S01]  /*2230*/  MOV R31, R21 ;  /* 0x00000015001f7202 */ /* 0x000fe20000000f00 */
[----:B------:R-:W-:Y:S01]  /*2240*/  FFMA.FTZ R33, R43, R29, R33 ;  /* 0x0000001d2b217223 */ /* 0x000fe20000010021 */
[----:B------:R-:W-:Y:S01]  /*2250*/  FADD.FTZ R34, R34, R29 ;  /* 0x0000001d22227221 */ /* 0x000fe20000010000 */
[----:B------:R-:W-:-:S04]  /*2260*/  FMUL.FTZ R29, R28, R23 ;  /* 0x000000171c1d7220 */ /* 0x000fc80000410000 */
[----:B------:R-:W-:Y:S01]  /*2270*/  FFMA.FTZ R33, R42, R29, R33 ;  /* 0x0000001d2a217223 */ /* 0x000fe20000010021 */
[----:B------:R-:W-:Y:S01]  /*2280*/  FADD.FTZ R34, R29, R34 ;  /* 0x000000221d227221 */ /* 0x000fe20000010000 */
[----:B------:R-:W-:Y:S01]  /*2290*/  MOV R29, R20 ;  /* 0x00000014001d7202 */ /* 0x000fe20000000f00 */
        /* <DEDUP_REMOVED lines=19> */
.L_x_1431:
[----:B------:R-:W0:Y:S01]  /*23d0*/  S2R R38, SR_LANEID ;  /* 0x0000000000267919 */ /* 0x000e220000000000 */
[----:B------:R-:W-:Y:S01]  /*23e0*/  FMUL.FTZ R30, R29, R22 ;  /* 0x000000161d1e7220 */ /* 0x000fe20000410000 */
[----:B------:R-:W-:Y:S01]  /*23f0*/  FMUL.FTZ R37, R31, R23 ;  /* 0x000000171f257220 */ /* 0x000fe20000410000 */
[----:B------:R-:W1:Y:S01]  /*2400*/  S2UR UR18, SR_CgaCtaId ;  /* 0x00000000001279c3 */ /* 0x000e620000008800 */
[----:B------:R-:W-:Y:S01]  /*2410*/  UMOV UR12, 0x400 ;  /* 0x00000400000c7882 */ /* 0x000fe20000000000 */
[----:B------:R-:W-:Y:S01]  /*2420*/  FFMA.FTZ R33, R57, R30, R33 ;  /* 0x0000001e39217223 */ /* 0x000fe20000010021 */
        /* <DEDUP_REMOVED lines=8> */
[----:B------:R-:W2:Y:S01]  /*24b0*/  SHFL.DOWN PT, R30, R34, 0x1, 0x1f ;  /* 0x08201f00221e7f89 */ /* 0x000ea200000e0000 */
[----:B------:R-:W-:Y:S01]  /*24c0*/  FFMA.FTZ R27, R42, R28, R27 ;  /* 0x0000001c2a1b7223 */ /* 0x000fe2000001001b */
[----:B------:R-:W-:Y:S01]  /*24d0*/  FADD.FTZ R32, R32, R28 ;  /* 0x0000001c20207221 */ /* 0x000fe20000010000 */
[----:B------:R-:W-:Y:S01]  /*24e0*/  FFMA.FTZ R28, R57, R29, R35 ;  /* 0x0000001d391c7223 */ /* 0x000fe20000010023 */
[----:B------:R-:W3:Y:S01]  /*24f0*/  SHFL.DOWN PT, R37, R33, 0x1, 0x1f ;  /* 0x08201f0021257f89 */ /* 0x000ee200000e0000 */
[----:B------:R-:W-:Y:S01]  /*2500*/  BSSY B0, `(.L_x_1432) ;  /* 0x0000046000007945 */ /* 0x000fe20003800000 */
[----:B-1----:R-:W-:Y:S01]  /*2510*/  ULEA UR11, UR18, UR11, 0x18 ;  /* 0x0000000b120b7291 */ /* 0x002fe2000f8ec03f */
[----:B0-----:R-:W-:-:S02]  /*2520*/  ISETP.GT.AND P5, PT, R38, 0x1e, PT ;  /* 0x0000001e2600780c */ /* 0x001fc40003fa4270 */
[----:B------:R-:W-:-:S03]  /*2530*/  ISETP.NE.AND P6, PT, R38, RZ, PT ;  /* 0x000000ff2600720c */ /* 0x000fc60003fc5270 */
[----:B------:R-:W-:-:S08]  /*2540*/  LEA R0, R40, UR11, 0x4 ;  /* 0x0000000b28007c11 */ /* 0x000fd0000f8e20ff */
[----:B--2---:R-:W-:Y:S01]  /*2550*/  @!P5 FADD.FTZ R34, R34, R30 ;  /* 0x0000001e2222d221 */ /* 0x004fe20000010000 */
[----:B---3--:R-:W-:Y:S01]  /*2560*/  @!P5 FADD.FTZ R33, R33, R37 ;  /* 0x000000252121d221 */ /* 0x008fe20000010000 */
[----:B------:R-:W-:-:S03]  /*2570*/  ISETP.GT.AND P5, PT, R38, 0x1d, PT ;  /* 0x0000001d2600780c */ /* 0x000fc60003fa4270 */
[----:B------:R-:W0:Y:S04]  /*2580*/  SHFL.DOWN PT, R30, R34, 0x2, 0x1f ;  /* 0x08401f00221e7f89 */ /* 0x000e2800000e0000 */
[----:B------:R-:W1:Y:S06]  /*2590*/  SHFL.DOWN PT, R37, R33, 0x2, 0x1f ;  /* 0x08401f0021257f89 */ /* 0x000e6c00000e0000 */
        /* <DEDUP_REMOVED lines=17> */
[----:B------:R-:W-:Y:S01]  /*26b0*/  FFMA.FTZ R29, R56, R31, R27 ;  /* 0x0000001f381d7223 */ /* 0x000fe2000001001b */
[----:B------:R-:W-:Y:S01]  /*26c0*/  FADD.FTZ R31, R32, R31 ;  /* 0x0000001f201f7221 */ /* 0x000fe20000010000 */
[----:B-1----:R-:W-:Y:S01]  /*26d0*/  @!P5 FADD.FTZ R33, R33, R37 ;  /* 0x000000252121d221 */ /* 0x002fe20000010000 */
[----:B------:R-:W-:-:S02]  /*26e0*/  ISETP.NE.AND P5, PT, R40, RZ, PT ;  /* 0x000000ff2800720c */ /* 0x000fc40003fa5270 */
[----:B------:R-:W-:Y:S01]  /*26f0*/  MOV R26, R34 ;  /* 0x00000022001a7202 */ /* 0x000fe20000000f00 */
[----:B------:R0:W-:Y:S01]  /*2700*/  STS.128 [R0], R28 ;  /* 0x0000001c00007388 */ /* 0x0001e20000000c00 */
[----:B------:R-:W-:-:S05]  /*2710*/  MOV R27, R33 ;  /* 0x00000021001b7202 */ /* 0x000fca0000000f00 */
[----:B------:R0:W-:Y:S01]  /*2720*/  @!P6 STS.64 [R67+0x10], R26 ;  /* 0x0000101a4300e388 */ /* 0x0001e20000000a00 */
[----:B------:R-:W-:Y:S01]  /*2730*/  BAR.SYNC.DEFER_BLOCKING 0x0 ;  /* 0x0000000000007b1d */ /* 0x000fe20000010000 */
[----:B------:R-:W-:-:S05]  /*2740*/  ISETP.GT.U32.AND P6, PT, R40, 0xc, PT ;  /* 0x0000000c2800780c */ /* 0x000fca0003fc4070 */
[----:B------:R-:W-:Y:S08]  /*2750*/  @P5 BRA `(.L_x_1433) ;  /* 0x0000000000805947 */ /* 0x000ff00003800000 */
[----:B------:R-:W-:-:S09]  /*2760*/  ULEA UR11, UR18, UR12, 0x18 ;  /* 0x0000000c120b7291 */ /* 0x000fd2000f8ec03f */
[----:B------:R-:W1:Y:S04]  /*2770*/  LDS.64 R36, [UR11+0x18] ;  /* 0x0000180bff247984 */ /* 0x000e680008000a00 */
[----:B------:R-:W2:Y:S01]  /*2780*/  LDS.128 R32, [UR11+0x20] ;  /* 0x0000200bff207984 */ /* 0x000ea20008000c00 */
[----:B-1----:R-:W-:Y:S01]  /*2790*/  FADD.FTZ R36, R26, R36 ;  /* 0x000000241a247221 */ /* 0x002fe20000010000 */
[----:B------:R-:W-:Y:S02]  /*27a0*/  FADD.FTZ R37, R27, R37 ;  /* 0x000000251b257221 */ /* 0x000fe40000010000 */
[----:B0-----:R-:W-:Y:S01]  /*27b0*/  LDS.64 R26, [UR11+0x70] ;  /* 0x0000700bff1a7984 */ /* 0x001fe20008000a00 */
[----:B--2---:R-:W-:Y:S01]  /*27c0*/  FADD.FTZ R32, R36, R32 ;  /* 0x0000002024207221 */ /* 0x004fe20000010000 */
[----:B------:R-:W-:-:S02]  /*27d0*/  FADD.FTZ R33, R37, R33 ;  /* 0x0000002125217221 */ /* 0x000fc40000010000 */
[----:B------:R-:W0:Y:S01]  /*27e0*/  LDS.128 R36, [UR11+0x30] ;  /* 0x0000300bff247984 */ /* 0x000e220008000c00 */
[----:B------:R-:W-:Y:S01]  /*27f0*/  FADD.FTZ R32, R32, R34 ;  /* 0x0000002220207221 */ /* 0x000fe20000010000 */
[----:B------:R-:W-:-:S03]  /*2800*/  FADD.FTZ R33, R33, R35 ;  /* 0x0000002321217221 */ /* 0x000fc60000010000 */
[----:B0-----:R-:W-:Y:S01]  /*2810*/  FADD.FTZ R36, R32, R36 ;  /* 0x0000002420247221 */ /* 0x001fe20000010000 */
[----:B------:R-:W-:Y:S02]  /*2820*/  FADD.FTZ R37, R33, R37 ;  /* 0x0000002521257221 */ /* 0x000fe40000010000 */
        /* <DEDUP_REMOVED lines=9> */
[----:B------:R-:W-:-:S03]  /*28c0*/  FADD.FTZ R33, R33, R37 ;  /* 0x0000002521217221 */ /* 0x000fc60000010000 */
[----:B------:R-:W-:Y:S01]  /*28d0*/  FADD.FTZ R38, R32, R38 ;  /* 0x0000002620267221 */ /* 0x000fe20000010000 */
[----:B------:R-:W-:Y:S02]  /*28e0*/  FADD.FTZ R39, R33, R39 ;  /* 0x0000002721277221 */ /* 0x000fe40000010000 */
[----:B------:R-:W0:Y:S02]  /*28f0*/  LDS.128 R32, [UR11+0x60] ;  /* 0x0000600bff207984 */ /* 0x000e240008000c00 */
[----:B0-----:R-:W-:Y:S01]  /*2900*/  FADD.FTZ R32, R38, R32 ;  /* 0x0000002026207221 */ /* 0x001fe20000010000 */
[----:B------:R-:W-:-:S03]  /*2910*/  FADD.FTZ R33, R39, R33 ;  /* 0x0000002127217221 */ /* 0x000fc60000010000 */
[----:B------:R-:W-:Y:S01]  /*2920*/  FADD.FTZ R32, R32, R34 ;  /* 0x0000002220207221 */ /* 0x000fe20000010000 */
[----:B------:R-:W-:-:S03]  /*2930*/  FADD.FTZ R33, R33, R35 ;  /* 0x0000002321217221 */ /* 0x000fc60000010000 */
[----:B------:R-:W-:Y:S01]  /*2940*/  FADD.FTZ R26, R32, R26 ;  /* 0x0000001a201a7221 */ /* 0x000fe20000010000 */
[----:B------:R-:W-:-:S07]  /*2950*/  FADD.FTZ R27, R33, R27 ;  /* 0x0000001b211b7221 */ /* 0x000fce0000010000 */
.L_x_1433:
[----:B------:R-:W-:Y:S05]  /*2960*/  BSYNC B0 ;  /* 0x0000000000007941 */ /* 0x000fea0003800000 */
.L_x_1432:
        /* <DEDUP_REMOVED lines=13> */
[----:B------:R-:W-:Y:S01]  /*2a40*/  FADD.FTZ R39, R35, R39 ;  /* 0x0000002723277221 */ /* 0x000fe20000010000 */
[----:B0-----:R-:W-:Y:S01]  /*2a50*/  FADD.FTZ R28, R32, R28 ;  /* 0x0000001c201c7221 */ /* 0x001fe20000010000 */
[----:B------:R-:W-:Y:S01]  /*2a60*/  FADD.FTZ R29, R33, R29 ;  /* 0x0000001d211d7221 */ /* 0x000fe20000010000 */
[----:B------:R-:W-:Y:S01]  /*2a70*/  FADD.FTZ R38, R38, R30 ;  /* 0x0000001e26267221 */ /* 0x000fe20000010000 */
[----:B------:R-:W0:Y:S01]  /*2a80*/  LDS.128 R32, [R0+0x340] ;  /* 0x0003400000207984 */ /* 0x000e220000000c00 */
        /* <DEDUP_REMOVED lines=133> */
[----:B------:R-:W0:Y:S01]  /*32e0*/  LDS.128 R28, [R0+0x1930] ;  /* 0x00193000001c7984 */ /* 0x000e220000000c00 */
[----:B------:R-:W-:Y:S01]  /*32f0*/  FADD.FTZ R34, R38, R34 ;  /* 0x0000002226227221 */ /* 0x000fe20000010000 */
[----:B------:R-:W-:Y:S01]  /*3300*/  FADD.FTZ R35, R39, R35 ;  /* 0x0000002327237221 */ /* 0x000fe20000010000 */
[----:B0-----:R-:W-:Y:S01]  /*3310*/  FADD.FTZ R28, R32, R28 ;  /* 0x0000001c201c7221 */ /* 0x001fe20000010000 */
[----:B------:R-:W-:Y:S01]  /*3320*/  FADD.FTZ R29, R33, R29 ;  /* 0x0000001d211d7221 */ /* 0x000fe20000010000 */
[----:B------:R-:W-:Y:S01]  /*3330*/  FADD.FTZ R30, R34, R30 ;  /* 0x0000001e221e7221 */ /* 0x000fe20000010000 */
[----:B------:R-:W-:-:S07]  /*3340*/  FADD.FTZ R31, R35, R31 ;  /* 0x0000001f231f7221 */ /* 0x000fce0000010000 */
.L_x_1435:
[----:B------:R-:W-:Y:S05]  /*3350*/  BSYNC B0 ;  /* 0x0000000000007941 */ /* 0x000fea0003800000 */
.L_x_1434:
[----:B------:R-:W1:Y:S01]  /*3360*/  LDC.64 R36, c[0x0][0x268] ;  /* 0x00009a00ff247b82 */ /* 0x000e620000000a00 */
[----:B------:R-:W-:Y:S01]  /*3370*/  IMAD R58, R58, 0xd, R40 ;  /* 0x0000000d3a3a7824 */ /* 0x000fe200078e0228 */
[----:B------:R-:W-:Y:S06]  /*3380*/  BSSY B0, `(.L_x_1436) ;  /* 0x0000011000007945 */ /* 0x000fec0003800000 */
[----:B0-----:R-:W0:Y:S01]  /*3390*/  LDC R0, c[0x0][0xc] ;  /* 0x00000300ff007b82 */ /* 0x001e220000000800 */
[----:B-1----:R-:W-:Y:S01]  /*33a0*/  IMAD.WIDE R36, R58, 0x4, R36 ;  /* 0x000000043a247825 */ /* 0x002fe200078e0224 */
[----:B------:R-:W-:Y:S06]  /*33b0*/  @P6 BRA `(.L_x_1437) ;  /* 0x0000000000346947 */ /* 0x000fec0003800000 */
[----:B------:R-:W1:Y:S01]  /*33c0*/  LDC.64 R38, c[0x0][0x288] ;  /* 0x0000a200ff267b82 */ /* 0x000e620000000a00 */
[----:B------:R-:W-:Y:S01]  /*33d0*/  MOV R34, UR7 ;  /* 0x0000000700227c02 */ /* 0x000fe20008000f00 */
[----:B------:R2:W-:Y:S03]  /*33e0*/  REDG.E.ADD.F32.FTZ.RN.STRONG.GPU desc[UR14][R36.64], R28 ;  /* 0x0000001c240079a6 */ /* 0x0005e6000c10f38e */
[----:B------:R-:W-:-:S04]  /*33f0*/  LEA R34, P6, R34, R36, 0x2 ;  /* 0x0000002422227211 */ /* 0x000fc800078c10ff */
[----:B------:R-:W-:-:S05]  /*3400*/  IADD3.X R35, R37, UR9, RZ, P6, !PT ;  /* 0x0000000925237c10 */ /* 0x000fca000b7fe4ff */
[----:B------:R2:W-:Y:S01]  /*3410*/  REDG.E.ADD.F32.FTZ.RN.STRONG.GPU desc[UR14][R34.64], R29 ;  /* 0x0000001d220079a6 */ /* 0x0005e2000c10f38e */
[----:B-1----:R-:W-:-:S04]  /*3420*/  LEA R32, P6, R38, R36, 0x2 ;  /* 0x0000002426207211 */ /* 0x002fc800078c10ff */
[----:B------:R-:W-:Y:S02]  /*3430*/  LEA.HI.X R33, R38, R37, R39, 0x2, P6 ;  /* 0x0000002526217211 */ /* 0x000fe400030f1427 */
[----:B------:R-:W-:-:S03]  /*3440*/  MOV R38, UR8 ;  /* 0x0000000800267c02 */ /* 0x000fc60008000f00 */
[----:B------:R2:W-:Y:S01]  /*3450*/  REDG.E.ADD.F32.FTZ.RN.STRONG.GPU desc[UR14][R32.64], R30 ;  /* 0x0000001e200079a6 */ /* 0x0005e2000c10f38e */
[----:B------:R-:W-:-:S04]  /*3460*/  LEA R38, P6, R38, R36, 0x2 ;  /* 0x0000002426267211 */ /* 0x000fc800078c10ff */
[----:B------:R-:W-:-:S05]  /*3470*/  IADD3.X R39, R37, UR10, RZ, P6, !PT ;  /* 0x0000000a25277c10 */ /* 0x000fca000b7fe4ff */
[----:B------:R2:W-:Y:S04]  /*3480*/  REDG.E.ADD.F32.FTZ.RN.STRONG.GPU desc[UR14][R38.64], R31 ;  /* 0x0000001f260079a6 */ /* 0x0005e8000c10f38e */
.L_x_1437:
[----:B------:R-:W-:Y:S05]  /*3490*/  BSYNC B0 ;  /* 0x0000000000007941 */ /* 0x000fea0003800000 */
.L_x_1436:
[----:B0-----:R-:W-:-:S13]  /*34a0*/  ISETP.GE.U32.AND P6, PT, R0, 0x2, PT ;  /* 0x000000020000780c */ /* 0x001fda0003fc6070 */
[----:B------:R-:W-:Y:S05]  /*34b0*/  @!P6 BRA `(.L_x_1438) ;  /* 0x0000001000b0e947 */ /* 0x000fea0003800000 */
[----:B--2---:R-:W0:Y:S01]  /*34c0*/  LDC R28, c[0x0][0x10] ;  /* 0x00000400ff1c7b82 */ /* 0x004e220000000800 */
        /* <DEDUP_REMOVED lines=17> */
[----:B------:R-:W-:Y:S02]  /*35e0*/  UPOPC UR12, UR12 ;  /* 0x0000000c000c72bf */ /* 0x000fe40008000000 */
[----:B------:R-:W-:-:S04]  /*35f0*/  USEL UR11, UR11, 0xffffffff, !UP0 ;  /* 0xffffffff0b0b7887 */ /* 0x000fc8000c000000 */
[----:B------:R-:W-:Y:S01]  /*3600*/  UIMAD UR11, UR11, UR12, URZ ;  /* 0x0000000c0b0b72a4 */ /* 0x000fe2000f8e023f */
[----:B0-----:R-:W-:Y:S01]  /*3610*/  ISETP.EQ.U32.AND P6, PT, R35, UR18, PT ;  /* 0x0000001223007c0c */ /* 0x001fe2000bfc2070 */
[----:B------:R-:W-:-:S05]  /*3620*/  IMAD.WIDE.U32 R34, R34, 0x8, R32 ;  /* 0x0000000822227825 */ /* 0x000fca00078e0020 */
[----:B------:R0:W-:Y:S02]  /*3630*/  STG.E.64 desc[UR14][R34.64], R26 ;  /* 0x0000001a22007986 */ /* 0x0001e4000c101b0e */
[----:B0-----:R-:W-:-:S05]  /*3640*/  MOV R34, UR11 ;  /* 0x0000000b00227c02 */ /* 0x001fca0008000f00 */
[----:B------:R-:W-:Y:S06]  /*3650*/  @P6 MEMBAR.ALL.GPU ;  /* 0x0000000000006992 */ /* 0x000fec000000a000 */
[----:B------:R-:W-:-:S00]  /*3660*/  @P6 ERRBAR ;  /* 0x00000000000069ab */ /* 0x000fc00000000000 */
[----:B------:R-:W-:Y:S06]  /*3670*/  @P6 CGAERRBAR ;  /* 0x00000000000065ab */ /* 0x000fec0000000000 */
[----:B------:R0:W-:Y:S01]  /*3680*/  @P6 REDG.E.ADD.S32.STRONG.GPU desc[UR14][R30.64], R34 ;  /* 0x000000221e00698e */ /* 0x0001e2000c10e38e */
[----:B------:R-:W-:-:S04]  /*3690*/  PLOP3.LUT P6, PT, PT, PT, UP0, 0x80, 0x0 ;  /* 0x000000000000781c */ /* 0x000fc80003fcf008 */
[----:B0-----:R-:W-:-:S04]  /*36a0*/  SEL R34, R0, RZ, !P6 ;  /* 0x000000ff00227207 */ /* 0x001fc80007000000 */
[----:B------:R-:W-:-:S13]  /*36b0*/  ISETP.NE.AND P6, PT, R34, -0x1, PT ;  /* 0xffffffff2200780c */ /* 0x000fda0003fc5270 */
[----:B------:R-:W-:Y:S05]  /*36c0*/  @!P6 BRA `(.L_x_1439) ;  /* 0x000000000014e947 */ /* 0x000fea0003800000 */
.L_x_1440:
[----:B------:R-:W2:Y:S04]  /*36d0*/  LDG.E.STRONG.GPU R35, desc[UR14][R30.64] ;  /* 0x0000000e1e237981 */ /* 0x000ea8000c1ef900 */
[----:B--2---:R-:W-:Y:S01]  /*36e0*/  CCTL.IVALL ;  /* 0x00000000ff00798f */ /* 0x004fe20002000000 */
[----:B------:R-:W-:Y:S05]  /*36f0*/  YIELD ;  /* 0x0000000000007946 */ /* 0x000fea0003800000 */
[----:B------:R-:W-:-:S13]  /*3700*/  ISETP.NE.AND P6, PT, R35, R34, PT ;  /* 0x000000222300720c */ /* 0x000fda0003fc5270 */
[----:B------:R-:W-:Y:S05]  /*3710*/  @P6 BRA `(.L_x_1440) ;  /* 0xfffffffc00ec6947 */ /* 0x000fea000383ffff */
.L_x_1439:
[----:B------:R-:W-:Y:S01]  /*3720*/  ISETP.NE.AND P6, PT, R0, RZ, PT ;  /* 0x000000ff0000720c */ /* 0x000fe20003fc5270 */
[----:B------:R-:W-:Y:S05]  /*3730*/  WARPSYNC.ALL ;  /* 0x0000000000007948 */ /* 0x000fea0003800000 */
[----:B------:R-:W-:Y:S07]  /*3740*/  BAR.SYNC.DEFER_BLOCKING 0x0 ;  /* 0x0000000000007b1d */ /* 0x000fee0000010000 */
[----:B------:R-:W-:Y:S05]  /*3750*/  @!P6 BRA `(.L_x_1438) ;  /* 0x000000100008e947 */ /* 0x000fea0003800000 */
[----:B------:R-:W-:-:S04]  /*3760*/  IADD3 R30, R0, -0x1, RZ ;  /* 0xffffffff001e7810 */ /* 0x000fc80007ffe0ff */
[----:B------:R-:W-:Y:S01]  /*3770*/  ISETP.GE.U32.AND P6, PT, R30, 0x3, PT ;  /* 0x000000031e00780c */ /* 0x000fe20003fc6070 */
[----:B------:R-:W-:-:S12]  /*3780*/  HFMA2.MMA R30, -RZ, RZ, 0, 0 ;  /* 0x00000000ff1e7435 */ /* 0x000fd800000001ff */
[----:B------:R-:W-:Y:S05]  /*3790*/  @!P6 BRA `(.L_x_1441) ;  /* 0x0000000c007ce947 */ /* 0x000fea0003800000 */
[----:B------:R-:W-:Y:S02]  /*37a0*/  LOP3.LUT R31, R0, 0x3, RZ, 0xc0, !PT ;  /* 0x00000003001f7812 */ /* 0x000fe400078ec0ff */
[----:B------:R-:W-:Y:S02]  /*37b0*/  MOV R30, RZ ;  /* 0x000000ff001e7202 */ /* 0x000fe40000000f00 */
[----:B------:R-:W-:-:S04]  /*37c0*/  IADD3 R31, -R31, R0, RZ ;  /* 0x000000001f1f7210 */ /* 0x000fc80007ffe1ff */
[C---:B------:R-:W-:Y:S02]  /*37d0*/  ISETP.GT.AND P6, PT, R31.reuse, RZ, PT ;  /* 0x000000ff1f00720c */ /* 0x040fe40003fc4270 */
[----:B------:R-:W-:-:S11]  /*37e0*/  R2UR UR11, R31 ;  /* 0x000000001f0b72ca */ /* 0x000fd600000e0000 */
[----:B------:R-:W-:Y:S05]  /*37f0*/  @!P6 BRA `(.L_x_1442) ;  /* 0x0000000800e8e947 */ /* 0x000fea0003800000 */
[----:B------:R-:W-:-:S06]  /*3800*/  UISETP.GT.AND UP0, UPT, UR11, 0xc, UPT ;  /* 0x0000000c0b00788c */ /* 0x000fcc000bf04270 */
[----:B------:R-:W-:Y:S01]  /*3810*/  PLOP3.LUT P6, PT, PT, PT, UP0, 0x40, 0x0 ;  /* 0x000000000000781c */ /* 0x000fe20003fce808 */
[----:B------:R-:W-:-:S12]  /*3820*/  UPLOP3.LUT UP0, UPT, UPT, UPT, UPT, 0x80, 0x0 ;  /* 0x000000000000789c */ /* 0x000fd80003f0f070 */
[----:B------:R-:W-:Y:S05]  /*3830*/  @P6 BRA `(.L_x_1443) ;  /* 0x0000000400d46947 */ /* 0x000fea0003800000 */
[----:B------:R-:W-:-:S11]  /*3840*/  UPLOP3.LUT UP0, UPT, UPT, UPT, UPT, 0x40, 0x0 ;  /* 0x000000000000789c */ /* 0x000fd60003f0e870 */
.L_x_1444:
        /* <DEDUP_REMOVED lines=109> */
[----:B------:R-:W-:Y:S01]  /*3f20*/  UIADD3 UR11, UR11, -0x10, URZ ;  /* 0xfffffff00b0b7890 */ /* 0x000fe2000fffe03f */
[----:B------:R-:W-:-:S03]  /*3f30*/  IADD3 R30, R30, 0x10, RZ ;  /* 0x000000101e1e7810 */ /* 0x000fc60007ffe0ff */
[----:B------:R-:W-:Y:S01]  /*3f40*/  UISETP.GT.AND UP1, UPT, UR11, 0xc, UPT ;  /* 0x0000000c0b00788c */ /* 0x000fe2000bf24270 */
[----:B--2---:R-:W-:Y:S01]  /*3f50*/  @!P6 FADD.FTZ R26, R26, R34 ;  /* 0x000000221a1ae221 */ /* 0x004fe20000010000 */
[----:B------:R-:W-:-:S04]  /*3f60*/  @!P6 FADD.FTZ R27, R27, R35 ;  /* 0x000000231b1be221 */ /* 0x000fc80000010000 */
[----:B------:R-:W-:-:S13]  /*3f70*/  PLOP3.LUT P6, PT, PT, PT, UP1, 0x80, 0x0 ;  /* 0x000000000000781c */ /* 0x000fda0003fcf018 */
[----:B------:R-:W-:Y:S05]  /*3f80*/  @P6 BRA `(.L_x_1444) ;  /* 0xfffffff800306947 */ /* 0x000fea000383ffff */
.L_x_1443:
[----:B------:R-:W-:-:S06]  /*3f90*/  UISETP.GT.AND UP1, UPT, UR11, 0x4, UPT ;  /* 0x000000040b00788c */ /* 0x000fcc000bf24270 */
[----:B------:R-:W-:-:S13]  /*3fa0*/  PLOP3.LUT P6, PT, PT, PT, UP1, 0x40, 0x0 ;  /* 0x000000000000781c */ /* 0x000fda0003fce818 */
[----:B------:R-:W-:Y:S05]  /*3fb0*/  @P6 BRA `(.L_x_1445) ;  /* 0x0000000000ec6947 */ /* 0x000fea0003800000 */
        /* <DEDUP_REMOVED lines=31> */
[----:B------:R-:W2:Y:S02]  /*41b0*/  @!P6 LDG.E.64 R30, desc[UR14][R30.64] ;  /* 0x0000000e1e1ee981 */ /* 0x000ea4000c1e1b00 */
[----:B--2---:R-:W-:Y:S01]  /*41c0*/  @!P6 FADD.FTZ R26, R26, R30 ;  /* 0x0000001e1a1ae221 */ /* 0x004fe20000010000 */
[----:B------:R-:W-:Y:S01]  /*41d0*/  IADD3 R30, R36, 0x1, RZ ;  /* 0x00000001241e7810 */ /* 0x000fe20007ffe0ff */
[----:B------:R-:W-:-:S03]  /*41e0*/  @!P6 FADD.FTZ R27, R27, R31 ;  /* 0x0000001f1b1be221 */ /* 0x000fc60000010000 */
        /* <DEDUP_REMOVED lines=18> */
[----:B------:R-:W-:Y:S02]  /*4310*/  UIADD3 UR11, UR11, -0x4, URZ ;  /* 0xfffffffc0b0b7890 */ /* 0x000fe4000fffe03f */
[----:B------:R-:W-:Y:S02]  /*4320*/  UPLOP3.LUT UP0, UPT, UPT, UPT, UPT, 0x40, 0x0 ;  /* 0x000000000000789c */ /* 0x000fe40003f0e870 */
[----:B------:R-:W-:Y:S01]  /*4330*/  UIADD3 UR11, UR11, -0x4, URZ ;  /* 0xfffffffc0b0b7890 */ /* 0x000fe2000fffe03f */
[----:B--2---:R-:W-:Y:S01]  /*4340*/  @!P6 FADD.FTZ R26, R26, R30 ;  /* 0x0000001e1a1ae221 */ /* 0x004fe20000010000 */
[----:B------:R-:W-:Y:S01]  /*4350*/  @!P6 FADD.FTZ R27, R27, R31 ;  /* 0x0000001f1b1be221 */ /* 0x000fe20000010000 */
[----:B------:R-:W-:-:S09]  /*4360*/  IADD3 R30, R36, 0x4, RZ ;  /* 0x00000004241e7810 */ /* 0x000fd20007ffe0ff */
.L_x_1445:
[----:B------:R-:W-:-:S06]  /*4370*/  UISETP.NE.OR UP0, UPT, UR11, URZ, UP0 ;  /* 0x0000003f0b00728c */ /* 0x000fcc0008705670 */
[----:B------:R-:W-:-:S13]  /*4380*/  PLOP3.LUT P6, PT, PT, PT, UP0, 0x80, 0x0 ;  /* 0x000000000000781c */ /* 0x000fda0003fcf008 */
[----:B------:R-:W-:Y:S05]  /*4390*/  @!P6 BRA `(.L_x_1441) ;  /* 0x00000000007ce947 */ /* 0x000fea0003800000 */
.L_x_1442:
        /* <DEDUP_REMOVED lines=26> */
[----:B------:R-:W-:Y:S01]  /*4540*/  IADD3 R30, R30, 0x4, RZ ;  /* 0x000000041e1e7810 */ /* 0x000fe20007ffe0ff */
[----:B--2---:R-:W-:Y:S01]  /*4550*/  @!P6 FADD.FTZ R26, R26, R34 ;  /* 0x000000221a1ae221 */ /* 0x004fe20000010000 */
[----:B------:R-:W-:-:S03]  /*4560*/  @!P6 FADD.FTZ R27, R27, R35 ;  /* 0x000000231b1be221 */ /* 0x000fc60000010000 */
[----:B------:R-:W-:-:S13]  /*4570*/  ISETP.NE.AND P6, PT, RZ, UR11, PT ;  /* 0x0000000bff007c0c */ /* 0x000fda000bfc5270 */
[----:B------:R-:W-:Y:S05]  /*4580*/  @P6 BRA `(.L_x_1442) ;  /* 0xfffffffc00846947 */ /* 0x000fea000383ffff */
.L_x_1441:
[----:B------:R-:W-:-:S13]  /*4590*/  LOP3.LUT P6, R0, R0, 0x3, RZ, 0xc0, !PT ;  /* 0x0000000300007812 */ /* 0x000fda00078cc0ff */
[----:B------:R-:W-:Y:S05]  /*45a0*/  @!P6 BRA `(.L_x_1438) ;  /* 0x000000000074e947 */ /* 0x000fea0003800000 */
[----:B------:R-:W-:Y:S01]  /*45b0*/  ISETP.EQ.OR P6, PT, R30, UR16, P5 ;  /* 0x000000101e007c0c */ /* 0x000fe2000afc2670 */
[----:B------:R-:W-:Y:S01]  /*45c0*/  BSSY B0, `(.L_x_1446) ;  /* 0x000000a000007945 */ /* 0x000fe20003800000 */
[----:B------:R-:W-:Y:S02]  /*45d0*/  P2R R31, PR, RZ, 0x1 ;  /* 0x00000001ff1f7803 */ /* 0x000fe40000000000 */
[----:B------:R-:W-:Y:S02]  /*45e0*/  ISETP.NE.AND P0, PT, R0, 0x1, PT ;  /* 0x000000010000780c */ /* 0x000fe40003f05270 */
[----:B------:R-:W-:-:S07]  /*45f0*/  ISETP.NE.AND P0, PT, R31, RZ, PT ;  /* 0x000000ff1f00720c */ /* 0x000fce0003f05270 */
[----:B------:R-:W-:Y:S06]  /*4600*/  @P6 BRA `(.L_x_1447) ;  /* 0x0000000000146947 */ /* 0x000fec0003800000 */
[----:B------:R-:W-:-:S04]  /*4610*/  IMAD R35, R28, R30, R29 ;  /* 0x0000001e1c237224 */ /* 0x000fc800078e021d */
[----:B------:R-:W-:-:S06]  /*4620*/  IMAD.WIDE.U32 R34, R35, 0x8, R32 ;  /* 0x0000000823227825 */ /* 0x000fcc00078e0020 */
[----:B------:R-:W2:Y:S02]  /*4630*/  LDG.E.64 R34, desc[UR14][R34.64] ;  /* 0x0000000e22227981 */ /* 0x000ea4000c1e1b00 */
[----:B--2---:R-:W-:Y:S01]  /*4640*/  FADD.FTZ R26, R26, R34 ;  /* 0x000000221a1a7221 */ /* 0x004fe20000010000 */
[----:B------:R-:W-:-:S07]  /*4650*/  FADD.FTZ R27, R27, R35 ;  /* 0x000000231b1b7221 */ /* 0x000fce0000010000 */
.L_x_1447:
[----:B------:R-:W-:Y:S05]  /*4660*/  BSYNC B0 ;  /* 0x0000000000007941 */ /* 0x000fea0003800000 */
.L_x_1446:
        /* <DEDUP_REMOVED lines=17> */
.L_x_1438:
[----:B------:R-:W0:Y:S01]  /*4780*/  S2UR UR12, SR_CgaCtaId ;  /* 0x00000000000c79c3 */ /* 0x000e220000008800 */
[----:B------:R-:W-:Y:S01]  /*4790*/  UMOV UR11, 0x400 ;  /* 0x00000400000b7882 */ /* 0x000fe20000000000 */
[----:B------:R-:W-:Y:S01]  /*47a0*/  ULDC.64 UR20, c[0x0][0x290] ;  /* 0x0000a40000147ab9 */ /* 0x000fe20000000a00 */
[----:B0-----:R-:W-:-:S09]  /*47b0*/  ULEA UR11, UR12, UR11, 0x18 ;  /* 0x0000000b0c0b7291 */ /* 0x001fd2000f8ec03f */
[----:B------:R-:W-:Y:S01]  /*47c0*/  @!P5 STS.64 [UR11+0x80], R26 ;  /* 0x0000801aff00d988 */ /* 0x000fe20008000a0b */
[----:B------:R-:W-:Y:S01]  /*47d0*/  BAR.SYNC.DEFER_BLOCKING 0x0 ;  /* 0x0000000000007b1d */ /* 0x000fe20000010000 */
[----:B------:R-:W-:-:S05]  /*47e0*/  ISETP.GE.U32.AND P5, PT, R60, UR20, PT ;  /* 0x000000143c007c0c */ /* 0x000fca000bfa6070 */
[----:B------:R-:W0:Y:S01]  /*47f0*/  LDS.64 R26, [UR11+0x80] ;  /* 0x0000800bff1a7984 */ /* 0x000e220008000a00 */
[----:B------:R-:W-:Y:S02]  /*4800*/  ULDC UR11, c[0x0][0x2bc] ;  /* 0x0000af00000b7ab9 */ /* 0x000fe40000000800 */
[----:B0-----:R-:W-:Y:S01]  /*4810*/  FMUL.FTZ R0, R26, UR11 ;  /* 0x0000000b1a007c20 */ /* 0x001fe20008410000 */
[----:B--2---:R-:W-:Y:S01]  /*4820*/  FMUL.FTZ R30, R27, UR11 ;  /* 0x0000000b1b1e7c20 */ /* 0x004fe20008410000 */
        /* <DEDUP_REMOVED lines=19> */
.L_x_1448:
[----:B------:R-:W-:Y:S04]  /*4960*/  BSSY B0, `(.L_x_1449) ;  /* 0x0000014000007945 */ /* 0x000fe80003800000 */
[----:B------:R-:W-:Y:S05]  /*4970*/  @!P0 BRA `(.L_x_1450) ;  /* 0x0000000000488947 */ /* 0x000fea0003800000 */
[----:B------:R-:W-:Y:S01]  /*4980*/  SHF.R.S32.HI R26, RZ, 0x1f, R41 ;  /* 0x0000001fff1a7819 */ /* 0x000fe20000011429 */
[----:B------:R-:W-:Y:S01]  /*4990*/  ULDC.64 UR18, c[0x0][0x288] ;  /* 0x0000a20000127ab9 */ /* 0x000fe20000000a00 */
[----:B------:R-:W-:Y:S01]  /*49a0*/  MOV R27, R5 ;  /* 0x00000005001b7202 */ /* 0x000fe20000000f00 */
[-CC-:B------:R-:W-:Y:S01]  /*49b0*/  FFMA.FTZ R55, R55, R0.reuse, R30.reuse ;  /* 0x0000000037377223 */ /* 0x180fe2000001001e */
[----:B------:R-:W-:Y:S01]  /*49c0*/  FFMA.FTZ R54, R54, R0, R30 ;  /* 0x0000000036367223 */ /* 0x000fe2000001001e */
[----:B------:R-:W-:Y:S01]  /*49d0*/  IMAD R28, R26, UR18, RZ ;  /* 0x000000121a1c7c24 */ /* 0x000fe2000f8e02ff */
[----:B------:R-:W-:-:S03]  /*49e0*/  MOV R26, R2 ;  /* 0x00000002001a7202 */ /* 0x000fc60000000f00 */
[C---:B------:R-:W-:Y:S02]  /*49f0*/  IMAD R29, R41.reuse, UR19, R28 ;  /* 0x00000013291d7c24 */ /* 0x040fe4000f8e021c */
[----:B------:R-:W-:Y:S01]  /*4a00*/  FFMA.FTZ R28, R22, R10, -R55 ;  /* 0x0000000a161c7223 */ /* 0x000fe20000010837 */
[----:B------:R-:W-:Y:S01]  /*4a10*/  IMAD.WIDE.U32 R26, R41, UR18, R26 ;  /* 0x00000012291a7c25 */ /* 0x000fe2000f8e001a */
[----:B------:R-:W-:-:S03]  /*4a20*/  ULDC.64 UR18, c[0x0][0x210] ;  /* 0x0000840000127ab9 */ /* 0x000fc60000000a00 */
[----:B------:R-:W-:Y:S01]  /*4a30*/  FMUL.FTZ R28, R28, UR13 ;  /* 0x0000000d1c1c7c20 */ /* 0x000fe20008410000 */
[----:B------:R-:W-:Y:S01]  /*4a40*/  IADD3 R27, R27, R29, RZ ;  /* 0x0000001d1b1b7210 */ /* 0x000fe20007ffe0ff */
[----:B------:R-:W-:Y:S01]  /*4a50*/  FFMA.FTZ R29, R23, R11, -R54 ;  /* 0x0000000b171d7223 */ /* 0x000fe20000010836 */
[----:B------:R-:W-:-:S03]  /*4a60*/  LEA R10, P6, R26, UR18, 0x2 ;  /* 0x000000121a0a7c11 */ /* 0x000fc6000f8c10ff */
[----:B------:R-:W-:Y:S01]  /*4a70*/  FMUL.FTZ R29, R29, UR13 ;  /* 0x0000000d1d1d7c20 */ /* 0x000fe20008410000 */
[----:B------:R-:W-:-:S05]  /*4a80*/  LEA.HI.X R11, R26, UR19, R27, 0x2, P6 ;  /* 0x000000131a0b7c11 */ /* 0x000fca000b0f141b */
[----:B------:R0:W-:Y:S04]  /*4a90*/  STG.E.64 desc[UR14][R10.64], R28 ;  /* 0x0000001c0a007986 */ /* 0x0001e8000c101b0e */
.L_x_1450:
[----:B------:R-:W-:Y:S05]  /*4aa0*/  BSYNC B0 ;  /* 0x0000000000007941 */ /* 0x000fea0003800000 */
.L_x_1449:
        /* <DEDUP_REMOVED lines=19> */
.L_x_1451:
[----:B------:R-:W-:Y:S04]  /*4be0*/  BSSY B0, `(.L_x_1452) ;  /* 0x0000016000007945 */ /* 0x000fe80003800000 */
[----:B------:R-:W-:Y:S05]  /*4bf0*/  @!P1 BRA `(.L_x_1453) ;  /* 0x0000000000509947 */ /* 0x000fea0003800000 */
[C---:B0-----:R-:W-:Y:S01]  /*4c00*/  IADD3 R10, R41.reuse, 0x20, RZ ;  /* 0x00000020290a7810 */ /* 0x041fe20007ffe0ff */
[----:B------:R-:W-:Y:S01]  /*4c10*/  ULDC.64 UR18, c[0x0][0x288] ;  /* 0x0000a20000127ab9 */ /* 0x000fe20000000a00 */
[----:B------:R-:W-:Y:S01]  /*4c20*/  IADD3 R27, R41, 0x20, RZ ;  /* 0x00000020291b7810 */ /* 0x000fe20007ffe0ff */
[-C--:B------:R-:W-:Y:S01]  /*4c30*/  FFMA.FTZ R53, R53, R0.reuse, R30 ;  /* 0x0000000035357223 */ /* 0x080fe2000001001e */
[----:B------:R-:W-:Y:S01]  /*4c40*/  SHF.R.S32.HI R10, RZ, 0x1f, R10 ;  /* 0x0000001fff0a7819 */ /* 0x000fe2000001140a */
[----:B------:R-:W-:Y:S01]  /*4c50*/  FFMA.FTZ R52, R52, R0, R30 ;  /* 0x0000000034347223 */ /* 0x000fe2000001001e */
[----:B------:R-:W-:-:S03]  /*4c60*/  MOV R11, R5 ;  /* 0x00000005000b7202 */ /* 0x000fc60000000f00 */
[----:B------:R-:W-:Y:S01]  /*4c70*/  IMAD R26, R10, UR18, RZ ;  /* 0x000000120a1a7c24 */ /* 0x000fe2000f8e02ff */
[----:B------:R-:W-:-:S05]  /*4c80*/  MOV R10, R2 ;  /* 0x00000002000a7202 */ /* 0x000fca0000000f00 */
[----:B------:R-:W-:-:S04]  /*4c90*/  IMAD.WIDE.U32 R10, R27, UR18, R10 ;  /* 0x000000121b0a7c25 */ /* 0x000fc8000f8e000a */
[----:B------:R-:W-:Y:S01]  /*4ca0*/  IMAD R27, R27, UR19, R26 ;  /* 0x000000131b1b7c24 */ /* 0x000fe2000f8e021a */
[----:B------:R-:W-:Y:S01]  /*4cb0*/  ULDC.64 UR18, c[0x0][0x210] ;  /* 0x0000840000127ab9 */ /* 0x000fe20000000a00 */
[----:B------:R-:W-:Y:S01]  /*4cc0*/  FFMA.FTZ R26, R22, R12, -R53 ;  /* 0x0000000c161a7223 */ /* 0x000fe20000010835 */
[----:B------:R-:W-:Y:S02]  /*4cd0*/  LEA R12, P6, R10, UR18, 0x2 ;  /* 0x000000120a0c7c11 */ /* 0x000fe4000f8c10ff */
[----:B------:R-:W-:Y:S01]  /*4ce0*/  IADD3 R11, R11, R27, RZ ;  /* 0x0000001b0b0b7210 */ /* 0x000fe20007ffe0ff */
[----:B------:R-:W-:Y:S01]  /*4cf0*/  FFMA.FTZ R27, R23, R13, -R52 ;  /* 0x0000000d171b7223 */ /* 0x000fe20000010834 */
[----:B------:R-:W-:Y:S02]  /*4d00*/  FMUL.FTZ R26, R26, UR13 ;  /* 0x0000000d1a1a7c20 */ /* 0x000fe40008410000 */
[----:B------:R-:W-:Y:S01]  /*4d10*/  LEA.HI.X R13, R10, UR19, R11, 0x2, P6 ;  /* 0x000000130a0d7c11 */ /* 0x000fe2000b0f140b */
[----:B------:R-:W-:-:S05]  /*4d20*/  FMUL.FTZ R27, R27, UR13 ;  /* 0x0000000d1b1b7c20 */ /* 0x000fca0008410000 */
[----:B------:R1:W-:Y:S02]  /*4d30*/  STG.E.64 desc[UR14][R12.64], R26 ;  /* 0x0000001a0c007986 */ /* 0x0003e4000c101b0e */
.L_x_1453:
[----:B------:R-:W-:Y:S05]  /*4d40*/  BSYNC B0 ;  /* 0x0000000000007941 */ /* 0x000fea0003800000 */
.L_x_1452:
[----:B------:R-:W-:Y:S05]  /*4d50*/  @!P4 BRA `(.L_x_1454) ;  /* 0x000000000048c947 */ /* 0x000fea0003800000 */
[----:B0-----:R-:W-:Y:S01]  /*4d60*/  FFMA.FTZ R10, R51, R22, R24 ;  /* 0x00000016330a7223 */ /* 0x001fe20000010018 */
[----:B------:R-:W-:-:S03]  /*4d70*/  FFMA.FTZ R11, R50, R23, R25 ;  /* 0x00000017320b7223 */ /* 0x000fc60000010019 */
[----:B-1----:R-:W-:Y:S01]  /*4d80*/  FMUL.FTZ R12, R10, -1.4426950216293334961 ;  /* 0xbfb8aa3b0a0c7820 */ /* 0x002fe20000410000 */
        /* <DEDUP_REMOVED lines=15> */
.L_x_1454:
[----:B------:R-:W-:Y:S04]  /*4e80*/  BSSY B0, `(.L_x_1455) ;  /* 0x0000014000007945 */ /* 0x000fe80003800000 */
[----:B------:R-:W-:Y:S05]  /*4e90*/  @!P2 BRA `(.L_x_1456) ;  /* 0x000000000048a947 */ /* 0x000fea0003800000 */
[----:B0-----:R-:W-:Y:S01]  /*4ea0*/  SHF.R.S32.HI R10, RZ, 0x1f, R69 ;  /* 0x0000001fff0a7819 */ /* 0x001fe20000011445 */
[----:B------:R-:W-:Y:S01]  /*4eb0*/  ULDC.64 UR18, c[0x0][0x288] ;  /* 0x0000a20000127ab9 */ /* 0x000fe20000000a00 */
[----:B------:R-:W-:Y:S01]  /*4ec0*/  MOV R11, R5 ;  /* 0x00000005000b7202 */ /* 0x000fe20000000f00 */
[-CC-:B------:R-:W-:Y:S01]  /*4ed0*/  FFMA.FTZ R51, R51, R0.reuse, R30.reuse ;  /* 0x0000000033337223 */ /* 0x180fe2000001001e */
[----:B------:R-:W-:Y:S01]  /*4ee0*/  FFMA.FTZ R50, R50, R0, R30 ;  /* 0x0000000032327223 */ /* 0x000fe2000001001e */
[----:B-1----:R-:W-:Y:S01]  /*4ef0*/  IMAD R12, R10, UR18, RZ ;  /* 0x000000120a0c7c24 */ /* 0x002fe2000f8e02ff */
[----:B------:R-:W-:Y:S01]  /*4f00*/  MOV R10, R2 ;  /* 0x00000002000a7202 */ /* 0x000fe20000000f00 */
[----:B------:R-:W-:Y:S01]  /*4f10*/  FFMA.FTZ R14, R22, R14, -R51 ;  /* 0x0000000e160e7223 */ /* 0x000fe20000010833 */
[----:B------:R-:W-:Y:S01]  /*4f20*/  FFMA.FTZ R15, R23, R15, -R50 ;  /* 0x0000000f170f7223 */ /* 0x000fe20000010832 */
[C---:B------:R-:W-:Y:S02]  /*4f30*/  IMAD R13, R69.reuse, UR19, R12 ;  /* 0x00000013450d7c24 */ /* 0x040fe4000f8e020c */
[----:B------:R-:W-:Y:S01]  /*4f40*/  IMAD.WIDE.U32 R10, R69, UR18, R10 ;  /* 0x00000012450a7c25 */ /* 0x000fe2000f8e000a */
[----:B------:R-:W-:-:S03]  /*4f50*/  ULDC.64 UR18, c[0x0][0x210] ;  /* 0x0000840000127ab9 */ /* 0x000fc60000000a00 */
[----:B------:R-:W-:Y:S01]  /*4f60*/  FMUL.FTZ R14, R14, UR13 ;  /* 0x0000000d0e0e7c20 */ /* 0x000fe20008410000 */
[----:B------:R-:W-:Y:S01]  /*4f70*/  FMUL.FTZ R15, R15, UR13 ;  /* 0x0000000d0f0f7c20 */ /* 0x000fe20008410000 */
[----:B------:R-:W-:Y:S02]  /*4f80*/  LEA R12, P6, R10, UR18, 0x2 ;  /* 0x000000120a0c7c11 */ /* 0x000fe4000f8c10ff */
[----:B------:R-:W-:-:S04]  /*4f90*/  IADD3 R13, R11, R13, RZ ;  /* 0x0000000d0b0d7210 */ /* 0x000fc80007ffe0ff */
[----:B------:R-:W-:-:S05]  /*4fa0*/  LEA.HI.X R13, R10, UR19, R13, 0x2, P6 ;  /* 0x000000130a0d7c11 */ /* 0x000fca000b0f140d */
[----:B------:R2:W-:Y:S02]  /*4fb0*/  STG.E.64 desc[UR14][R12.64], R14 ;  /* 0x0000000e0c007986 */ /* 0x0005e4000c101b0e */
.L_x_1456:
[----:B------:R-:W-:Y:S05]  /*4fc0*/  BSYNC B0 ;  /* 0x0000000000007941 */ /* 0x000fea0003800000 */
.L_x_1455:
[----:B------:R-:W-:Y:S05]  /*4fd0*/  @!P4 BRA `(.L_x_1457) ;  /* 0x000000000048c947 */ /* 0x000fea0003800000 */
[----:B0-----:R-:W-:Y:S01]  /*4fe0*/  FFMA.FTZ R10, R49, R22, R24 ;  /* 0x00000016310a7223 */ /* 0x001fe20000010018 */
[----:B------:R-:W-:-:S03]  /*4ff0*/  FFMA.FTZ R11, R48, R23, R25 ;  /* 0x00000017300b7223 */ /* 0x000fc60000010019 */
[----:B-12---:R-:W-:Y:S01]  /*5000*/  FMUL.FTZ R12, R10, -1.4426950216293334961 ;  /* 0xbfb8aa3b0a0c7820 */ /* 0x006fe20000410000 */
        /* <DEDUP_REMOVED lines=15> */
.L_x_1457:
[----:B------:R-:W-:Y:S04]  /*5100*/  BSSY B0, `(.L_x_1458) ;  /* 0x0000014000007945 */ /* 0x000fe80003800000 */
[----:B------:R-:W-:Y:S05]  /*5110*/  @!P3 BRA `(.L_x_1459) ;  /* 0x000000000048b947 */ /* 0x000fea0003800000 */
[----:B0-----:R-:W-:Y:S01]  /*5120*/  SHF.R.S32.HI R10, RZ, 0x1f, R68 ;  /* 0x0000001fff0a7819 */ /* 0x001fe20000011444 */
[----:B------:R-:W-:Y:S01]  /*5130*/  ULDC.64 UR18, c[0x0][0x288] ;  /* 0x0000a20000127ab9 */ /* 0x000fe20000000a00 */
[----:B------:R-:W-:Y:S01]  /*5140*/  MOV R11, R5 ;  /* 0x00000005000b7202 */ /* 0x000fe20000000f00 */
[-CC-:B------:R-:W-:Y:S01]  /*5150*/  FFMA.FTZ R49, R49, R0.reuse, R30.reuse ;  /* 0x0000000031317223 */ /* 0x180fe2000001001e */
[----:B------:R-:W-:Y:S01]  /*5160*/  FFMA.FTZ R48, R48, R0, R30 ;  /* 0x0000000030307223 */ /* 0x000fe2000001001e */
[----:B-12---:R-:W-:Y:S01]  /*5170*/  IMAD R13, R10, UR18, RZ ;  /* 0x000000120a0d7c24 */ /* 0x006fe2000f8e02ff */
        /* <DEDUP_REMOVED lines=12> */
.L_x_1459:
[----:B------:R-:W-:Y:S05]  /*5240*/  BSYNC B0 ;  /* 0x0000000000007941 */ /* 0x000fea0003800000 */
.L_x_1458:
[----:B-1----:R-:W-:Y:S02]  /*5250*/  SHF.R.S32.HI R27, RZ, 0x1f, R60 ;  /* 0x0000001fff1b7819 */ /* 0x002fe4000001143c */
[----:B------:R-:W-:Y:S02]  /*5260*/  ISETP.GE.U32.AND P6, PT, R62, UR20, PT ;  /* 0x000000143e007c0c */ /* 0x000fe4000bfc6070 */
[----:B------:R-:W-:Y:S02]  /*5270*/  ISETP.GE.AND.EX P5, PT, R27, UR21, PT, P5 ;  /* 0x000000151b007c0c */ /* 0x000fe4000bfa6350 */
[----:B------:R-:W-:Y:S02]  /*5280*/  ISETP.GE.AND.EX P6, PT, R66, UR21, PT, P6 ;  /* 0x0000001542007c0c */ /* 0x000fe4000bfc6360 */
[----:B------:R-:W-:Y:S01]  /*5290*/  ISETP.LT.U32.AND P5, PT, R40, 0x1a0, !P5 ;  /* 0x000001a02800780c */ /* 0x000fe20006fa1070 */
[----:B------:R-:W-:-:S12]  /*52a0*/  @!P4 BRA `(.L_x_1460) ;  /* 0x000000000048c947 */ /* 0x000fd80003800000 */
[----:B0-----:R-:W-:Y:S01]  /*52b0*/  FFMA.FTZ R10, R47, R22, R24 ;  /* 0x000000162f0a7223 */ /* 0x001fe20000010018 */
[----:B------:R-:W-:-:S03]  /*52c0*/  FFMA.FTZ R11, R46, R23, R25 ;  /* 0x000000172e0b7223 */ /* 0x000fc60000010019 */
[----:B--23--:R-:W-:Y:S01]  /*52d0*/  FMUL.FTZ R12, R10, -1.4426950216293334961 ;  /* 0xbfb8aa3b0a0c7820 */ /* 0x00cfe20000410000 */
        /* <DEDUP_REMOVED lines=15> */
.L_x_1460:
[----:B------:R-:W-:Y:S04]  /*53d0*/  BSSY B0, `(.L_x_1461) ;  /* 0x0000013000007945 */ /* 0x000fe80003800000 */
[----:B------:R-:W-:Y:S05]  /*53e0*/  @!P5 BRA `(.L_x_1462) ;  /* 0x000000000044d947 */ /* 0x000fea0003800000 */
[----:B------:R-:W-:Y:S01]  /*53f0*/  ULDC.64 UR18, c[0x0][0x288] ;  /* 0x0000a20000127ab9 */ /* 0x000fe20000000a00 */
[----:B0-----:R-:W-:Y:S01]  /*5400*/  MOV R10, R2 ;  /* 0x00000002000a7202 */ /* 0x001fe20000000f00 */
[----:B--23--:R-:W-:Y:S01]  /*5410*/  IMAD R13, R27, UR18, RZ ;  /* 0x000000121b0d7c24 */ /* 0x00cfe2000f8e02ff */
        /* <DEDUP_REMOVED lines=9> */
[----:B------:R-:W-:Y:S01]  /*54b0*/  LEA R6, P5, R10, UR18, 0x2 ;  /* 0x000000120a067c11 */ /* 0x000fe2000f8a10ff */
[----:B------:R-:W-:Y:S02]  /*54c0*/  FMUL.FTZ R12, R12, UR13 ;  /* 0x0000000d0c0c7c20 */ /* 0x000fe40008410000 */
[----:B------:R-:W-:Y:S01]  /*54d0*/  FMUL.FTZ R13, R13, UR13 ;  /* 0x0000000d0d0d7c20 */ /* 0x000fe20008410000 */
[----:B------:R-:W-:-:S05]  /*54e0*/  LEA.HI.X R7, R10, UR19, R11, 0x2, P5 ;  /* 0x000000130a077c11 */ /* 0x000fca000a8f140b */
[----:B------:R1:W-:Y:S04]  /*54f0*/  STG.E.64 desc[UR14][R6.64], R12 ;  /* 0x0000000c06007986 */ /* 0x0003e8000c101b0e */
.L_x_1462:
[----:B------:R-:W-:Y:S05]  /*5500*/  BSYNC B0 ;  /* 0x0000000000007941 */ /* 0x000fea0003800000 */
.L_x_1461:
[----:B------:R-:W-:Y:S02]  /*5510*/  ISETP.GE.U32.AND P5, PT, R61, UR20, PT ;  /* 0x000000143d007c0c */ /* 0x000fe4000bfa6070 */
[----:B------:R-:W-:Y:S01]  /*5520*/  ISETP.GT.U32.OR P6, PT, R40, 0x19f, P6 ;  /* 0x0000019f2800780c */ /* 0x000fe200037c4470 */
[----:B------:R-:W-:-:S12]  /*5530*/  @!P4 BRA `(.L_x_1463) ;  /* 0x000000000048c947 */ /* 0x000fd80003800000 */
[----:B-1----:R-:W-:Y:S01]  /*5540*/  FFMA.FTZ R6, R45, R22, R24 ;  /* 0x000000162d067223 */ /* 0x002fe20000010018 */
[----:B------:R-:W-:-:S03]  /*5550*/  FFMA.FTZ R7, R44, R23, R25 ;  /* 0x000000172c077223 */ /* 0x000fc60000010019 */
[----:B0-----:R-:W-:Y:S01]  /*5560*/  FMUL.FTZ R10, R6, -1.4426950216293334961 ;  /* 0xbfb8aa3b060a7820 */ /* 0x001fe20000410000 */
[----:B--23--:R-:W-:-:S05]  /*5570*/  FMUL.FTZ R12, R7, -1.4426950216293334961 ;  /* 0xbfb8aa3b070c7820 */ /* 0x00cfca0000410000 */
        /* <DEDUP_REMOVED lines=14> */
.L_x_1463:
[----:B------:R-:W-:Y:S04]  /*5660*/  BSSY B0, `(.L_x_1464) ;  /* 0x0000013000007945 */ /* 0x000fe80003800000 */
[----:B------:R-:W-:Y:S05]  /*5670*/  @P6 BRA `(.L_x_1465) ;  /* 0x0000000000446947 */ /* 0x000fea0003800000 */
        /* <DEDUP_REMOVED lines=17> */
.L_x_1465:
[----:B------:R-:W-:Y:S05]  /*5790*/  BSYNC B0 ;  /* 0x0000000000007941 */ /* 0x000fea0003800000 */
.L_x_1464:
[----:B------:R-:W-:Y:S02]  /*57a0*/  ISETP.GE.U32.AND P6, PT, R63, UR20, PT ;  /* 0x000000143f007c0c */ /* 0x000fe4000bfc6070 */
[----:B------:R-:W-:Y:S02]  /*57b0*/  ISETP.GE.AND.EX P5, PT, R65, UR21, PT, P5 ;  /* 0x0000001541007c0c */ /* 0x000fe4000bfa6350 */
[----:B------:R-:W-:Y:S02]  /*57c0*/  ISETP.GE.AND.EX P6, PT, R64, UR21, PT, P6 ;  /* 0x0000001540007c0c */ /* 0x000fe4000bfc6360 */
[C---:B------:R-:W-:Y:S02]  /*57d0*/  ISETP.GT.U32.OR P5, PT, R40.reuse, 0x19f, P5 ;  /* 0x0000019f2800780c */ /* 0x040fe40002fa4470 */
[----:B------:R-:W-:Y:S01]  /*57e0*/  ISETP.GT.U32.OR P6, PT, R40, 0x19f, P6 ;  /* 0x0000019f2800780c */ /* 0x000fe200037c4470 */
[----:B------:R-:W-:-:S12]  /*57f0*/  @!P4 BRA `(.L_x_1466) ;  /* 0x000000000048c947 */ /* 0x000fd80003800000 */
[----:B-1----:R-:W-:Y:S01]  /*5800*/  FFMA.FTZ R6, R43, R22, R24 ;  /* 0x000000162b067223 */ /* 0x002fe20000010018 */
[----:B------:R-:W-:-:S03]  /*5810*/  FFMA.FTZ R7, R42, R23, R25 ;  /* 0x000000172a077223 */ /* 0x000fc60000010019 */
[----:B----4-:R-:W-:Y:S01]  /*5820*/  FMUL.FTZ R8, R6, -1.4426950216293334961 ;  /* 0xbfb8aa3b06087820 */ /* 0x010fe20000410000 */
[----:B0-----:R-:W-:-:S05]  /*5830*/  FMUL.FTZ R10, R7, -1.4426950216293334961 ;  /* 0xbfb8aa3b070a7820 */ /* 0x001fca0000410000 */
[----:B------:R-:W0:Y:S08]  /*5840*/  MUFU.EX2 R8, R8 ;  /* 0x0000000800087308 */ /* 0x000e300000000800 */
[----:B------:R-:W1:Y:S01]  /*5850*/  MUFU.EX2 R10, R10 ;  /* 0x0000000a000a7308 */ /* 0x000e620000000800 */
[----:B0-----:R-:W-:-:S07]  /*5860*/  FADD.FTZ R9, R8, 1 ;  /* 0x3f80000008097421 */ /* 0x001fce0000010000 */
[----:B------:R-:W0:Y:S01]  /*5870*/  MUFU.RCP R9, R9 ;  /* 0x0000000900097308 */ /* 0x000e220000001000 */
[----:B-1----:R-:W-:-:S07]  /*5880*/  FADD.FTZ R11, R10, 1 ;  /* 0x3f8000000a0b7421 */ /* 0x002fce0000010000 */
[----:B--23--:R-:W1:Y:S01]  /*5890*/  MUFU.RCP R12, R11 ;  /* 0x0000000b000c7308 */ /* 0x00ce620000001000 */
        /* <DEDUP_REMOVED lines=8> */
.L_x_1466:
[----:B------:R-:W-:Y:S04]  /*5920*/  BSSY B0, `(.L_x_1467) ;  /* 0x0000013000007945 */ /* 0x000fe80003800000 */
[----:B------:R-:W-:Y:S05]  /*5930*/  @P5 BRA `(.L_x_1468) ;  /* 0x0000000000445947 */ /* 0x000fea0003800000 */
[----:B------:R-:W-:Y:S01]  /*5940*/  ULDC.64 UR18, c[0x0][0x288] ;  /* 0x0000a20000127ab9 */ /* 0x000fe20000000a00 */
[----:B-1----:R-:W-:Y:S01]  /*5950*/  MOV R6, R2 ;  /* 0x0000000200067202 */ /* 0x002fe20000000f00 */
[----:B----4-:R-:W-:Y:S01]  /*5960*/  IMAD R8, R65, UR18, RZ ;  /* 0x0000001241087c24 */ /* 0x010fe2000f8e02ff */
[----:B------:R-:W-:Y:S01]  /*5970*/  MOV R7, R5 ;  /* 0x0000000500077202 */ /* 0x000fe20000000f00 */
[-CC-:B------:R-:W-:Y:S01]  /*5980*/  FFMA.FTZ R43, R43, R0.reuse, R30.reuse ;  /* 0x000000002b2b7223 */ /* 0x180fe2000001001e */
[----:B------:R-:W-:Y:S01]  /*5990*/  FFMA.FTZ R42, R42, R0, R30 ;  /* 0x000000002a2a7223 */ /* 0x000fe2000001001e */
[C---:B------:R-:W-:Y:S02]  /*59a0*/  IMAD R9, R61.reuse, UR19, R8 ;  /* 0x000000133d097c24 */ /* 0x040fe4000f8e0208 */
[----:B------:R-:W-:Y:S01]  /*59b0*/  IMAD.WIDE.U32 R6, R61, UR18, R6 ;  /* 0x000000123d067c25 */ /* 0x000fe2000f8e0006 */
[----:B------:R-:W-:-:S03]  /*59c0*/  ULDC.64 UR18, c[0x0][0x210] ;  /* 0x0000840000127ab9 */ /* 0x000fc60000000a00 */
[----:B------:R-:W-:Y:S01]  /*59d0*/  FFMA.FTZ R43, R22, R18, -R43 ;  /* 0x00000012162b7223 */ /* 0x000fe2000001082b */
[----:B0-----:R-:W-:Y:S01]  /*59e0*/  FFMA.FTZ R11, R23, R19, -R42 ;  /* 0x00000013170b7223 */ /* 0x001fe2000001082a */
[----:B------:R-:W-:Y:S02]  /*59f0*/  LEA R8, P5, R6, UR18, 0x2 ;  /* 0x0000001206087c11 */ /* 0x000fe4000f8a10ff */
[----:B------:R-:W-:Y:S01]  /*5a00*/  FMUL.FTZ R10, R43, UR13 ;  /* 0x0000000d2b0a7c20 */ /* 0x000fe20008410000 */
[----:B------:R-:W-:Y:S01]  /*5a10*/  IADD3 R9, R7, R9, RZ ;  /* 0x0000000907097210 */ /* 0x000fe20007ffe0ff */
[----:B------:R-:W-:-:S03]  /*5a20*/  FMUL.FTZ R11, R11, UR13 ;  /* 0x0000000d0b0b7c20 */ /* 0x000fc60008410000 */
[----:B------:R-:W-:-:S05]  /*5a30*/  LEA.HI.X R9, R6, UR19, R9, 0x2, P5 ;  /* 0x0000001306097c11 */ /* 0x000fca000a8f1409 */
[----:B------:R0:W-:Y:S02]  /*5a40*/  STG.E.64 desc[UR14][R8.64], R10 ;  /* 0x0000000a08007986 */ /* 0x0001e4000c101b0e */
.L_x_1468:
[----:B------:R-:W-:Y:S05]  /*5a50*/  BSYNC B0 ;  /* 0x0000000000007941 */ /* 0x000fea0003800000 */
.L_x_1467:
[----:B------:R-:W-:Y:S05]  /*5a60*/  @!P4 BRA `(.L_x_1469) ;  /* 0x000000000048c947 */ /* 0x000fea0003800000 */
[----:B------:R-:W-:Y:S01]  /*5a70*/  FFMA.FTZ R24, R57, R22, R24 ;  /* 0x0000001639187223 */ /* 0x000fe20000010018 */
[----:B------:R-:W-:-:S03]  /*5a80*/  FFMA.FTZ R25, R56, R23, R25 ;  /* 0x0000001738197223 */ /* 0x000fc60000010019 */
[----:B-1----:R-:W-:Y:S01]  /*5a90*/  FMUL.FTZ R6, R24, -1.4426950216293334961 ;  /* 0xbfb8aa3b18067820 */ /* 0x002fe20000410000 */
[----:B0---4-:R-:W-:-:S05]  /*5aa0*/  FMUL.FTZ R8, R25, -1.4426950216293334961 ;  /* 0xbfb8aa3b19087820 */ /* 0x011fca0000410000 */
[----:B------:R-:W0:Y:S08]  /*5ab0*/  MUFU.EX2 R6, R6 ;  /* 0x0000000600067308 */ /* 0x000e300000000800 */
[----:B------:R-:W1:Y:S01]  /*5ac0*/  MUFU.EX2 R8, R8 ;  /* 0x0000000800087308 */ /* 0x000e620000000800 */
[----:B0-----:R-:W-:-:S07]  /*5ad0*/  FADD.FTZ R7, R6, 1 ;  /* 0x3f80000006077421 */ /* 0x001fce0000010000 */
[----:B------:R-:W0:Y:S01]  /*5ae0*/  MUFU.RCP R7, R7 ;  /* 0x0000000700077308 */ /* 0x000e220000001000 */
[----:B-1----:R-:W-:-:S07]  /*5af0*/  FADD.FTZ R9, R8, 1 ;  /* 0x3f80000008097421 */ /* 0x002fce0000010000 */
[----:B------:R-:W2:Y:S01]  /*5b00*/  MUFU.RCP R10, R9 ;  /* 0x00000009000a7308 */ /* 0x000ea20000001000 */
[----:B0-----:R-:W-:Y:S01]  /*5b10*/  FADD.FTZ R11, -R7, 1 ;  /* 0x3f800000070b7421 */ /* 0x001fe20000010100 */
[----:B------:R-:W-:-:S03]  /*5b20*/  FMUL.FTZ R20, R20, R7 ;  /* 0x0000000714147220 */ /* 0x000fc60000410000 */
[----:B------:R-:W-:Y:S01]  /*5b30*/  FFMA.FTZ R11, R24, R11, 1 ;  /* 0x3f800000180b7423 */ /* 0x000fe2000001000b */
[----:B--23--:R-:W-:Y:S01]  /*5b40*/  FADD.FTZ R12, -R10, 1 ;  /* 0x3f8000000a0c7421 */ /* 0x00cfe20000010100 */
[----:B------:R-:W-:Y:S02]  /*5b50*/  FMUL.FTZ R21, R21, R10 ;  /* 0x0000000a15157220 */ /* 0x000fe40000410000 */
[----:B------:R-:W-:Y:S01]  /*5b60*/  FMUL.FTZ R20, R20, R11 ;  /* 0x0000000b14147220 */ /* 0x000fe20000410000 */
[----:B------:R-:W-:-:S04]  /*5b70*/  FFMA.FTZ R12, R25, R12, 1 ;  /* 0x3f800000190c7423 */ /* 0x000fc8000001000c */
[----:B------:R-:W-:-:S07]  /*5b80*/  FMUL.FTZ R21, R21, R12 ;  /* 0x0000000c15157220 */ /* 0x000fce0000410000 */
.L_x_1469:
[----:B------:R-:W-:Y:S04]  /*5b90*/  BSSY B0, `(.L_x_1470) ;  /* 0x0000012000007945 */ /* 0x000fe80003800000 */
        /* <DEDUP_REMOVED lines=11> */
[----:B-1----:R-:W-:Y:S01]  /*5c50*/  FMUL.FTZ R6, R57, UR13 ;  /* 0x0000000d39067c20 */ /* 0x002fe20008410000 */
[----:B------:R-:W-:Y:S01]  /*5c60*/  LEA R2, P4, R4, UR18, 0x2 ;  /* 0x0000001204027c11 */ /* 0x000fe2000f8810ff */
[----:B------:R-:W-:Y:S01]  /*5c70*/  FMUL.FTZ R7, R0, UR13 ;  /* 0x0000000d00077c20 */ /* 0x000fe20008410000 */
[----:B------:R-:W-:-:S04]  /*5c80*/  IADD3 R3, R5, R3, RZ ;  /* 0x0000000305037210 */ /* 0x000fc80007ffe0ff */
[----:B------:R-:W-:-:S05]  /*5c90*/  LEA.HI.X R3, R4, UR19, R3, 0x2, P4 ;  /* 0x0000001304037c11 */ /* 0x000fca000a0f1403 */
[----:B------:R1:W-:Y:S02]  /*5ca0*/  STG.E.64 desc[UR14][R2.64], R6 ;  /* 0x0000000602007986 */ /* 0x0003e4000c101b0e */
.L_x_1471:
[----:B------:R-:W-:Y:S05]  /*5cb0*/  BSYNC B0 ;  /* 0x0000000000007941 */ /* 0x000fea0003800000 */
.L_x_1470:
[----:B------:R-:W-:Y:S01]  /*5cc0*/  ULDC UR11, c[0x0][0x10] ;  /* 0x00000400000b7ab9 */ /* 0x000fe20000000800 */
[----:B------:R-:W-:Y:S02]  /*5cd0*/  UIADD3 UR4, UR4, 0x1, URZ ;  /* 0x0000000104047890 */ /* 0x000fe4000fffe03f */
[----:B------:R-:W-:-:S04]  /*5ce0*/  UIADD3 UR6, UR11, UR6, URZ ;  /* 0x000000060b067290 */ /* 0x000fc8000fffe03f */
[----:B------:R-:W-:-:S06]  /*5cf0*/  UISETP.GE.AND UP0, UPT, UR6, UR5, UPT ;  /* 0x000000050600728c */ /* 0x000fcc000bf06270 */
[----:B------:R-:W-:-:S13]  /*5d00*/  PLOP3.LUT P4, PT, PT, PT, UP0, 0x80, 0x0 ;  /* 0x000000000000781c */ /* 0x000fda0003f8f008 */
[----:B------:R-:W-:Y:S05]  /*5d10*/  @!P4 BRA `(.L_x_1472) ;  /* 0xffffffa400b0c947 */ /* 0x000fea000383ffff */
.L_x_1421:
[----:B------:R-:W5:Y:S01]  /*5d20*/  LDC R4, c[0x0][0xc] ;  /* 0x00000300ff047b82 */ /* 0x000f620000000800 */
[----:B------:R-:W-:Y:S01]  /*5d30*/  ISETP.NE.AND P1, PT, R40, RZ, PT ;  /* 0x000000ff2800720c */ /* 0x000fe20003f25270 */
[----:B------:R-:W-:Y:S06]  /*5d40*/  BSSY B0, `(.L_x_1473) ;  /* 0x0000011000007945 */ /* 0x000fec0003800000 */
[----:B-1----:R-:W1:Y:S08]  /*5d50*/  LDC R7, c[0x0][0x10] ;  /* 0x00000400ff077b82 */ /* 0x002e700000000800 */
[----:B------:R-:W0:Y:S01]  /*5d60*/  LDC.64 R2, c[0x0][0x258] ;  /* 0x00009600ff027b82 */ /* 0x000e220000000a00 */
[----:B-----5:R-:W-:-:S02]  /*5d70*/  ISETP.NE.AND P0, PT, R4, 0x1, PT ;  /* 0x000000010400780c */ /* 0x020fc40003f05270 */
[----:B-1----:R-:W-:-:S04]  /*5d80*/  SHF.L.U32 R0, R7, 0x1, RZ ;  /* 0x0000000107007819 */ /* 0x002fc800000006ff */
[----:B------:R-:W-:-:S05]  /*5d90*/  SEL R5, R0, RZ, P0 ;  /* 0x000000ff00057207 */ /* 0x000fca0000000000 */
[----:B0-----:R-:W-:Y:S01]  /*5da0*/  IMAD.WIDE.U32 R2, R5, 0x4, R2 ;  /* 0x0000000405027825 */ /* 0x001fe200078e0002 */
        /* <DEDUP_REMOVED lines=10> */
.L_x_1474:
[----:B------:R-:W-:Y:S05]  /*5e50*/  BSYNC B0 ;  /* 0x0000000000007941 */ /* 0x000fea0003800000 */
.L_x_1473:
        /* <DEDUP_REMOVED lines=11> */
.L_x_1476:
[----:B------:R-:W5:Y:S04]  /*5f10*/  LDG.E.STRONG.GPU R5, desc[UR14][R2.64] ;  /* 0x0000000e02057981 */ /* 0x000f68000c1ef900 */
[----:B-----5:R-:W-:Y:S01]  /*5f20*/  CCTL.IVALL ;  /* 0x00000000ff00798f */ /* 0x020fe20002000000 */
[----:B------:R-:W-:Y:S05]  /*5f30*/  YIELD ;  /* 0x0000000000007946 */ /* 0x000fea0003800000 */
[----:B------:R-:W-:-:S13]  /*5f40*/  ISETP.NE.AND P0, PT, R5, R0, PT ;  /* 0x000000000500720c */ /* 0x000fda0003f05270 */
[----:B------:R-:W-:Y:S05]  /*5f50*/  @P0 BRA `(.L_x_1476) ;  /* 0xfffffffc00ec0947 */ /* 0x000fea000383ffff */
.L_x_1475:
[----:B------:R-:W-:Y:S05]  /*5f60*/  WARPSYNC.ALL ;  /* 0x0000000000007948 */ /* 0x000fea0003800000 */
[----:B------:R-:W0:Y:S08]  /*5f70*/  LDC.64 R22, c[0x0][0x288] ;  /* 0x0000a200ff167b82 */ /* 0x000e300000000a00 */
[----:B------:R-:W-:Y:S01]  /*5f80*/  BAR.SYNC.DEFER_BLOCKING 0x0 ;  /* 0x0000000000007b1d */ /* 0x000fe20000010000 */
[----:B0-----:R-:W-:-:S04]  /*5f90*/  LEA.HI R0, P0, R23, R22, RZ, 0x1 ;  /* 0x0000001617007211 */ /* 0x001fc800078108ff */
[----:B------:R-:W-:-:S04]  /*5fa0*/  IADD3.X R3, RZ, R23, RZ, P0, !PT ;  /* 0x00000017ff037210 */ /* 0x000fc800007fe4ff */
        /* <DEDUP_REMOVED lines=8> */
[----:B--23--:R-:W0:Y:S01]  /*6030*/  LDC.64 R14, c[0x0][0x218] ;  /* 0x00008600ff0e7b82 */ /* 0x00ce220000000a00 */
        /* <DEDUP_REMOVED lines=10> */
.L_x_1477:
[----:B------:R-:W-:-:S04]  /*60e0*/  LEA R6, P0, R40, UR4, 0x2 ;  /* 0x0000000428067c11 */ /* 0x000fc8000f8010ff */
[----:B------:R-:W-:Y:S02]  /*60f0*/  LEA.HI.X R7, R40, UR5, R0, 0x2, P0 ;  /* 0x0000000528077c11 */ /* 0x000fe400080f1400 */
[-C--:B----4-:R-:W-:Y:S02]  /*6100*/  LEA R8, P0, R25, R6.reuse, 0x2 ;  /* 0x0000000619087211 */ /* 0x090fe400078010ff */
        /* <DEDUP_REMOVED lines=20> */
.L_x_1478:
        /* <DEDUP_REMOVED lines=11> */
.L_x_3250:


//--------------------- .text._Z35group_norm_nhwc_bwd_one_pass_kernelI11Fp32IOFp32WLi512ELi26ELi416EEv26Group_norm_nhwc_bwd_params --------------------------
	.section	.text._Z35group_norm_nhwc_bwd_one_pass_kernelI11Fp32IOFp32WLi512ELi26ELi416EEv26Group_norm_nhwc_bwd_params,"ax",@progbits
	.align	128
        .global         _Z35group_norm_nhwc_bwd_one_pass_kernelI11Fp32IOFp32WLi512ELi26ELi416EEv26Group_norm_nhwc_bwd_params
        .type           _Z35group_norm_nhwc_bwd_one_pass_kernelI11Fp32IOFp32WLi512ELi26ELi416EEv26Group_norm_nhwc_bwd_params,@function
        .size           _Z35group_norm_nhwc_bwd_one_pass_kernelI11Fp32IOFp32WLi512ELi26ELi416EEv26Group_norm_nhwc_bwd_params,(.L_x_3251 - _Z35group_norm_nhwc_bwd_one_pass_kernelI11Fp32IOFp32WLi512ELi26ELi416EEv26Group_norm_nhwc_bwd_params)
        .other          _Z35group_norm_nhwc_bwd_one_pass_kernelI11Fp32IOFp32WLi512ELi26ELi416EEv26Group_norm_nhwc_bwd_params,@"STO_CUDA_ENTRY STV_DEFAULT"
_Z35group_norm_nhwc_bwd_one_pass_kernelI11Fp32IOFp32WLi512ELi26ELi416EEv26Group_norm_nhwc_bwd_params:
.text._Z35group_norm_nhwc_bwd_one_pass_kernelI11Fp32IOFp32WLi512ELi26ELi416EEv26Group_norm_nhwc_bwd_params:
        /* <DEDUP_REMOVED lines=19> */
[----:B------:R-:W-:Y:S01]  /*0130*/  HFMA2.MMA R76, -RZ, RZ, 0, 0 ;  /* 0x00000000ff4c7435 */ /* 0x000fe200000001ff */
[----:B------:R-:W-:-:S06]  /*0140*/  MOV R81, R79 ;  /* 0x0000004f00517202 */ /* 0x000fcc0000000f00 */
[----:B------:R-:W3:Y:S01]  /*0150*/  LDC R74, c[0x0][0x10] ;  /* 0x00000400ff4a7b82 */ /* 0x000ee20000000800 */
[----:B0-----:R-:W-:-:S07]  /*0160*/  IMAD R86, R5, UR7, R88 ;  /* 0x0000000705567c24 */ /* 0x001fce000f8e0258 */
[----:B------:R-:W0:Y:S01]  /*0170*/  LDC R72, c[0x0][0xc] ;  /* 0x00000300ff487b82 */ /* 0x000e220000000800 */
[----:B------:R-:W-:Y:S01]  /*0180*/  IMAD R88, R88, -0xd, R87 ;  /* 0xfffffff358587824 */ /* 0x000fe200078e0257 */
[C---:B------:R-:W-:Y:S02]  /*0190*/  IADD3 R0, R86.reuse, 0x60, RZ ;  /* 0x0000006056007810 */ /* 0x040fe40007ffe0ff */
[----:B------:R-:W-:Y:S01]  /*01a0*/  IADD3 R2, R86, 0x80, RZ ;  /* 0x0000008056027810 */ /* 0x000fe20007ffe0ff */
[----:B--2---:R-:W-:Y:S01]  /*01b0*/  ULEA UR5, UR6, UR5, 0x18 ;  /* 0x0000000506057291 */ /* 0x004fe2000f8ec03f */
[----:B------:R-:W-:Y:S02]  /*01c0*/  ISETP.LT.U32.AND P0, PT, R0, UR10, PT ;  /* 0x0000000a00007c0c */ /* 0x000fe4000bf01070 */
[----:B------:R-:W-:Y:S02]  /*01d0*/  SHF.R.S32.HI R0, RZ, 0x1f, R0 ;  /* 0x0000001fff007819 */ /* 0x000fe40000011400 */
[----:B------:R-:W-:-:S02]  /*01e0*/  ISETP.LT.U32.AND P1, PT, R2, UR10, PT ;  /* 0x0000000a02007c0c */ /* 0x000fc4000bf21070 */
[----:B------:R-:W-:Y:S01]  /*01f0*/  ISETP.LT.AND.EX P0, PT, R0, UR11, !P4, P0 ;  /* 0x0000000b00007c0c */ /* 0x000fe2000e701300 */
[----:B---3--:R-:W-:Y:S01]  /*0200*/  IMAD R85, R74, UR7, R79 ;  /* 0x000000074a557c24 */ /* 0x008fe2000f8e024f */
[----:B------:R-:W-:Y:S02]  /*0210*/  SHF.R.S32.HI R2, RZ, 0x1f, R2 ;  /* 0x0000001fff027819 */ /* 0x000fe40000011402 */
[----:B------:R-:W-:Y:S02]  /*0220*/  IADD3 R3, R86, 0xa0, RZ ;  /* 0x000000a056037810 */ /* 0x000fe40007ffe0ff */
[----:B------:R-:W-:Y:S02]  /*0230*/  ISETP.LT.AND.EX P1, PT, R2, UR11, !P4, P1 ;  /* 0x0000000b02007c0c */ /* 0x000fe4000e721310 */
[----:B------:R-:W-:Y:S02]  /*0240*/  ISETP.LT.U32.AND P2, PT, R3, UR10, PT ;  /* 0x0000000a03007c0c */ /* 0x000fe4000bf41070 */
[----:B------:R-:W-:-:S02]  /*0250*/  SHF.R.S32.HI R3, RZ, 0x1f, R3 ;  /* 0x0000001fff037819 */ /* 0x000fc40000011403 */
[----:B------:R-:W-:Y:S02]  /*0260*/  IADD3 R0, R86, 0xc0, RZ ;  /* 0x000000c056007810 */ /* 0x000fe40007ffe0ff */
[----:B------:R-:W-:Y:S02]  /*0270*/  @P0 LOP3.LUT R89, R89, 0x100, RZ, 0xfc, !PT ;  /* 0x0000010059590812 */ /* 0x000fe400078efcff */
[----:B------:R-:W-:Y:S02]  /*0280*/  ISETP.LT.AND.EX P0, PT, R3, UR11, !P4, P2 ;  /* 0x0000000b03007c0c */ /* 0x000fe4000e701320 */
[----:B------:R-:W-:Y:S02]  /*0290*/  LOP3.LUT R89, R89, 0xffffff7f, RZ, 0xc0, !PT ;  /* 0xffffff7f59597812 */ /* 0x000fe400078ec0ff */
[----:B------:R-:W-:Y:S02]  /*02a0*/  ISETP.LT.U32.AND P2, PT, R0, UR10, PT ;  /* 0x0000000a00007c0c */ /* 0x000fe4000bf41070 */
[----:B------:R-:W-:-:S02]  /*02b0*/  SHF.R.S32.HI R0, RZ, 0x1f, R0 ;  /* 0x0000001fff007819 */ /* 0x000fc40000011400 */
[----:B------:R-:W-:Y:S02]  /*02c0*/  @P1 LOP3.LUT R89, R89, 0x80, RZ, 0xfc, !PT ;  /* 0x0000008059591812 */ /* 0x000fe400078efcff */
[----:B------:R-:W-:Y:S02]  /*02d0*/  IADD3 R2, R86, 0xe0, RZ ;  /* 0x000000e056027810 */ /* 0x000fe40007ffe0ff */
        /* <DEDUP_REMOVED lines=11> */
[----:B------:R-:W-:Y:S02]  /*0390*/  ISETP.LT.AND.EX P0, PT, R3, UR11, !P4, P0 ;  /* 0x0000000b03007c0c */ /* 0x000fe4000e701300 */
[----:B------:R-:W-:Y:S02]  /*03a0*/  LOP3.LUT R89, R89, 0xffffffef, RZ, 0xc0, !PT ;  /* 0xffffffef59597812 */ /* 0x000fe400078ec0ff */
[----:B------:R-:W-:Y:S02]  /*03b0*/  IADD3 R0, R86, 0x120, RZ ;  /* 0x0000012056007810 */ /* 0x000fe40007ffe0ff */
[----:B------:R-:W-:Y:S02]  /*03c0*/  @P1 LOP3.LUT R89, R89, 0x10, RZ, 0xfc, !PT ;  /* 0x0000001059591812 */ /* 0x000fe400078efcff */
[----:B------:R-:W-:-:S02]  /*03d0*/  SHF.R.S32.HI R3, RZ, 0x1f, R0 ;  /* 0x0000001fff037819 */ /* 0x000fc40000011400 */
[----:B------:R-:W-:Y:S02]  /*03e0*/  LOP3.LUT R89, R89, 0xfffffff7, RZ, 0xc0, !PT ;  /* 0xfffffff759597812 */ /* 0x000fe400078ec0ff */
[----:B------:R-:W-:Y:S02]  /*03f0*/  IADD3 R2, R86, 0x140, RZ ;  /* 0x0000014056027810 */ /* 0x000fe40007ffe0ff */
[----:B------:R-:W-:Y:S02]  /*0400*/  @P0 LOP3.LUT R89, R89, 0x8, RZ, 0xfc, !PT ;  /* 0x0000000859590812 */ /* 0x000fe400078efcff */
[----:B------:R-:W-:Y:S02]  /*0410*/  ISETP.LT.U32.AND P0, PT, R0, UR10, PT ;  /* 0x0000000a00007c0c */ /* 0x000fe4000bf01070 */
[----:B------:R-:W-:Y:S02]  /*0420*/  IADD3 R0, R86, 0x160, RZ ;  /* 0x0000016056007810 */ /* 0x000fe40007ffe0ff */
[----:B------:R-:W-:-:S02]  /*0430*/  ISETP.LT.AND.EX P0, PT, R3, UR11, !P4, P0 ;  /* 0x0000000b03007c0c */ /* 0x000fc4000e701300 */
[----:B------:R-:W-:Y:S02]  /*0440*/  SHF.R.S32.HI R3, RZ, 0x1f, R2 ;  /* 0x0000001fff037819 */ /* 0x000fe40000011402 */
[----:B------:R-:W-:Y:S02]  /*0450*/  ISETP.LT.U32.AND P1, PT, R2, UR10, PT ;  /* 0x0000000a02007c0c */ /* 0x000fe4000bf21070 */
[----:B------:R-:W-:Y:S02]  /*0460*/  SHF.R.S32.HI R2, RZ, 0x1f, R0 ;  /* 0x0000001fff027819 */ /* 0x000fe40000011400 */
[----:B------:R-:W-:Y:S02]  /*0470*/  ISETP.LT.U32.AND P2, PT, R0, UR10, PT ;  /* 0x0000000a00007c0c */ /* 0x000fe4000bf41070 */
[----:B------:R-:W-:Y:S02]  /*0480*/  ISETP.LT.AND.EX P1, PT, R3, UR11, !P4, P1 ;  /* 0x0000000b03007c0c */ /* 0x000fe4000e721310 */
[----:B------:R-:W-:-:S02]  /*0490*/  ISETP.LT.AND.EX P2, PT, R2, UR11, !P4, P2 ;  /* 0x0000000b02007c0c */ /* 0x000fc4000e741320 */
[----:B------:R-:W-:Y:S01]  /*04a0*/  SHF.R.S32.HI R77, RZ, 0x1f, R86 ;  /* 0x0000001fff4d7819 */ /* 0x000fe20000011456 */
[----:B------:R-:W2:Y:S01]  /*04b0*/  LDC.64 R2, c[0x0][0x288] ;  /* 0x0000a200ff027b82 */ /* 0x000ea20000000a00 */
[C---:B------:R-:W-:Y:S02]  /*04c0*/  ISETP.LT.U32.AND P3, PT, R86.reuse, UR10, PT ;  /* 0x0000000a56007c0c */ /* 0x040fe4000bf61070 */
[----:B------:R-:W-:Y:S02]  /*04d0*/  LOP3.LUT R89, R89, 0xfffffdff, RZ, 0xc0, !PT ;  /* 0xfffffdff59597812 */ /* 0x000fe400078ec0ff */
[----:B------:R-:W-:Y:S02]  /*04e0*/  ISETP.LT.AND.EX P3, PT, R77, UR11, !P4, P3 ;  /* 0x0000000b4d007c0c */ /* 0x000fe4000e761330 */
[C---:B------:R-:W-:Y:S02]  /*04f0*/  IADD3 R84, R86.reuse, 0x20, RZ ;  /* 0x0000002056547810 */ /* 0x040fe40007ffe0ff */
[----:B------:R-:W-:-:S02]  /*0500*/  IADD3 R82, R86, 0x40, RZ ;  /* 0x0000004056527810 */ /* 0x000fc40007ffe0ff */
[----:B------:R-:W-:Y:S02]  /*0510*/  SHF.R.S32.HI R75, RZ, 0x1f, R84 ;  /* 0x0000001fff4b7819 */ /* 0x000fe40000011454 */
[----:B------:R-:W-:Y:S02]  /*0520*/  SHF.R.S32.HI R73, RZ, 0x1f, R82 ;  /* 0x0000001fff497819 */ /* 0x000fe40000011452 */
[----:B------:R-:W-:Y:S02]  /*0530*/  ISETP.LT.U32.AND P5, PT, R82, UR10, PT ;  /* 0x0000000a52007c0c */ /* 0x000fe4000bfa1070 */
[----:B------:R-:W-:Y:S02]  /*0540*/  SHF.R.S32.HI R0, RZ, 0x1f, R87 ;  /* 0x0000001fff007819 */ /* 0x000fe40000011457 */
[----:B------:R-:W-:Y:S02]  /*0550*/  @P3 LOP3.LUT R89, R89, 0x200, RZ, 0xfc, !PT ;  /* 0x0000020059593812 */ /* 0x000fe400078efcff */
[----:B------:R-:W-:Y:S01]  /*0560*/  ISETP.LT.U32.AND P3, PT, R84, UR10, PT ;  /* 0x0000000a54007c0c */ /* 0x000fe2000bf61070 */
[----:B------:R-:W-:Y:S01]  /*0570*/  ULDC.U8 UR10, c[0x0][0x2a4] ;  /* 0x0000a900000a7ab9 */ /* 0x000fe20000000000 */
[----:B------:R-:W-:-:S02]  /*0580*/  LEA.HI R0, R0, R87, RZ, 0x5 ;  /* 0x0000005700007211 */ /* 0x000fc400078f28ff */
[----:B------:R-:W-:Y:S02]  /*0590*/  ISETP.LT.AND.EX P3, PT, R75, UR11, !P4, P3 ;  /* 0x0000000b4b007c0c */ /* 0x000fe4000e761330 */
[----:B------:R-:W-:Y:S02]  /*05a0*/  ISETP.LT.AND.EX P4, PT, R73, UR11, !P4, P5 ;  /* 0x0000000b49007c0c */ /* 0x000fe4000e781350 */
[C---:B--2---:R-:W-:Y:S02]  /*05b0*/  LEA.HI R4, P5, R3.reuse, R2, RZ, 0x1 ;  /* 0x0000000203047211 */ /* 0x044fe400078b08ff */
[-C--:B------:R-:W-:Y:S02]  /*05c0*/  LEA R7, R3, R3.reuse, 0x1 ;  /* 0x0000000303077211 */ /* 0x080fe400078e08ff */
[----:B------:R-:W-:Y:S01]  /*05d0*/  IADD3.X R5, RZ, R3, RZ, P5, !PT ;  /* 0x00000003ff057210 */ /* 0x000fe20002ffe4ff */
[----:B------:R-:W-:Y:S01]  /*05e0*/  IMAD.WIDE.U32 R2, R2, 0x3, RZ ;  /* 0x0000000302027825 */ /* 0x000fe200078e00ff */
[----:B------:R-:W-:-:S02]  /*05f0*/  SHF.R.S32.HI R0, RZ, 0x5, R0 ;  /* 0x00000005ff007819 */ /* 0x000fc40000011400 */
[----:B0-----:R-:W-:Y:S02]  /*0600*/  LOP3.LUT R83, R72, 0x3, RZ, 0xc0, !PT ;  /* 0x0000000348537812 */ /* 0x001fe400078ec0ff */
[----:B------:R-:W-:Y:S02]  /*0610*/  IADD3 R3, R3, R7, RZ ;  /* 0x0000000703037210 */ /* 0x000fe40007ffe0ff */
[----:B------:R-:W-:Y:S02]  /*0620*/  IADD3 R80, R86, 0x1e0, RZ ;  /* 0x000001e056507810 */ /* 0x000fe40007ffe0ff */
[----:B------:R-:W-:Y:S02]  /*0630*/  LEA.HI R7, P5, R3, R2, RZ, 0x1 ;  /* 0x0000000203077211 */ /* 0x000fe400078b08ff */
[----:B------:R-:W-:Y:S02]  /*0640*/  LEA R2, R0, UR5, 0x3 ;  /* 0x0000000500027c11 */ /* 0x000fe4000f8e18ff */
[----:B------:R-:W-:-:S02]  /*0650*/  IADD3.X R6, RZ, R3, RZ, P5, !PT ;  /* 0x00000003ff067210 */ /* 0x000fc40002ffe4ff */
[--C-:B------:R-:W-:Y:S02]  /*0660*/  SHF.R.S64 R4, R4, 0x1, R5.reuse ;  /* 0x0000000104047819 */ /* 0x100fe40000001005 */
[----:B------:R-:W-:Y:S02]  /*0670*/  SHF.R.S32.HI R3, RZ, 0x1, R5 ;  /* 0x00000001ff037819 */ /* 0x000fe40000011405 */
[--C-:B------:R-:W-:Y:S02]  /*0680*/  SHF.R.S64 R7, R7, 0x1, R6.reuse ;  /* 0x0000000107077819 */ /* 0x100fe40000001006 */
[----:B------:R-:W-:Y:S02]  /*0690*/  SHF.R.S32.HI R0, RZ, 0x1, R6 ;  /* 0x00000001ff007819 */ /* 0x000fe40000011406 */
[----:B------:R-:W-:Y:S02]  /*06a0*/  SHF.L.U32 R88, R88, 0x1, RZ ;  /* 0x0000000158587819 */ /* 0x000fe400000006ff */
[----:B------:R-:W-:-:S02]  /*06b0*/  IADD3 R78, -R83, R72, RZ ;  /* 0x00000048534e7210 */ /* 0x000fc40007ffe1ff */
[----:B------:R-:W-:Y:S02]  /*06c0*/  SHF.R.S32.HI R71, RZ, 0x1f, R80 ;  /* 0x0000001fff477819 */ /* 0x000fe40000011450 */
[----:B------:R-:W-:Y:S02]  /*06d0*/  SHF.L.U64.HI R68, R4, 0x2, R3 ;  /* 0x0000000204447819 */ /* 0x000fe40000010203 */
[----:B-1----:R-:W-:-:S07]  /*06e0*/  SHF.L.U64.HI R69, R7, 0x2, R0 ;  /* 0x0000000207457819 */ /* 0x002fce0000010200 */
.L_x_1562:
[----:B01----:R-:W0:Y:S01]  /*06f0*/  LDC R10, c[0x0][0x2a0] ;  /* 0x0000a800ff0a7b82 */ /* 0x003e220000000800 */
[----:B------:R-:W-:Y:S01]  /*0700*/  LOP3.LUT P6, RZ, R89, 0x200, RZ, 0xc0, !PT ;  /* 0x0000020059ff7812 */ /* 0x000fe200078cc0ff */
[----:B------:R-:W-:Y:S01]  /*0710*/  ULDC.64 UR12, c[0x0][0x298] ;  /* 0x0000a600000c7ab9 */ /* 0x000fe20000000a00 */
[C---:B------:R-:W-:Y:S02]  /*0720*/  IADD3 R13, R86.reuse, 0x60, RZ ;  /* 0x00000060560d7810 */ /* 0x040fe40007ffe0ff */
[----:B------:R-:W-:Y:S02]  /*0730*/  P2R R12, PR, RZ, 0x8 ;  /* 0x00000008ff0c7803 */ /* 0x000fe40000000000 */
[C---:B------:R-:W-:Y:S01]  /*0740*/  IADD3 R17, R86.reuse, 0x1a0, RZ ;  /* 0x000001a056117810 */ /* 0x040fe20007ffe0ff */
[----:B------:R-:W1:Y:S01]  /*0750*/  @P3 LDC.64 R22, c[0x0][0x230] ;  /* 0x00008c00ff163b82 */ /* 0x000e620000000a00 */
[----:B------:R-:W-:-:S07]  /*0760*/  IADD3 R19, R86, 0x1c0, RZ ;  /* 0x000001c056137810 */ /* 0x000fce0007ffe0ff */
[----:B--2---:R-:W2:Y:S01]  /*0770*/  @P6 LDC.64 R58, c[0x0][0x230] ;  /* 0x00008c00ff3a6b82 */ /* 0x004ea20000000a00 */
        /* <DEDUP_REMOVED lines=10> */
[----:B---3--:R-:W-:Y:S02]  /*0820*/  MOV R8, RZ ;  /* 0x000000ff00087202 */ /* 0x008fe40000000f00 */
[----:B-1----:R-:W-:-:S05]  /*0830*/  IADD3 R6, RZ, -R9, RZ ;  /* 0x80000009ff067210 */ /* 0x002fca0007ffe0ff */
[----:B------:R-:W-:Y:S01]  /*0840*/  IMAD R3, R6, R5, RZ ;  /* 0x0000000506037224 */ /* 0x000fe200078e02ff */
[----:B------:R-:W-:-:S03]  /*0850*/  IABS R6, R81 ;  /* 0x0000005100067213 */ /* 0x000fc60000000000 */
[----:B------:R-:W-:-:S06]  /*0860*/  IMAD.HI.U32 R9, R9, R3, R8 ;  /* 0x0000000309097227 */ /* 0x000fcc00078e0008 */
        /* <DEDUP_REMOVED lines=10> */
[----:B------:R-:W-:-:S11]  /*0910*/  LOP3.LUT R0, R81, R10, RZ, 0x3c, !PT ;  /* 0x0000000a51007212 */ /* 0x000fd600078e3cff */
[----:B------:R-:W-:Y:S02]  /*0920*/  @P5 IADD3 R9, R9, 0x1, RZ ;  /* 0x0000000109095810 */ /* 0x000fe40007ffe0ff */
[----:B------:R-:W-:-:S13]  /*0930*/  ISETP.GE.AND P5, PT, R81, RZ, PT ;  /* 0x000000ff5100720c */ /* 0x000fda0003fa6270 */
[----:B------:R-:W-:Y:S02]  /*0940*/  @!P5 IADD3 R3, -R3, RZ, RZ ;  /* 0x000000ff0303d210 */ /* 0x000fe40007ffe1ff */
[----:B------:R-:W-:Y:S02]  /*0950*/  ISETP.GE.AND P5, PT, R0, RZ, PT ;  /* 0x000000ff0000720c */ /* 0x000fe40003fa6270 */
[----:B------:R-:W-:-:S11]  /*0960*/  LOP3.LUT R0, RZ, R10, RZ, 0x33, !PT ;  /* 0x0000000aff007212 */ /* 0x000fd600078e33ff */
[----:B------:R-:W-:Y:S02]  /*0970*/  @!P5 IADD3 R9, -R9, RZ, RZ ;  /* 0x000000ff0909d210 */ /* 0x000fe40007ffe1ff */
[----:B------:R-:W-:Y:S02]  /*0980*/  ISETP.NE.AND P5, PT, R10, RZ, PT ;  /* 0x000000ff0a00720c */ /* 0x000fe40003fa5270 */
[----:B------:R-:W1:Y:S02]  /*0990*/  @P6 LDC.64 R10, c[0x0][0x288] ;  /* 0x0000a200ff0a6b82 */ /* 0x000e640000000a00 */
[C---:B------:R-:W-:Y:S02]  /*09a0*/  SEL R120, R0.reuse, R3, !P5 ;  /* 0x0000000300787207 */ /* 0x040fe40006800000 */
[----:B------:R-:W-:-:S03]  /*09b0*/  SEL R9, R0, R9, !P5 ;  /* 0x0000000900097207 */ /* 0x000fc60006800000 */
[----:B------:R-:W-:Y:S01]  /*09c0*/  IMAD R3, R120, 0x1a, RZ ;  /* 0x0000001a78037824 */ /* 0x000fe200078e02ff */
[----:B------:R-:W-:-:S04]  /*09d0*/  SHF.R.S32.HI R0, RZ, 0x1f, R9 ;  /* 0x0000001fff007819 */ /* 0x000fc80000011409 */
[----:B------:R-:W-:Y:S01]  /*09e0*/  SHF.R.S32.HI R5, RZ, 0x1f, R3 ;  /* 0x0000001fff057819 */ /* 0x000fe20000011403 */
[----:B------:R-:W-:Y:S01]  /*09f0*/  IMAD R0, R0, UR12, RZ ;  /* 0x0000000c00007c24 */ /* 0x000fe2000f8e02ff */
[----:B------:R-:W-:-:S03]  /*0a00*/  IADD3 R122, P5, R88, R3, RZ ;  /* 0x00000003587a7210 */ /* 0x000fc60007fbe0ff */
[----:B------:R-:W-:Y:S01]  /*0a10*/  IMAD R125, R9, UR13, R0 ;  /* 0x0000000d097d7c24 */ /* 0x000fe2000f8e0200 */
[----:B------:R-:W-:-:S03]  /*0a20*/  LEA.HI.X.SX32 R123, R88, R5, 0x1, P5 ;  /* 0x00000005587b7211 */ /* 0x000fc600028f0eff */
[----:B------:R-:W-:Y:S01]  /*0a30*/  IMAD.WIDE.U32 R122, R9, UR12, R122 ;  /* 0x0000000c097a7c25 */ /* 0x000fe2000f8e007a */
[----:B------:R-:W-:-:S03]  /*0a40*/  ULDC.64 UR12, c[0x0][0x290] ;  /* 0x0000a400000c7ab9 */ /* 0x000fc60000000a00 */
[----:B-1----:R-:W-:Y:S01]  /*0a50*/  @P6 IMAD R0, R77, R10, RZ ;  /* 0x0000000a4d006224 */ /* 0x002fe200078e02ff */
[----:B------:R-:W-:Y:S02]  /*0a60*/  IADD3 R125, R123, R125, RZ ;  /* 0x0000007d7b7d7210 */ /* 0x000fe40007ffe0ff */
[----:B------:R-:W-:Y:S01]  /*0a70*/  @P6 MOV R124, R122 ;  /* 0x0000007a007c6202 */ /* 0x000fe20000000f00 */
[----:B------:R-:W-:-:S04]  /*0a80*/  @P6 IMAD R5, R86, R11, R0 ;  /* 0x0000000b56056224 */ /* 0x000fc800078e0200 */
[----:B------:R-:W-:Y:S02]  /*0a90*/  @P6 IMAD.WIDE.U32 R8, R86, R10, R124 ;  /* 0x0000000a56086225 */ /* 0x000fe400078e007c */
[----:B------:R-:W1:Y:S03]  /*0aa0*/  @P6 LDC.64 R10, c[0x0][0x228] ;  /* 0x00008a00ff0a6b82 */ /* 0x000e660000000a00 */
[----:B------:R-:W-:Y:S02]  /*0ab0*/  @P6 IADD3 R5, R9, R5, RZ ;  /* 0x0000000509056210 */ /* 0x000fe40007ffe0ff */
[C---:B------:R-:W-:Y:S02]  /*0ac0*/  @P6 SHF.L.U32 R57, R8.reuse, 0x2, RZ ;  /* 0x0000000208396819 */ /* 0x040fe400000006ff */
[----:B------:R-:W-:Y:S02]  /*0ad0*/  @P6 SHF.L.U64.HI R8, R8, 0x2, R5 ;  /* 0x0000000208086819 */ /* 0x000fe40000010205 */
[----:B--2---:R-:W-:-:S02]  /*0ae0*/  @P6 IADD3 R58, P5, R57, R58, RZ ;  /* 0x0000003a393a6210 */ /* 0x004fc40007fbe0ff */
        /* <DEDUP_REMOVED lines=21> */
[----:B------:R-:W-:Y:S02]  /*0c40*/  @P4 MOV R8, R122 ;  /* 0x0000007a00084202 */ /* 0x000fe40000000f00 */
[----:B------:R-:W-:-:S13]  /*0c50*/  LOP3.LUT P3, RZ, R89, 0x80, RZ, 0xc0, !PT ;  /* 0x0000008059ff7812 */ /* 0x000fda000786c0ff */
[----:B------:R-:W3:Y:S01]  /*0c60*/  @P3 LDC.64 R28, c[0x0][0x230] ;  /* 0x00008c00ff1c3b82 */ /* 0x000ee20000000a00 */
[-C--:B-1----:R-:W-:Y:S02]  /*0c70*/  @P4 IMAD R0, R73, R10.reuse, RZ ;  /* 0x0000000a49004224 */ /* 0x082fe400078e02ff */
[----:B------:R-:W-:-:S04]  /*0c80*/  @P4 IMAD.WIDE.U32 R8, R82, R10, R8 ;  /* 0x0000000a52084225 */ /* 0x000fc800078e0008 */
[----:B------:R-:W-:Y:S01]  /*0c90*/  @P4 IMAD R5, R82, R11, R0 ;  /* 0x0000000b52054224 */ /* 0x000fe200078e0200 */
[C---:B------:R-:W-:Y:S01]  /*0ca0*/  @P4 SHF.L.U32 R27, R8.reuse, 0x2, RZ ;  /* 0x00000002081b4819 */ /* 0x040fe200000006ff */
[----:B------:R-:W1:Y:S03]  /*0cb0*/  @P4 LDC.64 R10, c[0x0][0x228] ;  /* 0x00008a00ff0a4b82 */ /* 0x000e660000000a00 */
[----:B------:R-:W-:Y:S02]  /*0cc0*/  @P4 IADD3 R5, R9, R5, RZ ;  /* 0x0000000509054210 */ /* 0x000fe40007ffe0ff */
[----:B0-----:R-:W-:Y:S02]  /*0cd0*/  @P4 IADD3 R24, P5, R27, R24, RZ ;  /* 0x000000181b184210 */ /* 0x001fe40007fbe0ff */
[----:B------:R-:W-:Y:S02]  /*0ce0*/  @P4 SHF.L.U64.HI R8, R8, 0x2, R5 ;  /* 0x0000000208084819 */ /* 0x000fe40000010205 */
[----:B------:R-:W-:-:S02]  /*0cf0*/  SHF.R.S32.HI R5, RZ, 0x1f, R13 ;  /* 0x0000001fff057819 */ /* 0x000fc4000001140d */
[----:B------:R-:W-:Y:S02]  /*0d00*/  @P4 IADD3.X R25, R8, R25, RZ, P5, !PT ;  /* 0x0000001908194210 */ /* 0x000fe40002ffe4ff */
[----:B------:R-:W-:Y:S02]  /*0d10*/  @P6 MOV R9, R125 ;  /* 0x0000007d00096202 */ /* 0x000fe40000000f00 */
[----:B-1----:R-:W-:-:S04]  /*0d20*/  @P4 IADD3 R26, P5, R27, R10, RZ ;  /* 0x0000000a1b1a4210 */ /* 0x002fc80007fbe0ff */
[----:B------:R-:W-:Y:S02]  /*0d30*/  @P4 IADD3.X R27, R8, R11, RZ, P5, !PT ;  /* 0x0000000b081b4210 */ /* 0x000fe40002ffe4ff */
[----:B------:R-:W0:Y:S01]  /*0d40*/  @P6 LDC.64 R10, c[0x0][0x288] ;  /* 0x0000a200ff0a6b82 */ /* 0x000e220000000a00 */
[----:B------:R-:W-:Y:S01]  /*0d50*/  @P6 MOV R8, R122 ;  /* 0x0000007a00086202 */ /* 0x000fe20000000f00 */
[----:B0-----:R-:W-:-:S04]  /*0d60*/  @P6 IMAD R0, R5, R10, RZ ;  /* 0x0000000a05006224 */ /* 0x001fc800078e02ff */
[----:B------:R-:W-:-:S04]  /*0d70*/  @P6 IMAD.WIDE.U32 R8, R13, R10, R8 ;  /* 0x0000000a0d086225 */ /* 0x000fc800078e0008 */
[----:B------:R-:W-:Y:S01]  /*0d80*/  @P6 IMAD R5, R13, R11, R0 ;  /* 0x0000000b0d056224 */ /* 0x000fe200078e0200 */
[----:B------:R-:W-:Y:S01]  /*0d90*/  @P6 SHF.L.U32 R63, R8, 0x2, RZ ;  /* 0x00000002083f6819 */ /* 0x000fe200000006ff */
[----:B------:R-:W0:Y:S01]  /*0da0*/  @P6 LDC.64 R10, c[0x0][0x228] ;  /* 0x00008a00ff0a6b82 */ /* 0x000e220000000a00 */
[----:B------:R-:W-:Y:S02]  /*0db0*/  IADD3 R13, R86, 0x80, RZ ;  /* 0x00000080560d7810 */ /* 0x000fe40007ffe0ff */
[----:B------:R-:W-:Y:S02]  /*0dc0*/  @P6 IADD3 R5, R9, R5, RZ ;  /* 0x0000000509056210 */ /* 0x000fe40007ffe0ff */
[----:B--2---:R-:W-:Y:S02]  /*0dd0*/  @P6 IADD3 R64, P5, R63, R64, RZ ;  /* 0x000000403f406210 */ /* 0x004fe40007fbe0ff */
[----:B------:R-:W-:Y:S02]  /*0de0*/  @P6 SHF.L.U64.HI R8, R8, 0x2, R5 ;  /* 0x0000000208086819 */ /* 0x000fe40000010205 */
[----:B------:R-:W-:-:S02]  /*0df0*/  SHF.R.S32.HI R5, RZ, 0x1f, R13 ;  /* 0x0000001fff057819 */ /* 0x000fc4000001140d */
[----:B------:R-:W-:Y:S02]  /*0e00*/  @P6 IADD3.X R65, R8, R65, RZ, P5, !PT ;  /* 0x0000004108416210 */ /* 0x000fe40002ffe4ff */
[----:B------:R-:W-:Y:S02]  /*0e10*/  @P3 MOV R9, R125 ;  /* 0x0000007d00093202 */ /* 0x000fe40000000f00 */
[----:B0-----:R-:W-:-:S04]  /*0e20*/  @P6 IADD3 R62, P5, R63, R10, RZ ;  /* 0x0000000a3f3e6210 */ /* 0x001fc80007fbe0ff */
[----:B------:R-:W-:Y:S02]  /*0e30*/  @P6 IADD3.X R63, R8, R11, RZ, P5, !PT ;  /* 0x0000000b083f6210 */ /* 0x000fe40002ffe4ff */
[----:B------:R-:W0:Y:S01]  /*0e40*/  @P3 LDC.64 R10, c[0x0][0x288] ;  /* 0x0000a200ff0a3b82 */ /* 0x000e220000000a00 */
[----:B------:R-:W-:Y:S02]  /*0e50*/  @P3 MOV R8, R122 ;  /* 0x0000007a00083202 */ /* 0x000fe40000000f00 */
[----:B------:R-:W-:-:S13]  /*0e60*/  LOP3.LUT P6, RZ, R89, 0x40, RZ, 0xc0, !PT ;  /* 0x0000004059ff7812 */ /* 0x000fda00078cc0ff */
[----:B------:R-:W1:Y:S01]  /*0e70*/  @P6 LDC.64 R30, c[0x0][0x230] ;  /* 0x00008c00ff1e6b82 */ /* 0x000e620000000a00 */
[-C--:B0-----:R-:W-:Y:S02]  /*0e80*/  @P3 IMAD R0, R5, R10.reuse, RZ ;  /* 0x0000000a05003224 */ /* 0x081fe400078e02ff */
[----:B------:R-:W-:-:S04]  /*0e90*/  @P3 IMAD.WIDE.U32 R8, R13, R10, R8 ;  /* 0x0000000a0d083225 */ /* 0x000fc800078e0008 */
[----:B------:R-:W-:Y:S01]  /*0ea0*/  @P3 IMAD R5, R13, R11, R0 ;  /* 0x0000000b0d053224 */ /* 0x000fe200078e0200 */
[----:B------:R-:W-:Y:S01]  /*0eb0*/  @P3 SHF.L.U32 R67, R8, 0x2, RZ ;  /* 0x0000000208433819 */ /* 0x000fe200000006ff */
[----:B------:R-:W0:Y:S01]  /*0ec0*/  @P3 LDC.64 R10, c[0x0][0x228] ;  /* 0x00008a00ff0a3b82 */ /* 0x000e220000000a00 */
[----:B------:R-:W-:Y:S02]  /*0ed0*/  IADD3 R13, R86, 0xa0, RZ ;  /* 0x000000a0560d7810 */ /* 0x000fe40007ffe0ff */
[----:B------:R-:W-:Y:S02]  /*0ee0*/  @P3 IADD3 R5, R9, R5, RZ ;  /* 0x0000000509053210 */ /* 0x000fe40007ffe0ff */
[----:B---3--:R-:W-:Y:S02]  /*0ef0*/  @P3 IADD3 R28, P5, R67, R28, RZ ;  /* 0x0000001c431c3210 */ /* 0x008fe40007fbe0ff */
        /* <DEDUP_REMOVED lines=9> */
[----:B------:R-:W2:Y:S01]  /*0f90*/  @P3 LDC.64 R92, c[0x0][0x230] ;  /* 0x00008c00ff5c3b82 */ /* 0x000ea20000000a00 */
[-C--:B0-----:R-:W-:Y:S02]  /*0fa0*/  @P6 IMAD R0, R5, R10.reuse, RZ ;  /* 0x0000000a05006224 */ /* 0x081fe400078e02ff */
[----:B------:R-:W-:-:S04]  /*0fb0*/  @P6 IMAD.WIDE.U32 R8, R13, R10, R8 ;  /* 0x0000000a0d086225 */ /* 0x000fc800078e0008 */
[----:B------:R-:W-:Y:S01]  /*0fc0*/  @P6 IMAD R5, R13, R11, R0 ;  /* 0x0000000b0d056224 */ /* 0x000fe200078e0200 */
[----:B------:R-:W-:Y:S01]  /*0fd0*/  @P6 SHF.L.U32 R33, R8, 0x2, RZ ;  /* 0x0000000208216819 */ /* 0x000fe200000006ff */
[----:B------:R-:W0:Y:S01]  /*0fe0*/  @P6 LDC.64 R10, c[0x0][0x228] ;  /* 0x00008a00ff0a6b82 */ /* 0x000e220000000a00 */
[----:B------:R-:W-:Y:S02]  /*0ff0*/  IADD3 R13, R86, 0xc0, RZ ;  /* 0x000000c0560d7810 */ /* 0x000fe40007ffe0ff */
[----:B------:R-:W-:Y:S02]  /*1000*/  @P6 IADD3 R5, R9, R5, RZ ;  /* 0x0000000509056210 */ /* 0x000fe40007ffe0ff */
[----:B-1----:R-:W-:Y:S02]  /*1010*/  @P6 IADD3 R30, P5, R33, R30, RZ ;  /* 0x0000001e211e6210 */ /* 0x002fe40007fbe0ff */
        /* <DEDUP_REMOVED lines=67> */
[----:B----4-:R-:W-:Y:S02]  /*1450*/  @P1 IADD3 R108, P5, R41, R108, RZ ;  /* 0x0000006c296c1210 */ /* 0x010fe40007fbe0ff */
[----:B------:R-:W-:Y:S02]  /*1460*/  @P1 SHF.L.U64.HI R8, R8, 0x2, R5 ;  /* 0x0000000208081819 */ /* 0x000fe40000010205 */
[----:B------:R-:W-:-:S02]  /*1470*/  SHF.R.S32.HI R5, RZ, 0x1f, R13 ;  /* 0x0000001fff057819 */ /* 0x000fc4000001140d */
[----:B------:R-:W-:Y:S02]  /*1480*/  @P1 IADD3.X R109, R8, R109, RZ, P5, !PT ;  /* 0x0000006d086d1210 */ /* 0x000fe40002ffe4ff */
[----:B------:R-:W-:Y:S02]  /*1490*/  @P2 MOV R9, R125 ;  /* 0x0000007d00092202 */ /* 0x000fe40000000f00 */
[----:B------:R-:W-:Y:S02]  /*14a0*/  P2R R0, PR, RZ, 0x2 ;  /* 0x00000002ff007803 */ /* 0x000fe40000000000 */
        /* <DEDUP_REMOVED lines=11> */
[----:B------:R-:W-:Y:S02]  /*1560*/  @P2 IADD3 R42, P5, R103, R42, RZ ;  /* 0x0000002a672a2210 */ /* 0x000fe40007fbe0ff */
[----:B------:R-:W-:Y:S02]  /*1570*/  @P2 SHF.L.U64.HI R8, R8, 0x2, R5 ;  /* 0x0000000208082819 */ /* 0x000fe40000010205 */
[----:B------:R-:W-:-:S02]  /*1580*/  P2R R5, PR, RZ, 0x4 ;  /* 0x00000004ff057803 */ /* 0x000fc40000000000 */
[----:B------:R-:W-:Y:S02]  /*1590*/  @P2 IADD3.X R43, R8, R43, RZ, P5, !PT ;  /* 0x0000002b082b2210 */ /* 0x000fe40002ffe4ff */
[----:B0-----:R-:W-:-:S04]  /*15a0*/  @P2 IADD3 R102, P5, R103, R10, RZ ;  /* 0x0000000a67662210 */ /* 0x001fc80007fbe0ff */
[----:B------:R-:W-:Y:S01]  /*15b0*/  @P2 IADD3.X R103, R8, R11, RZ, P5, !PT ;  /* 0x0000000b08672210 */ /* 0x000fe20002ffe4ff */
[----:B------:R-:W-:Y:S01]  /*15c0*/  IMAD.WIDE.U32 R8, R87, 0x4ec4ec4f, RZ ;  /* 0x4ec4ec4f57087825 */ /* 0x000fe200078e00ff */
[----:B------:R-:W0:Y:S04]  /*15d0*/  LDC R11, c[0x0][0x2ac] ;  /* 0x0000ab00ff0b7b82 */ /* 0x000e280000000800 */
[----:B------:R-:W-:-:S05]  /*15e0*/  SHF.R.U32.HI R6, RZ, 0x2, R9 ;  /* 0x00000002ff067819 */ /* 0x000fca0000011609 */
[----:B0-----:R-:W-:-:S05]  /*15f0*/  IMAD R6, R11, UR7, R6 ;  /* 0x000000070b067c24 */ /* 0x001fca000f8e0206 */
[----:B------:R-:W-:-:S04]  /*1600*/  IADD3 R8, R6, 0x180, RZ ;  /* 0x0000018006087810 */ /* 0x000fc80007ffe0ff */
[----:B------:R-:W-:Y:S02]  /*1610*/  SHF.R.S32.HI R9, RZ, 0x1f, R8 ;  /* 0x0000001fff097819 */ /* 0x000fe40000011408 */
[----:B------:R-:W-:-:S04]  /*1620*/  ISETP.GE.U32.AND P5, PT, R8, UR12, PT ;  /* 0x0000000c08007c0c */ /* 0x000fc8000bfa6070 */
[----:B------:R-:W-:Y:S02]  /*1630*/  ISETP.GE.AND.EX P5, PT, R9, UR13, PT, P5 ;  /* 0x0000000d09007c0c */ /* 0x000fe4000bfa6350 */
[----:B------:R-:W-:Y:S02]  /*1640*/  SHF.R.S32.HI R9, RZ, 0x1f, R13 ;  /* 0x0000001fff097819 */ /* 0x000fe4000001140d */
[----:B------:R-:W-:-:S13]  /*1650*/  ISETP.LT.U32.AND P3, PT, R87, 0x1a0, !P5 ;  /* 0x000001a05700780c */ /* 0x000fda0006f61070 */
[----:B------:R-:W0:Y:S08]  /*1660*/  @P3 LDC.64 R10, c[0x0][0x288] ;  /* 0x0000a200ff0a3b82 */ /* 0x000e300000000a00 */
[----:B------:R-:W1:Y:S01]  /*1670*/  @P3 LDC.64 R52, c[0x0][0x230] ;  /* 0x00008c00ff343b82 */ /* 0x000e620000000a00 */
[----:B0-----:R-:W-:Y:S01]  /*1680*/  @P3 IMAD R8, R9, R10, RZ ;  /* 0x0000000a09083224 */ /* 0x001fe200078e02ff */
[----:B------:R-:W-:-:S03]  /*1690*/  @P3 MOV R9, R125 ;  /* 0x0000007d00093202 */ /* 0x000fc60000000f00 */
[----:B------:R-:W-:Y:S01]  /*16a0*/  @P3 IMAD R11, R13, R11, R8 ;  /* 0x0000000b0d0b3224 */ /* 0x000fe200078e0208 */
[----:B------:R-:W-:-:S05]  /*16b0*/  @P3 MOV R8, R122 ;  /* 0x0000007a00083202 */ /* 0x000fca0000000f00 */
[----:B------:R-:W-:-:S05]  /*16c0*/  @P3 IMAD.WIDE.U32 R8, R13, R10, R8 ;  /* 0x0000000a0d083225 */ /* 0x000fca00078e0008 */
[----:B------:R-:W-:Y:S02]  /*16d0*/  @P3 IADD3 R9, R9, R11, RZ ;  /* 0x0000000b09093210 */ /* 0x000fe40007ffe0ff */
[----:B------:R-:W0:Y:S01]  /*16e0*/  @P3 LDC.64 R10, c[0x0][0x228] ;  /* 0x00008a00ff0a3b82 */ /* 0x000e220000000a00 */
[C---:B------:R-:W-:Y:S02]  /*16f0*/  @P3 SHF.L.U32 R15, R8.reuse, 0x2, RZ ;  /* 0x00000002080f3819 */ /* 0x040fe400000006ff */
[----:B------:R-:W-:Y:S02]  /*1700*/  @P3 SHF.L.U64.HI R8, R8, 0x2, R9 ;  /* 0x0000000208083819 */ /* 0x000fe40000010209 */
[----:B-1----:R-:W-:-:S04]  /*1710*/  @P3 IADD3 R52, P5, R15, R52, RZ ;  /* 0x000000340f343210 */ /* 0x002fc80007fbe0ff */
[----:B------:R-:W-:Y:S02]  /*1720*/  @P3 IADD3.X R53, R8, R53, RZ, P5, !PT ;  /* 0x0000003508353210 */ /* 0x000fe40002ffe4ff */
[----:B0-----:R-:W-:-:S04]  /*1730*/  @P3 IADD3 R14, P5, R15, R10, RZ ;  /* 0x0000000a0f0e3210 */ /* 0x001fc80007fbe0ff */
[----:B------:R-:W-:Y:S02]  /*1740*/  @P3 IADD3.X R15, R8, R11, RZ, P5, !PT ;  /* 0x0000000b080f3210 */ /* 0x000fe40002ffe4ff */
[----:B------:R-:W-:Y:S02]  /*1750*/  IADD3 R8, R6, 0x1a0, RZ ;  /* 0x000001a006087810 */ /* 0x000fe40007ffe0ff */
[----:B------:R-:W-:Y:S02]  /*1760*/  SHF.R.S32.HI R11, RZ, 0x1f, R17 ;  /* 0x0000001fff0b7819 */ /* 0x000fe40000011411 */
[----:B------:R-:W-:Y:S02]  /*1770*/  SHF.R.S32.HI R9, RZ, 0x1f, R8 ;  /* 0x0000001fff097819 */ /* 0x000fe40000011408 */
[----:B------:R-:W-:-:S04]  /*1780*/  ISETP.GE.U32.AND P5, PT, R8, UR12, PT ;  /* 0x0000000c08007c0c */ /* 0x000fc8000bfa6070 */
        /* <DEDUP_REMOVED lines=8> */
[----:B------:R-:W-:Y:S02]  /*1810*/  @P2 IMAD.WIDE.U32 R8, R17, R8, R10 ;  /* 0x0000000811082225 */ /* 0x000fe400078e000a */
[----:B------:R-:W0:Y:S03]  /*1820*/  @P2 LDC.64 R10, c[0x0][0x228] ;  /* 0x00008a00ff0a2b82 */ /* 0x000e260000000a00 */
[----:B------:R-:W-:Y:S02]  /*1830*/  @P2 IADD3 R9, R9, R13, RZ ;  /* 0x0000000d09092210 */ /* 0x000fe40007ffe0ff */
        /* <DEDUP_REMOVED lines=9> */
[----:B------:R-:W-:Y:S02]  /*18d0*/  ISETP.GE.U32.AND P5, PT, R8, UR12, PT ;  /* 0x0000000c08007c0c */ /* 0x000fe4000bfa6070 */
[----:B------:R-:W-:-:S02]  /*18e0*/  IADD3 R6, R6, 0x1e0, RZ ;  /* 0x000001e006067810 */ /* 0x000fc40007ffe0ff */
[----:B------:R-:W-:-:S04]  /*18f0*/  ISETP.GE.AND.EX P5, PT, R9, UR13, PT, P5 ;  /* 0x0000000d09007c0c */ /* 0x000fc8000bfa6350 */
[----:B------:R-:W-:-:S13]  /*1900*/  ISETP.LT.U32.AND P5, PT, R87, 0x1a0, !P5 ;  /* 0x000001a05700780c */ /* 0x000fda0006fa1070 */
[----:B------:R-:W0:Y:S08]  /*1910*/  @P5 LDC.64 R8, c[0x0][0x288] ;  /* 0x0000a200ff085b82 */ /* 0x000e300000000a00 */
[----:B------:R-:W1:Y:S08]  /*1920*/  @P5 LDC.64 R100, c[0x0][0x230] ;  /* 0x00008c00ff645b82 */ /* 0x000e700000000a00 */
[----:B------:R-:W2:Y:S01]  /*1930*/  @P5 LDC.64 R54, c[0x0][0x228] ;  /* 0x00008a00ff365b82 */ /* 0x000ea20000000a00 */
[----:B0-----:R-:W-:Y:S01]  /*1940*/  @P5 IMAD R10, R11, R8, RZ ;  /* 0x000000080b0a5224 */ /* 0x001fe200078e02ff */
[----:B------:R-:W-:-:S03]  /*1950*/  @P5 MOV R11, R125 ;  /* 0x0000007d000b5202 */ /* 0x000fc60000000f00 */
[----:B------:R-:W-:Y:S01]  /*1960*/  @P5 IMAD R13, R19, R9, R10 ;  /* 0x00000009130d5224 */ /* 0x000fe200078e020a */
[----:B------:R-:W-:-:S05]  /*1970*/  @P5 MOV R10, R122 ;  /* 0x0000007a000a5202 */ /* 0x000fca0000000f00 */
[----:B------:R-:W-:-:S05]  /*1980*/  @P5 IMAD.WIDE.U32 R8, R19, R8, R10 ;  /* 0x0000000813085225 */ /* 0x000fca00078e000a */
[----:B------:R-:W-:Y:S02]  /*1990*/  @P5 IADD3 R11, R9, R13, RZ ;  /* 0x0000000d090b5210 */ /* 0x000fe40007ffe0ff */
[C---:B------:R-:W-:Y:S02]  /*19a0*/  @P5 SHF.L.U32 R9, R8.reuse, 0x2, RZ ;  /* 0x0000000208095819 */ /* 0x040fe400000006ff */
[----:B------:R-:W-:Y:S02]  /*19b0*/  @P5 SHF.L.U64.HI R8, R8, 0x2, R11 ;  /* 0x0000000208085819 */ /* 0x000fe4000001020b */
[----:B-1----:R-:W-:Y:S02]  /*19c0*/  @P5 IADD3 R100, P6, R9, R100, RZ ;  /* 0x0000006409645210 */ /* 0x002fe40007fde0ff */
[----:B------:R-:W-:Y:S02]  /*19d0*/  IADD3 R13, R86, 0x120, RZ ;  /* 0x00000120560d7810 */ /* 0x000fe40007ffe0ff */
[----:B------:R-:W-:-:S02]  /*19e0*/  @P5 IADD3.X R101, R8, R101, RZ, P6, !PT ;  /* 0x0000006508655210 */ /* 0x000fc400037fe4ff */
[----:B--2---:R-:W-:-:S04]  /*19f0*/  @P5 IADD3 R54, P6, R9, R54, RZ ;  /* 0x0000003609365210 */ /* 0x004fc80007fde0ff */
[----:B------:R-:W-:Y:S02]  /*1a00*/  @P5 IADD3.X R55, R8, R55, RZ, P6, !PT ;  /* 0x0000003708375210 */ /* 0x000fe400037fe4ff */
[----:B------:R-:W-:Y:S02]  /*1a10*/  SHF.R.S32.HI R8, RZ, 0x1f, R6 ;  /* 0x0000001fff087819 */ /* 0x000fe40000011406 */
[----:B------:R-:W-:-:S04]  /*1a20*/  ISETP.GE.U32.AND P6, PT, R6, UR12, PT ;  /* 0x0000000c06007c0c */ /* 0x000fc8000bfc6070 */
[----:B------:R-:W-:-:S04]  /*1a30*/  ISETP.GE.AND.EX P6, PT, R8, UR13, PT, P6 ;  /* 0x0000000d08007c0c */ /* 0x000fc8000bfc6360 */
[----:B------:R-:W-:-:S13]  /*1a40*/  ISETP.LT.U32.AND P6, PT, R87, 0x1a0, !P6 ;  /* 0x000001a05700780c */ /* 0x000fda00077c1070 */
[----:B------:R-:W0:Y:S01]  /*1a50*/  @P6 LDC.64 R8, c[0x0][0x288] ;  /* 0x0000a200ff086b82 */ /* 0x000e220000000a00 */
[----:B------:R-:W-:Y:S02]  /*1a60*/  @P6 MOV R10, R122 ;  /* 0x0000007a000a6202 */ /* 0x000fe40000000f00 */
[----:B------:R-:W-:-:S05]  /*1a70*/  @P6 MOV R11, R125 ;  /* 0x0000007d000b6202 */ /* 0x000fca0000000f00 */
[----:B------:R-:W1:Y:S08]  /*1a80*/  @P6 LDC.64 R18, c[0x0][0x230] ;  /* 0x00008c00ff126b82 */ /* 0x000e700000000a00 */
[----:B------:R-:W2:Y:S01]  /*1a90*/  @P6 LDC.64 R20, c[0x0][0x228] ;  /* 0x00008a00ff146b82 */ /* 0x000ea20000000a00 */
[-C--:B0-----:R-:W-:Y:S02]  /*1aa0*/  @P6 IMAD R6, R71, R8.reuse, RZ ;  /* 0x0000000847066224 */ /* 0x081fe400078e02ff */
[----:B------:R-:W-:-:S04]  /*1ab0*/  @P6 IMAD.WIDE.U32 R10, R80, R8, R10 ;  /* 0x00000008500a6225 */ /* 0x000fc800078e000a */
[----:B------:R-:W-:-:S05]  /*1ac0*/  @P6 IMAD R9, R80, R9, R6 ;  /* 0x0000000950096224 */ /* 0x000fca00078e0206 */
[----:B------:R-:W-:Y:S02]  /*1ad0*/  @P6 IADD3 R11, R11, R9, RZ ;  /* 0x000000090b0b6210 */ /* 0x000fe40007ffe0ff */
[C---:B------:R-:W-:Y:S02]  /*1ae0*/  @P6 SHF.L.U32 R9, R10.reuse, 0x2, RZ ;  /* 0x000000020a096819 */ /* 0x040fe400000006ff */
[----:B------:R-:W-:Y:S02]  /*1af0*/  @P6 SHF.L.U64.HI R10, R10, 0x2, R11 ;  /* 0x000000020a0a6819 */ /* 0x000fe4000001020b */
[----:B-1----:R-:W-:Y:S02]  /*1b00*/  @P6 IADD3 R18, P1, R9, R18, RZ ;  /* 0x0000001209126210 */ /* 0x002fe40007f3e0ff */
[----:B------:R-:W-:Y:S02]  /*1b10*/  SHF.R.S32.HI R11, RZ, 0x1f, R13 ;  /* 0x0000001fff0b7819 */ /* 0x000fe4000001140d */
[----:B------:R-:W-:-:S02]  /*1b20*/  @P6 IADD3.X R19, R10, R19, RZ, P1, !PT ;  /* 0x000000130a136210 */ /* 0x000fc40000ffe4ff */
[----:B--2---:R-:W-:Y:S02]  /*1b30*/  @P6 IADD3 R20, P1, R9, R20, RZ ;  /* 0x0000001409146210 */ /* 0x004fe40007f3e0ff */
[----:B------:R-:W0:Y:S02]  /*1b40*/  @P0 LDC.64 R8, c[0x0][0x288] ;  /* 0x0000a200ff080b82 */ /* 0x000e240000000a00 */
[----:B------:R-:W-:Y:S02]  /*1b50*/  @P6 IADD3.X R21, R10, R21, RZ, P1, !PT ;  /* 0x000000150a156210 */ /* 0x000fe40000ffe4ff */
[----:B------:R-:W-:Y:S01]  /*1b60*/  @P0 MOV R10, R122 ;  /* 0x0000007a000a0202 */ /* 0x000fe20000000f00 */
[----:B0-----:R-:W-:Y:S01]  /*1b70*/  @P0 IMAD R6, R11, R8, RZ ;  /* 0x000000080b060224 */ /* 0x001fe200078e02ff */
[----:B------:R-:W-:-:S03]  /*1b80*/  @P0 MOV R11, R125 ;  /* 0x0000007d000b0202 */ /* 0x000fc60000000f00 */
[C---:B------:R-:W-:Y:S01]  /*1b90*/  @P0 IMAD R9, R13.reuse, R9, R6 ;  /* 0x000000090d090224 */ /* 0x040fe200078e0206 */
[----:B------:R-:W-:Y:S01]  /*1ba0*/  MOV R96, 0x3f800000 ;  /* 0x3f80000000607802 */ /* 0x000fe20000000f00 */
[----:B------:R-:W-:Y:S01]  /*1bb0*/  @P0 IMAD.WIDE.U32 R10, R13, R8, R10 ;  /* 0x000000080d0a0225 */ /* 0x000fe200078e000a */
[----:B------:R-:W-:Y:S02]  /*1bc0*/  CS2R R46, SRZ ;  /* 0x00000000002e7805 */ /* 0x000fe4000001ff00 */
[----:B------:R-:W-:Y:S02]  /*1bd0*/  CS2R R50, SRZ ;  /* 0x0000000000327805 */ /* 0x000fe4000001ff00 */
[----:B------:R-:W-:Y:S02]  /*1be0*/  P2R R6, PR, RZ, 0x1 ;  /* 0x00000001ff067803 */ /* 0x000fe40000000000 */
[----:B------:R-:W-:Y:S02]  /*1bf0*/  @P0 IADD3 R11, R11, R9, RZ ;  /* 0x000000090b0b0210 */ /* 0x000fe40007ffe0ff */
[C---:B------:R-:W-:Y:S01]  /*1c00*/  @P0 SHF.L.U32 R9, R10.reuse, 0x2, RZ ;  /* 0x000000020a090819 */ /* 0x040fe200000006ff */
[----:B------:R-:W5:Y:S01]  /*1c10*/  @P3 LDG.E.64 R46, desc[UR8][R52.64] ;  /* 0x00000008342e3981 */ /* 0x000f62000c1e1b00 */
[----:B------:R-:W-:-:S02]  /*1c20*/  @P0 SHF.L.U64.HI R10, R10, 0x2, R11 ;  /* 0x000000020a0a0819 */ /* 0x000fc4000001020b */
[C---:B------:R-:W-:Y:S01]  /*1c30*/  @P0 IADD3 R106, P1, R9.reuse, R106, RZ ;  /* 0x0000006a096a0210 */ /* 0x040fe20007f3e0ff */
[----:B------:R0:W5:Y:S03]  /*1c40*/  @P5 LDG.E.64 R50, desc[UR8][R100.64] ;  /* 0x0000000864325981 */ /* 0x000166000c1e1b00 */
[C---:B------:R-:W-:Y:S02]  /*1c50*/  @P0 IADD3.X R107, R10.reuse, R107, RZ, P1, !PT ;  /* 0x0000006b0a6b0210 */ /* 0x040fe40000ffe4ff */
[----:B------:R-:W-:Y:S02]  /*1c60*/  @P0 IADD3 R104, P1, R9, R104, RZ ;  /* 0x0000006809680210 */ /* 0x000fe40007f3e0ff */
[----:B------:R-:W1:Y:S02]  /*1c70*/  LDC.64 R8, c[0x0][0x248] ;  /* 0x00009200ff087b82 */ /* 0x000e640000000a00 */
[----:B------:R-:W-:Y:S01]  /*1c80*/  @P0 IADD3.X R105, R10, R105, RZ, P1, !PT ;  /* 0x000000690a690210 */ /* 0x000fe20000ffe4ff */
[----:B-1----:R-:W-:-:S06]  /*1c90*/  IMAD.WIDE R44, R81, 0x8, R8 ;  /* 0x00000008512c7825 */ /* 0x002fcc00078e0208 */
[----:B------:R-:W2:Y:S01]  /*1ca0*/  LDG.E.64 R44, desc[UR8][R44.64] ;  /* 0x000000082c2c7981 */ /* 0x000ea2000c1e1b00 */
[----:B------:R-:W-:Y:S02]  /*1cb0*/  MOV R9, RZ ;  /* 0x000000ff00097202 */ /* 0x000fe40000000f00 */
[----:B------:R-:W-:Y:S02]  /*1cc0*/  CS2R R10, SRZ ;  /* 0x00000000000a7805 */ /* 0x000fe4000001ff00 */
[----:B------:R-:W-:Y:S02]  /*1cd0*/  LOP3.LUT P0, RZ, R89, 0x80, RZ, 0xc0, !PT ;  /* 0x0000008059ff7812 */ /* 0x000fe4000780c0ff */
[----:B0-----:R-:W-:Y:S02]  /*1ce0*/  CS2R R100, SRZ ;  /* 0x0000000000647805 */ /* 0x001fe4000001ff00 */
[----:B------:R0:W5:Y:S01]  /*1cf0*/  @P2 LDG.E.64 R10, desc[UR8][R16.64] ;  /* 0x00000008100a2981 */ /* 0x000162000c1e1b00 */
[----:B------:R-:W-:-:S02]  /*1d00*/  CS2R R48, SRZ ;  /* 0x0000000000307805 */ /* 0x000fc4000001ff00 */
[----:B------:R-:W-:-:S04]  /*1d10*/  CS2R R52, SRZ ;  /* 0x0000000000347805 */ /* 0x000fc8000001ff00 */
[----:B------:R1:W5:Y:S01]  /*1d20*/  @P2 LDG.E.64 R48, desc[UR8][R98.64] ;  /* 0x0000000862302981 */ /* 0x000362000c1e1b00 */
[----:B0-----:R-:W-:-:S03]  /*1d30*/  CS2R R16, SRZ ;  /* 0x0000000000107805 */ /* 0x001fc6000001ff00 */
[----:B------:R0:W5:Y:S01]  /*1d40*/  @P6 LDG.E.64 R52, desc[UR8][R18.64] ;  /* 0x0000000812346981 */ /* 0x000162000c1e1b00 */
[----:B-1----:R-:W-:Y:S02]  /*1d50*/  CS2R R98, SRZ ;  /* 0x0000000000627805 */ /* 0x002fe4000001ff00 */
[----:B------:R-:W-:Y:S02]  /*1d60*/  LOP3.LUT P2, RZ, R89, 0x40, RZ, 0xc0, !PT ;  /* 0x0000004059ff7812 */ /* 0x000fe4000784c0ff */
[----:B0-----:R-:W-:Y:S01]  /*1d70*/  CS2R R18, SRZ ;  /* 0x0000000000127805 */ /* 0x001fe2000001ff00 */
[----:B--2---:R-:W-:-:S05]  /*1d80*/  FFMA.FTZ R8, -R44, R44, R45 ;  /* 0x0000002c2c087223 */ /* 0x004fca000001012d */
[----:B------:R-:W-:-:S13]  /*1d90*/  FSETP.GTU.FTZ.AND P1, PT, R8, RZ, PT ;  /* 0x000000ff0800720b */ /* 0x000fda0003f3c000 */
[----:B------:R-:W0:Y:S01]  /*1da0*/  @P1 LDC R13, c[0x0][0x250] ;  /* 0x00009400ff0d1b82 */ /* 0x000e220000000800 */
[----:B------:R-:W-:Y:S02]  /*1db0*/  P2R R45, PR, RZ, 0x1 ;  /* 0x00000001ff2d7803 */ /* 0x000fe40000000000 */
[----:B------:R-:W-:Y:S01]  /*1dc0*/  LOP3.LUT P0, RZ, R89, 0x100, RZ, 0xc0, !PT ;  /* 0x0000010059ff7812 */ /* 0x000fe2000780c0ff */
[----:B0-----:R-:W-:Y:S01]  /*1dd0*/  @P1 FADD.FTZ R13, R8, R13 ;  /* 0x0000000d080d1221 */ /* 0x001fe20000010000 */
[----:B------:R-:W-:-:S03]  /*1de0*/  MOV R8, RZ ;  /* 0x000000ff00087202 */ /* 0x000fc60000000f00 */
[----:B------:R0:W1:Y:S01]  /*1df0*/  @P1 MUFU.RSQ R96, R13 ;  /* 0x0000000d00601308 */ /* 0x0000620000001400 */
[----:B------:R-:W-:Y:S02]  /*1e00*/  LOP3.LUT P1, RZ, R89, 0x200, RZ, 0xc0, !PT ;  /* 0x0000020059ff7812 */ /* 0x000fe4000782c0ff */
[----:B------:R2:W5:Y:S01]  /*1e10*/  @P3 LDG.E.64 R8, desc[UR8][R14.64] ;  /* 0x000000080e083981 */ /* 0x000562000c1e1b00 */
[----:B------:R-:W-:-:S10]  /*1e20*/  ISETP.NE.AND P3, PT, R12, RZ, PT ;  /* 0x000000ff0c00720c */ /* 0x000fd40003f65270 */
[----:B------:R3:W5:Y:S04]  /*1e30*/  @P1 LDG.E.64 R16, desc[UR8][R56.64] ;  /* 0x0000000838101981 */ /* 0x000768000c1e1b00 */
[----:B------:R4:W5:Y:S01]  /*1e40*/  @P3 LDG.E.64 R100, desc[UR8][R22.64] ;  /* 0x0000000816643981 */ /* 0x000962000c1e1b00 */
[----:B0-----:R-:W-:Y:S02]  /*1e50*/  CS2R R12, SRZ ;  /* 0x00000000000c7805 */ /* 0x001fe4000001ff00 */
[----:B--2---:R-:W-:Y:S01]  /*1e60*/  CS2R R14, SRZ ;  /* 0x00000000000e7805 */ /* 0x004fe2000001ff00 */
[----:B------:R-:W5:Y:S01]  /*1e70*/  @P1 LDG.E.64 R98, desc[UR8][R58.64] ;  /* 0x000000083a621981 */ /* 0x000f62000c1e1b00 */
[----:B---3--:R-:W-:-:S03]  /*1e80*/  CS2R R56, SRZ ;  /* 0x0000000000387805 */ /* 0x008fc6000001ff00 */
[----:B------:R0:W5:Y:S01]  /*1e90*/  @P5 LDG.E.64 R12, desc[UR8][R54.64] ;  /* 0x00000008360c5981 */ /* 0x000162000c1e1b00 */
[----:B----4-:R-:W-:-:S03]  /*1ea0*/  CS2R R22, SRZ ;  /* 0x0000000000167805 */ /* 0x010fc6000001ff00 */
[----:B------:R-:W5:Y:S04]  /*1eb0*/  @P0 LDG.E.64 R56, desc[UR8][R64.64] ;  /* 0x0000000840380981 */ /* 0x000f68000c1e1b00 */
[----:B------:R2:W5:Y:S01]  /*1ec0*/  @P0 LDG.E.64 R22, desc[UR8][R62.64] ;  /* 0x000000083e160981 */ /* 0x000562000c1e1b00 */
[----:B------:R-:W-:Y:S02]  /*1ed0*/  ISETP.NE.AND P0, PT, R45, RZ, PT ;  /* 0x000000ff2d00720c */ /* 0x000fe40003f05270 */
[----:B0-----:R-:W-:Y:S02]  /*1ee0*/  CS2R R54, SRZ ;  /* 0x0000000000367805 */ /* 0x001fe4000001ff00 */
[----:B------:R-:W-:Y:S01]  /*1ef0*/  LOP3.LUT P1, RZ, R89, 0x20, RZ, 0xc0, !PT ;  /* 0x0000002059ff7812 */ /* 0x000fe2000782c0ff */
[----:B------:R0:W5:Y:S01]  /*1f00*/  @P6 LDG.E.64 R14, desc[UR8][R20.64] ;  /* 0x00000008140e6981 */ /* 0x000162000c1e1b00 */
[----:B------:R-:W-:-:S02]  /*1f10*/  CS2R R58, SRZ ;  /* 0x00000000003a7805 */ /* 0x000fc4000001ff00 */
[C---:B------:R-:W-:Y:S01]  /*1f20*/  LOP3.LUT P6, RZ, R89.reuse, 0x10, RZ, 0xc0, !PT ;  /* 0x0000001059ff7812 */ /* 0x040fe200078cc0ff */
[----:B------:R3:W5:Y:S01]  /*1f30*/  @P3 LDG.E.64 R18, desc[UR8][R60.64] ;  /* 0x000000083c123981 */ /* 0x000762000c1e1b00 */
[----:B------:R-:W-:Y:S02]  /*1f40*/  LOP3.LUT P5, RZ, R89, 0x8, RZ, 0xc0, !PT ;  /* 0x0000000859ff7812 */ /* 0x000fe400078ac0ff */
[----:B--2---:R-:W-:Y:S01]  /*1f50*/  CS2R R62, SRZ ;  /* 0x00000000003e7805 */ /* 0x004fe2000001ff00 */
[----:B------:R2:W5:Y:S01]  /*1f60*/  @P4 LDG.E.64 R54, desc[UR8][R24.64] ;  /* 0x0000000818364981 */ /* 0x000562000c1e1b00 */
[----:B0-----:R-:W-:-:S03]  /*1f70*/  CS2R R20, SRZ ;  /* 0x0000000000147805 */ /* 0x001fc6000001ff00 */
[----:B------:R0:W5:Y:S01]  /*1f80*/  @P0 LDG.E.64 R58, desc[UR8][R28.64] ;  /* 0x000000081c3a0981 */ /* 0x000162000c1e1b00 */
[----:B---3--:R-:W-:-:S03]  /*1f90*/  CS2R R60, SRZ ;  /* 0x00000000003c7805 */ /* 0x008fc6000001ff00 */
[----:B------:R3:W5:Y:S01]  /*1fa0*/  @P4 LDG.E.64 R20, desc[UR8][R26.64] ;  /* 0x000000081a144981 */ /* 0x000762000c1e1b00 */
[----:B--2---:R-:W-:-:S03]  /*1fb0*/  CS2R R24, SRZ ;  /* 0x0000000000187805 */ /* 0x004fc6000001ff00 */
[----:B------:R2:W5:Y:S01]  /*1fc0*/  @P2 LDG.E.64 R60, desc[UR8][R30.64] ;  /* 0x000000081e3c2981 */ /* 0x000562000c1e1b00 */
[----:B0-----:R-:W-:-:S03]  /*1fd0*/  CS2R R28, SRZ ;  /* 0x00000000001c7805 */ /* 0x001fc6000001ff00 */
[----:B------:R0:W5:Y:S01]  /*1fe0*/  @P0 LDG.E.64 R24, desc[UR8][R66.64] ;  /* 0x0000000842180981 */ /* 0x000162000c1e1b00 */
[----:B---3--:R-:W-:Y:S02]  /*1ff0*/  CS2R R26, SRZ ;  /* 0x00000000001a7805 */ /* 0x008fe4000001ff00 */
[----:B------:R-:W-:Y:S01]  /*2000*/  ISETP.NE.AND P0, PT, R6, RZ, PT ;  /* 0x000000ff0600720c */ /* 0x000fe20003f05270 */
[----:B------:R-:W5:Y:S01]  /*2010*/  @P1 LDG.E.64 R62, desc[UR8][R92.64] ;  /* 0x000000085c3e1981 */ /* 0x000f62000c1e1b00 */
[----:B--2---:R-:W-:-:S03]  /*2020*/  CS2R R30, SRZ ;  /* 0x00000000001e7805 */ /* 0x004fc6000001ff00 */
[----:B------:R2:W5:Y:S01]  /*2030*/  @P2 LDG.E.64 R26, desc[UR8][R32.64] ;  /* 0x00000008201a2981 */ /* 0x000562000c1e1b00 */
[----:B------:R-:W-:Y:S02]  /*2040*/  ISETP.NE.AND P2, PT, R5, RZ, PT ;  /* 0x000000ff0500720c */ /* 0x000fe40003f45270 */
[----:B0-----:R-:W-:Y:S01]  /*2050*/  CS2R R66, SRZ ;  /* 0x0000000000427805 */ /* 0x001fe2000001ff00 */
[----:B------:R0:W5:Y:S01]  /*2060*/  @P1 LDG.E.64 R28, desc[UR8][R90.64] ;  /* 0x000000085a1c1981 */ /* 0x000162000c1e1b00 */
[----:B------:R-:W-:-:S03]  /*2070*/  ISETP.NE.AND P1, PT, R0, RZ, PT ;  /* 0x000000ff0000720c */ /* 0x000fc60003f25270 */
[----:B------:R3:W5:Y:S01]  /*2080*/  @P6 LDG.E.64 R30, desc[UR8][R94.64] ;  /* 0x000000085e1e6981 */ /* 0x000762000c1e1b00 */
[----:B--2---:R-:W-:-:S03]  /*2090*/  CS2R R32, SRZ ;  /* 0x0000000000207805 */ /* 0x004fc6000001ff00 */
[----:B------:R2:W5:Y:S01]  /*20a0*/  @P5 LDG.E.64 R66, desc[UR8][R36.64] ;  /* 0x0000000824425981 */ /* 0x000562000c1e1b00 */
[----:B0-----:R-:W-:-:S03]  /*20b0*/  CS2R R90, SRZ ;  /* 0x00000000005a7805 */ /* 0x001fc6000001ff00 */
[----:B------:R0:W5:Y:S01]  /*20c0*/  @P5 LDG.E.64 R32, desc[UR8][R38.64] ;  /* 0x0000000826205981 */ /* 0x000162000c1e1b00 */
[----:B---3--:R-:W-:-:S03]  /*20d0*/  CS2R R94, SRZ ;  /* 0x00000000005e7805 */ /* 0x008fc6000001ff00 */
[----:B------:R-:W5:Y:S01]  /*20e0*/  @P1 LDG.E.64 R90, desc[UR8][R108.64] ;  /* 0x000000086c5a1981 */ /* 0x000f62000c1e1b00 */
[----:B--2---:R-:W-:-:S03]  /*20f0*/  CS2R R36, SRZ ;  /* 0x0000000000247805 */ /* 0x004fc6000001ff00 */
[----:B------:R-:W5:Y:S01]  /*2100*/  @P0 LDG.E.64 R94, desc[UR8][R106.64] ;  /* 0x000000086a5e0981 */ /* 0x000f62000c1e1b00 */
[----:B0-----:R-:W-:-:S03]  /*2110*/  CS2R R38, SRZ ;  /* 0x0000000000267805 */ /* 0x001fc6000001ff00 */
[----:B------:R-:W5:Y:S04]  /*2120*/  @P2 LDG.E.64 R36, desc[UR8][R102.64] ;  /* 0x0000000866242981 */ /* 0x000f68000c1e1b00 */
[----:B------:R-:W5:Y:S01]  /*2130*/  @P0 LDG.E.64 R38, desc[UR8][R104.64] ;  /* 0x0000000868260981 */ /* 0x000f62000c1e1b00 */
[----:B------:R-:W-:Y:S02]  /*2140*/  ISETP.GT.U32.AND P5, PT, R87, 0x19f, PT ;  /* 0x0000019f5700780c */ /* 0x000fe40003fa4070 */
[----:B------:R-:W-:Y:S02]  /*2150*/  CS2R R64, SRZ ;  /* 0x0000000000407805 */ /* 0x000fe4000001ff00 */
[----:B------:R-:W-:-:S04]  /*2160*/  CS2R R92, SRZ ;  /* 0x00000000005c7805 */ /* 0x000fc8000001ff00 */
[----:B------:R0:W5:Y:S01]  /*2170*/  @P6 LDG.E.64 R64, desc[UR8][R34.64] ;  /* 0x0000000822406981 */ /* 0x000162000c1e1b00 */
[----:B------:R-:W-:Y:S03]  /*2180*/  BSSY B0, `(.L_x_1480) ;  /* 0x0000011000007945 */ /* 0x000fe60003800000 */
[----:B------:R2:W5:Y:S01]  /*2190*/  @P2 LDG.E.64 R92, desc[UR8][R42.64] ;  /* 0x000000082a5c2981 */ /* 0x000562000c1e1b00 */
[----:B0-----:R-:W-:Y:S02]  /*21a0*/  CS2R R34, SRZ ;  /* 0x0000000000227805 */ /* 0x001fe4000001ff00 */
[----:B--2---:R-:W-:-:S04]  /*21b0*/  CS2R R42, SRZ ;  /* 0x00000000002a7805 */ /* 0x004fc8000001ff00 */
[----:B------:R0:W5:Y:S02]  /*21c0*/  @P1 LDG.E.64 R34, desc[UR8][R40.64] ;  /* 0x0000000828221981 */ /* 0x000164000c1e1b00 */
[----:B0-----:R-:W-:Y:S01]  /*21d0*/  CS2R R40, SRZ ;  /* 0x0000000000287805 */ /* 0x001fe2000001ff00 */
[----:B-1----:R-:W-:Y:S06]  /*21e0*/  @P5 BRA `(.L_x_1481) ;  /* 0x0000000000285947 */ /* 0x002fec0003800000 */
        /* <DEDUP_REMOVED lines=10> */
.L_x_1481:
[----:B------:R-:W-:Y:S05]  /*2290*/  BSYNC B0 ;  /* 0x0000000000007941 */ /* 0x000fea0003800000 */
.L_x_1480:
[----:B------:R-:W-:Y:S01]  /*22a0*/  ISETP.NE.AND P5, PT, RZ, UR10, PT ;  /* 0x0000000aff007c0c */ /* 0x000fe2000bfa5270 */
[C---:B-----5:R-:W-:Y:S01]  /*22b0*/  FADD.FTZ R3, -R44.reuse, R98 ;  /* 0x000000622c037221 */ /* 0x060fe20000010100 */
[C---:B------:R-:W-:Y:S01]  /*22c0*/  FADD.FTZ R99, -R44.reuse, R99 ;  /* 0x000000632c637221 */ /* 0x040fe20000010100 */
[----:B------:R-:W-:Y:S01]  /*22d0*/  LOP3.LUT R89, R89, 0xfffffffd, RZ, 0xc0, !PT ;  /* 0xfffffffd59597812 */ /* 0x000fe200078ec0ff */
[C---:B------:R-:W-:Y:S01]  /*22e0*/  FADD.FTZ R105, -R44.reuse, R100 ;  /* 0x000000642c697221 */ /* 0x040fe20000010100 */
[----:B------:R-:W-:Y:S01]  /*22f0*/  FADD.FTZ R101, -R44, R101 ;  /* 0x000000652c657221 */ /* 0x000fe20000010100 */
[----:B------:R-:W-:Y:S01]  /*2300*/  MOV R107, R16 ;  /* 0x00000010006b7202 */ /* 0x000fe20000000f00 */
[-C--:B------:R-:W-:Y:S01]  /*2310*/  FMUL.FTZ R3, R3, R96.reuse ;  /* 0x0000006003037220 */ /* 0x080fe20000410000 */
[----:B------:R-:W-:Y:S01]  /*2320*/  MOV R104, R17 ;  /* 0x0000001100687202 */ /* 0x000fe20000000f00 */
[----:B------:R-:W-:Y:S01]  /*2330*/  FMUL.FTZ R0, R99, R96 ;  /* 0x0000006063007220 */ /* 0x000fe20000410000 */
[----:B------:R-:W-:-:S03]  /*2340*/  MOV R106, R18 ;  /* 0x00000012006a7202 */ /* 0x000fc60000000f00 */
        /* <DEDUP_REMOVED lines=20> */
.L_x_1482:
[----:B------:R-:W-:Y:S01]  /*2490*/  FMUL.FTZ R98, R107, R40 ;  /* 0x000000286b627220 */ /* 0x000fe20000410000 */
        /* <DEDUP_REMOVED lines=22> */
[----:B------:R-:W-:-:S03]  /*2600*/  FMUL.FTZ R99, R19, R108 ;  /* 0x0000006c13637220 */ /* 0x000fc60000410000 */
[----:B------:R-:W-:Y:S01]  /*2610*/  FMUL.FTZ R106, R103, R106 ;  /* 0x0000006a676a7220 */ /* 0x000fe20000410000 */
[----:B------:R-:W-:-:S07]  /*2620*/  FMUL.FTZ R103, R99, R100 ;  /* 0x0000006463677220 */ /* 0x000fce0000410000 */
.L_x_1483:
[----:B------:R-:W-:Y:S01]  /*2630*/  FFMA.FTZ R102, R0, R45, R97 ;  /* 0x0000002d00667223 */ /* 0x000fe20000010061 */
[----:B------:R-:W-:Y:S01]  /*2640*/  FMUL.FTZ R100, R106, R40 ;  /* 0x000000286a647220 */ /* 0x000fe20000410000 */
[----:B------:R-:W-:Y:S01]  /*2650*/  FADD.FTZ R99, R45, R98 ;  /* 0x000000622d637221 */ /* 0x000fe20000010000 */
[C---:B------:R-:W-:Y:S01]  /*2660*/  FADD.FTZ R97, -R44.reuse, R54 ;  /* 0x000000362c617221 */ /* 0x040fe20000010100 */
[----:B------:R-:W-:Y:S01]  /*2670*/  FADD.FTZ R101, -R44, R55 ;  /* 0x000000372c657221 */ /* 0x000fe20000010100 */
[----:B------:R-:W-:Y:S01]  /*2680*/  FFMA.FTZ R45, R5, R100, R102 ;  /* 0x00000064052d7223 */ /* 0x000fe20000010066 */
[----:B------:R-:W-:Y:S01]  /*2690*/  FADD.FTZ R99, R99, R100 ;  /* 0x0000006463637221 */ /* 0x000fe20000010000 */
[----:B------:R-:W-:Y:S01]  /*26a0*/  MOV R105, R20 ;  /* 0x0000001400697202 */ /* 0x000fe20000000f00 */
[-C--:B------:R-:W-:Y:S01]  /*26b0*/  FMUL.FTZ R97, R97, R96.reuse ;  /* 0x0000006061617220 */ /* 0x080fe20000410000 */
[----:B------:R-:W-:Y:S01]  /*26c0*/  MOV R55, R21 ;  /* 0x0000001500377202 */ /* 0x000fe20000000f00 */
        /* <DEDUP_REMOVED lines=21> */
.L_x_1484:
[----:B------:R-:W-:Y:S01]  /*2820*/  FMUL.FTZ R100, R105, R40 ;  /* 0x0000002869647220 */ /* 0x000fe20000410000 */
[----:B------:R-:W-:Y:S01]  /*2830*/  FADD.FTZ R99, R54, R99 ;  /* 0x0000006336637221 */ /* 0x000fe20000010000 */
[----:B------:R-:W-:Y:S01]  /*2840*/  FFMA.FTZ R102, R6, R54, R45 ;  /* 0x0000003606667223 */ /* 0x000fe2000001002d */
[C---:B------:R-:W-:Y:S01]  /*2850*/  FADD.FTZ R109, -R44.reuse, R57 ;  /* 0x000000392c6d7221 */ /* 0x040fe20000010100 */
[----:B------:R-:W-:Y:S01]  /*2860*/  MOV R57, R22 ;  /* 0x0000001600397202 */ /* 0x000fe20000000f00 */
[----:B------:R-:W-:Y:S01]  /*2870*/  FADD.FTZ R101, R99, R100 ;  /* 0x0000006463657221 */ /* 0x000fe20000010000 */
[----:B------:R-:W-:Y:S01]  /*2880*/  FADD.FTZ R99, -R44, R56 ;  /* 0x000000382c637221 */ /* 0x000fe20000010100 */
[----:B------:R-:W-:Y:S01]  /*2890*/  FFMA.FTZ R45, R97, R100, R102 ;  /* 0x00000064612d7223 */ /* 0x000fe20000010066 */
[----:B------:R-:W-:Y:S01]  /*28a0*/  MOV R54, R23 ;  /* 0x0000001700367202 */ /* 0x000fe20000000f00 */
[----:B------:R-:W-:Y:S01]  /*28b0*/  FMUL.FTZ R56, R55, R41 ;  /* 0x0000002937387220 */ /* 0x000fe20000410000 */
        /* <DEDUP_REMOVED lines=21> */
.L_x_1485:
[----:B------:R-:W-:Y:S01]  /*2a10*/  FFMA.FTZ R102, R98, R56, R45 ;  /* 0x0000003862667223 */ /* 0x000fe2000001002d */
[----:B------:R-:W-:Y:S01]  /*2a20*/  FMUL.FTZ R108, R57, R40 ;  /* 0x00000028396c7220 */ /* 0x000fe20000410000 */
[----:B------:R-:W-:Y:S01]  /*2a30*/  FADD.FTZ R101, R56, R101 ;  /* 0x0000006538657221 */ /* 0x000fe20000010000 */
[C---:B------:R-:W-:Y:S01]  /*2a40*/  FADD.FTZ R111, -R44.reuse, R59 ;  /* 0x0000003b2c6f7221 */ /* 0x040fe20000010100 */
[----:B------:R-:W-:Y:S01]  /*2a50*/  MOV R56, R24 ;  /* 0x0000001800387202 */ /* 0x000fe20000000f00 */
[----:B------:R-:W-:Y:S01]  /*2a60*/  FFMA.FTZ R109, R99, R108, R102 ;  /* 0x0000006c636d7223 */ /* 0x000fe20000010066 */
[----:B------:R-:W-:Y:S01]  /*2a70*/  FADD.FTZ R108, R101, R108 ;  /* 0x0000006c656c7221 */ /* 0x000fe20000010000 */
[----:B------:R-:W-:Y:S01]  /*2a80*/  FADD.FTZ R101, -R44, R58 ;  /* 0x0000003a2c657221 */ /* 0x000fe20000010100 */
        /* <DEDUP_REMOVED lines=23> */
.L_x_1486:
[----:B------:R-:W-:Y:S01]  /*2c00*/  FFMA.FTZ R110, R100, R59, R109 ;  /* 0x0000003b646e7223 */ /* 0x000fe2000001006d */
[----:B------:R-:W-:Y:S01]  /*2c10*/  FMUL.FTZ R58, R56, R40 ;  /* 0x00000028383a7220 */ /* 0x000fe20000410000 */
[----:B------:R-:W-:Y:S01]  /*2c20*/  FADD.FTZ R109, R59, R108 ;  /* 0x0000006c3b6d7221 */ /* 0x000fe20000010000 */
[C---:B------:R-:W-:Y:S01]  /*2c30*/  FADD.FTZ R114, -R44.reuse, R65 ;  /* 0x000000412c727221 */ /* 0x040fe20000010100 */
[C---:B------:R-:W-:Y:S01]  /*2c40*/  FADD.FTZ R65, -R44.reuse, R46 ;  /* 0x0000002e2c417221 */ /* 0x040fe20000010100 */
[----:B------:R-:W-:Y:S01]  /*2c50*/  FFMA.FTZ R59, R101, R58, R110 ;  /* 0x0000003a653b7223 */ /* 0x000fe2000001006e */
[----:B------:R-:W-:Y:S01]  /*2c60*/  FADD.FTZ R58, R109, R58 ;  /* 0x0000003a6d3a7221 */ /* 0x000fe20000010000 */
[----:B------:R-:W-:Y:S01]  /*2c70*/  FMUL.FTZ R46, R45, R41 ;  /* 0x000000292d2e7220 */ /* 0x000fe20000410000 */
        /* <DEDUP_REMOVED lines=41> */
[----:B------:R-:W-:-:S03]  /*2f10*/  FMUL.FTZ R50, R27, R62 ;  /* 0x0000003e1b327220 */ /* 0x000fc60000410000 */
[----:B------:R-:W-:Y:S01]  /*2f20*/  FFMA.FTZ R66, R48, R66, 1 ;  /* 0x3f80000030427423 */ /* 0x000fe20000010042 */
[----:B------:R-:W-:-:S03]  /*2f30*/  FMUL.FTZ R48, R46, R64 ;  /* 0x000000402e307220 */ /* 0x000fc60000410000 */
[----:B------:R-:W-:-:S07]  /*2f40*/  FMUL.FTZ R46, R50, R66 ;  /* 0x00000042322e7220 */ /* 0x000fce0000410000 */
.L_x_1487:
[----:B------:R-:W-:Y:S01]  /*2f50*/  FMUL.FTZ R50, R48, R40 ;  /* 0x0000002830327220 */ /* 0x000fe20000410000 */
[----:B------:R-:W-:Y:S01]  /*2f60*/  FFMA.FTZ R60, R3, R107, RZ ;  /* 0x0000006b033c7223 */ /* 0x000fe200000100ff */
[----:B------:R-:W-:Y:S01]  /*2f70*/  FADD.FTZ R59, RZ, R107 ;  /* 0x0000006bff3b7221 */ /* 0x000fe20000010000 */
[----:B------:R-:W-:Y:S01]  /*2f80*/  FMUL.FTZ R64, R46, R41 ;  /* 0x000000292e407220 */ /* 0x000fe20000410000 */
[----:B------:R-:W-:Y:S01]  /*2f90*/  FFMA.FTZ R107, R117, R50, R44 ;  /* 0x00000032756b7223 */ /* 0x000fe2000001002c */
[----:B------:R-:W-:Y:S01]  /*2fa0*/  FADD.FTZ R58, R58, R50 ;  /* 0x000000323a3a7221 */ /* 0x000fe20000010000 */
[----:B------:R-:W-:Y:S01]  /*2fb0*/  FFMA.FTZ R44, R5, R106, R60 ;  /* 0x0000006a052c7223 */ /* 0x000fe2000001003c */
[----:B------:R-:W-:Y:S01]  /*2fc0*/  FADD.FTZ R60, R59, R106 ;  /* 0x0000006a3b3c7221 */ /* 0x000fe20000010000 */
[----:B------:R-:W-:Y:S01]  /*2fd0*/  FFMA.FTZ R62, R118, R64, R107 ;  /* 0x00000040763e7223 */ /* 0x000fe2000001006b */
[----:B------:R-:W-:Y:S01]  /*2fe0*/  FADD.FTZ R59, R64, R58 ;  /* 0x0000003a403b7221 */ /* 0x000fe20000010000 */
[----:B------:R-:W-:Y:S01]  /*2ff0*/  MOV R58, R28 ;  /* 0x0000001c003a7202 */ /* 0x000fe20000000f00 */
[----:B------:R-:W-:Y:S01]  /*3000*/  FMUL.FTZ R115, R115, R96 ;  /* 0x0000006073737220 */ /* 0x000fe20000410000 */
[----:B------:R-:W-:Y:S01]  /*3010*/  MOV R50, R29 ;  /* 0x0000001d00327202 */ /* 0x000fe20000000f00 */
        /* <DEDUP_REMOVED lines=16> */
[----:B-1----:R-:W-:-:S04]  /*3120*/  FADD.FTZ R58, -R94, 1 ;  /* 0x3f8000005e3a7421 */ /* 0x002fc80000010100 */
[----:B------:R-:W-:Y:S01]  /*3130*/  FFMA.FTZ R66, R50, R58, 1 ;  /* 0x3f80000032427423 */ /* 0x000fe2000001003a */
[----:B------:R-:W-:Y:S01]  /*3140*/  FMUL.FTZ R58, R28, R90 ;  /* 0x0000005a1c3a7220 */ /* 0x000fe20000410000 */
[----:B------:R-:W-:-:S03]  /*3150*/  FMUL.FTZ R50, R29, R94 ;  /* 0x0000005e1d327220 */ /* 0x000fc60000410000 */
[----:B------:R-:W-:Y:S01]  /*3160*/  FMUL.FTZ R58, R58, R104 ;  /* 0x000000683a3a7220 */ /* 0x000fe20000410000 */
[----:B------:R-:W-:-:S07]  /*3170*/  FMUL.FTZ R50, R50, R66 ;  /* 0x0000004232327220 */ /* 0x000fce0000410000 */
.L_x_1488:
[----:B------:R-:W-:Y:S01]  /*3180*/  FMUL.FTZ R66, R58, R40 ;  /* 0x000000283a427220 */ /* 0x000fe20000410000 */
[----:B------:R-:W-:Y:S01]  /*3190*/  FFMA.FTZ R107, R6, R103, R107 ;  /* 0x00000067066b7223 */ /* 0x000fe2000001006b */
[----:B------:R-:W-:Y:S01]  /*31a0*/  FADD.FTZ R64, R64, R103 ;  /* 0x0000006740407221 */ /* 0x000fe20000010000 */
        /* <DEDUP_REMOVED lines=30> */
.L_x_1489:
[----:B------:R-:W-:Y:S01]  /*3390*/  FMUL.FTZ R105, R59, R40 ;  /* 0x000000283b697220 */ /* 0x000fe20000410000 */
[----:B------:R-:W-:Y:S01]  /*33a0*/  FADD.FTZ R103, R64, R55 ;  /* 0x0000003740677221 */ /* 0x000fe20000010000 */
[----:B------:R-:W-:Y:S01]  /*33b0*/  FFMA.FTZ R107, R98, R55, R107 ;  /* 0x00000037626b7223 */ /* 0x000fe2000001006b */
[----:B------:R-:W-:Y:S01]  /*33c0*/  FFMA.FTZ R62, R99, R57, R62 ;  /* 0x00000039633e7223 */ /* 0x000fe2000001003e */
[----:B------:R-:W-:Y:S01]  /*33d0*/  FFMA.FTZ R55, R113, R105, R66 ;  /* 0x0000006971377223 */ /* 0x000fe20000010042 */
[----:B------:R-:W-:Y:S01]  /*33e0*/  FMUL.FTZ R66, R44, R41 ;  /* 0x000000292c427220 */ /* 0x000fe20000410000 */
[----:B------:R-:W-:Y:S01]  /*33f0*/  FADD.FTZ R90, R90, R105 ;  /* 0x000000695a5a7221 */ /* 0x000fe20000010000 */
[----:B------:R-:W-:Y:S01]  /*3400*/  FADD.FTZ R105, R60, R57 ;  /* 0x000000393c697221 */ /* 0x000fe20000010000 */
        /* <DEDUP_REMOVED lines=25> */
.L_x_1490:
[----:B------:R-:W-:Y:S01]  /*35a0*/  FMUL.FTZ R67, R57, R40 ;  /* 0x0000002839437220 */ /* 0x000fe20000410000 */
[----:B------:R-:W-:Y:S01]  /*35b0*/  FADD.FTZ R60, R103, R54 ;  /* 0x00000036673c7221 */ /* 0x000fe20000010000 */
[----:B------:R-:W-:Y:S01]  /*35c0*/  FFMA.FTZ R107, R100, R54, R107 ;  /* 0x00000036646b7223 */ /* 0x000fe2000001006b */
[----:B------:R-:W-:Y:S01]  /*35d0*/  FADD.FTZ R105, R105, R56 ;  /* 0x0000003869697221 */ /* 0x000fe20000010000 */
[----:B------:R-:W-:Y:S01]  /*35e0*/  FFMA.FTZ R103, R111, R67, R64 ;  /* 0x000000436f677223 */ /* 0x000fe20000010040 */
[----:B------:R-:W-:Y:S01]  /*35f0*/  FADD.FTZ R67, R66, R67 ;  /* 0x0000004342437221 */ /* 0x000fe20000010000 */
[----:B------:R-:W-:Y:S01]  /*3600*/  FMUL.FTZ R66, R55, R41 ;  /* 0x0000002937427220 */ /* 0x000fe20000410000 */
[----:B------:R-:W-:Y:S01]  /*3610*/  FFMA.FTZ R62, R101, R56, R62 ;  /* 0x00000038653e7223 */ /* 0x000fe2000001003e */
[----:B------:R-:W-:Y:S01]  /*3620*/  MOV R56, R38 ;  /* 0x0000002600387202 */ /* 0x000fe20000000f00 */
[----:B------:R-:W-:Y:S01]  /*3630*/  FMUL.FTZ R109, R109, R96 ;  /* 0x000000606d6d7220 */ /* 0x000fe20000410000 */
[----:B------:R-:W-:Y:S01]  /*3640*/  FFMA.FTZ R64, R112, R66, R103 ;  /* 0x0000004270407223 */ /* 0x000fe20000010067 */
[----:B------:R-:W-:Y:S01]  /*3650*/  FADD.FTZ R66, R66, R67 ;  /* 0x0000004342427221 */ /* 0x000fe20000010000 */
        /* <DEDUP_REMOVED lines=21> */
.L_x_1491:
[----:B------:R-:W-:Y:S01]  /*37b0*/  FMUL.FTZ R103, R56, R40 ;  /* 0x0000002838677220 */ /* 0x000fe20000410000 */
[----:B------:R-:W-:Y:S01]  /*37c0*/  FADD.FTZ R67, R60, R45 ;  /* 0x0000002d3c437221 */ /* 0x000fe20000010000 */
[----:B------:R-:W-:Y:S01]  /*37d0*/  FFMA.FTZ R95, R102, R45, R107 ;  /* 0x0000002d665f7223 */ /* 0x000fe2000001006b */
[----:B------:R-:W-:Y:S01]  /*37e0*/  FADD.FTZ R105, R105, R48 ;  /* 0x0000003069697221 */ /* 0x000fe20000010000 */
[----:B------:R-:W-:Y:S01]  /*37f0*/  FFMA.FTZ R45, R109, R103, R64 ;  /* 0x000000676d2d7223 */ /* 0x000fe20000010040 */
[----:B------:R-:W-:Y:S01]  /*3800*/  FMUL.FTZ R64, R54, R41 ;  /* 0x0000002936407220 */ /* 0x000fe20000410000 */
[----:B------:R-:W-:Y:S01]  /*3810*/  FADD.FTZ R103, R66, R103 ;  /* 0x0000006742677221 */ /* 0x000fe20000010000 */
[----:B------:R-:W-:Y:S01]  /*3820*/  FFMA.FTZ R62, R117, R48, R62 ;  /* 0x00000030753e7223 */ /* 0x000fe2000001003e */
        /* <DEDUP_REMOVED lines=25> */
.L_x_1492:
[----:B------:R-:W-:Y:S01]  /*39c0*/  FMUL.FTZ R91, R48, R40 ;  /* 0x00000028305b7220 */ /* 0x000fe20000410000 */
[----:B------:R-:W-:Y:S01]  /*39d0*/  FADD.FTZ R61, R67, R46 ;  /* 0x0000002e433d7221 */ /* 0x000fe20000010000 */
[----:B------:R-:W-:Y:S01]  /*39e0*/  FMUL.FTZ R66, R45, R41 ;  /* 0x000000292d427220 */ /* 0x000fe20000410000 */
[----:B------:R-:W-:Y:S01]  /*39f0*/  FFMA.FTZ R95, R118, R46, R95 ;  /* 0x0000002e765f7223 */ /* 0x000fe2000001005f */
[----:B------:R-:W-:Y:S01]  /*3a00*/  FFMA.FTZ R67, R107, R91, R60 ;  /* 0x0000005b6b437223 */ /* 0x000fe2000001003c */
[----:B------:R-:W-:Y:S01]  /*3a10*/  FADD.FTZ R91, R64, R91 ;  /* 0x0000005b405b7221 */ /* 0x000fe20000010000 */
[----:B------:R-:W-:Y:S01]  /*3a20*/  FADD.FTZ R60, R105, R58 ;  /* 0x0000003a693c7221 */ /* 0x000fe20000010000 */
[----:B------:R-:W-:Y:S01]  /*3a30*/  FFMA.FTZ R62, R115, R58, R62 ;  /* 0x0000003a733e7223 */ /* 0x000fe2000001003e */
        /* <DEDUP_REMOVED lines=25> */
.L_x_1493:
        /* <DEDUP_REMOVED lines=28> */
[----:B-1----:R-:W-:-:S03]  /*3d90*/  FADD.FTZ R92, -R90, 1 ;  /* 0x3f8000005a5c7421 */ /* 0x002fc60000010100 */
[----:B------:R-:W-:Y:S01]  /*3da0*/  FMUL.FTZ R60, R60, R59 ;  /* 0x0000003b3c3c7220 */ /* 0x000fe20000410000 */
[----:B------:R-:W-:Y:S01]  /*3db0*/  FFMA.FTZ R92, R47, R92, 1 ;  /* 0x3f8000002f5c7423 */ /* 0x000fe2000001005c */
[----:B------:R-:W-:-:S04]  /*3dc0*/  FMUL.FTZ R47, R9, R90 ;  /* 0x0000005a092f7220 */ /* 0x000fc80000410000 */
[----:B------:R-:W-:-:S07]  /*3dd0*/  FMUL.FTZ R59, R47, R92 ;  /* 0x0000005c2f3b7220 */ /* 0x000fce0000410000 */
.L_x_1494:
[----:B------:R-:W-:Y:S01]  /*3de0*/  FMUL.FTZ R47, R60, R40 ;  /* 0x000000283c2f7220 */ /* 0x000fe20000410000 */
[-C--:B------:R-:W-:Y:S01]  /*3df0*/  FMUL.FTZ R95, R119, R96.reuse ;  /* 0x00000060775f7220 */ /* 0x080fe20000410000 */
[----:B------:R-:W-:Y:S02]  /*3e00*/  FMUL.FTZ R94, R49, R96 ;  /* 0x00000060315e7220 */ /* 0x000fe40000410000 */
[----:B------:R-:W-:Y:S01]  /*3e10*/  FFMA.FTZ R65, R103, R47, R64 ;  /* 0x0000002f67417223 */ /* 0x000fe20000010040 */
[----:B------:R-:W-:Y:S01]  /*3e20*/  FADD.FTZ R64, R66, R47 ;  /* 0x0000002f42407221 */ /* 0x000fe20000010000 */
[----:B------:R-:W-:-:S04]  /*3e30*/  FMUL.FTZ R47, R59, R41 ;  /* 0x000000293b2f7220 */ /* 0x000fc80000410000 */
[----:B------:R-:W-:Y:S01]  /*3e40*/  FFMA.FTZ R66, R104, R47, R65 ;  /* 0x0000002f68427223 */ /* 0x000fe20000010041 */
[----:B------:R-:W-:Y:S01]  /*3e50*/  FADD.FTZ R47, R47, R64 ;  /* 0x000000402f2f7221 */ /* 0x000fe20000010000 */
[----:B------:R-:W-:Y:S02]  /*3e60*/  MOV R65, R10 ;  /* 0x0000000a00417202 */ /* 0x000fe40000000f00 */
        /* <DEDUP_REMOVED lines=14> */
[----:B------:R-:W-:-:S04]  /*3f50*/  FFMA.FTZ R93, R49, R93, 1 ;  /* 0x3f800000315d7423 */ /* 0x000fc8000001005d */
[----:B------:R-:W-:Y:S01]  /*3f60*/  FMUL.FTZ R65, R65, R93 ;  /* 0x0000005d41417220 */ /* 0x000fe20000410000 */
[----:B-1----:R-:W-:-:S04]  /*3f70*/  FADD.FTZ R49, -R92, 1 ;  /* 0x3f8000005c317421 */ /* 0x002fc80000010100 */
[----:B------:R-:W-:Y:S01]  /*3f80*/  FFMA.FTZ R49, R64, R49, 1 ;  /* 0x3f80000040317423 */ /* 0x000fe20000010031 */
[----:B------:R-:W-:-:S04]  /*3f90*/  FMUL.FTZ R64, R11, R92 ;  /* 0x0000005c0b407220 */ /* 0x000fc80000410000 */
[----:B------:R-:W-:-:S07]  /*3fa0*/  FMUL.FTZ R64, R64, R49 ;  /* 0x0000003140407220 */ /* 0x000fce0000410000 */
.L_x_1495:
[----:B------:R-:W-:Y:S01]  /*3fb0*/  FMUL.FTZ R90, R65, R40 ;  /* 0x00000028415a7220 */ /* 0x000fe20000410000 */
[-C--:B------:R-:W-:Y:S01]  /*3fc0*/  FMUL.FTZ R92, R51, R96.reuse ;  /* 0x00000060335c7220 */ /* 0x080fe20000410000 */
[----:B------:R-:W-:Y:S01]  /*3fd0*/  FMUL.FTZ R93, R121, R96 ;  /* 0x00000060795d7220 */ /* 0x000fe20000410000 */
        /* <DEDUP_REMOVED lines=26> */
.L_x_1496:
[----:B------:R-:W-:Y:S01]  /*4180*/  FMUL.FTZ R49, R66, R40 ;  /* 0x0000002842317220 */ /* 0x000fe20000410000 */
[----:B------:R-:W-:Y:S01]  /*4190*/  FMUL.FTZ R91, R52, R96 ;  /* 0x00000060345b7220 */ /* 0x000fe20000410000 */
[----:B------:R-:W-:Y:S02]  /*41a0*/  MOV R52, R15 ;  /* 0x0000000f00347202 */ /* 0x000fe40000000f00 */
[----:B------:R-:W-:Y:S01]  /*41b0*/  FFMA.FTZ R67, R93, R49, R90 ;  /* 0x000000315d437223 */ /* 0x000fe2000001005a */
[----:B------:R-:W-:Y:S01]  /*41c0*/  FADD.FTZ R90, R47, R49 ;  /* 0x000000312f5a7221 */ /* 0x000fe20000010000 */
[----:B------:R-:W-:-:S04]  /*41d0*/  FMUL.FTZ R49, R51, R41 ;  /* 0x0000002933317220 */ /* 0x000fc80000410000 */
[----:B------:R-:W-:Y:S01]  /*41e0*/  FFMA.FTZ R47, R92, R49, R67 ;  /* 0x000000315c2f7223 */ /* 0x000fe20000010043 */
[----:B------:R-:W-:Y:S01]  /*41f0*/  FADD.FTZ R49, R49, R90 ;  /* 0x0000005a31317221 */ /* 0x000fe20000010000 */
[----:B------:R-:W-:Y:S01]  /*4200*/  FMUL.FTZ R90, R53, R96 ;  /* 0x00000060355a7220 */ /* 0x000fe20000410000 */
        /* <DEDUP_REMOVED lines=16> */
[----:B0-----:R-:W-:-:S04]  /*4310*/  FADD.FTZ R67, -R119, 1 ;  /* 0x3f80000077437421 */ /* 0x001fc80000010100 */
[----:B------:R-:W-:Y:S01]  /*4320*/  FFMA.FTZ R67, R52, R67, 1 ;  /* 0x3f80000034437423 */ /* 0x000fe20000010043 */
[----:B------:R-:W-:-:S04]  /*4330*/  FMUL.FTZ R52, R15, R119 ;  /* 0x000000770f347220 */ /* 0x000fc80000410000 */
[----:B------:R-:W-:-:S07]  /*4340*/  FMUL.FTZ R52, R52, R67 ;  /* 0x0000004334347220 */ /* 0x000fce0000410000 */
.L_x_1497:
[----:B------:R-:W-:Y:S01]  /*4350*/  FMUL.FTZ R67, R53, R40 ;  /* 0x0000002835437220 */ /* 0x000fe20000410000 */
[----:B------:R-:W-:Y:S01]  /*4360*/  ISETP.GT.AND P5, PT, R70, 0x1e, PT ;  /* 0x0000001e4600780c */ /* 0x000fe20003fa4270 */
[----:B------:R-:W-:Y:S01]  /*4370*/  FADD.FTZ R61, R61, R44 ;  /* 0x0000002c3d3d7221 */ /* 0x000fe20000010000 */
[----:B------:R-:W-:Y:S01]  /*4380*/  FFMA.FTZ R63, R114, R44, R63 ;  /* 0x0000002c723f7223 */ /* 0x000fe2000001003f */
[----:B------:R-:W-:Y:S01]  /*4390*/  FFMA.FTZ R47, R91, R67, R47 ;  /* 0x000000435b2f7223 */ /* 0x000fe2000001002f */
[----:B------:R-:W-:Y:S01]  /*43a0*/  FADD.FTZ R119, R49, R67 ;  /* 0x0000004331777221 */ /* 0x000fe20000010000 */
[----:B------:R-:W-:Y:S01]  /*43b0*/  FMUL.FTZ R67, R52, R41 ;  /* 0x0000002934437220 */ /* 0x000fe20000410000 */
[----:B------:R-:W0:Y:S01]  /*43c0*/  S2UR UR11, SR_CgaCtaId ;  /* 0x00000000000b79c3 */ /* 0x000e220000008800 */
[----:B------:R-:W-:Y:S01]  /*43d0*/  FFMA.FTZ R62, R111, R57, R62 ;  /* 0x000000396f3e7223 */ /* 0x000fe2000001003e */
[----:B------:R-:W-:Y:S01]  /*43e0*/  FADD.FTZ R61, R61, R55 ;  /* 0x000000373d3d7221 */ /* 0x000fe20000010000 */
[----:B------:R-:W-:Y:S01]  /*43f0*/  FFMA.FTZ R49, R90, R67, R47 ;  /* 0x000000435a317223 */ /* 0x000fe2000001002f */
[----:B------:R-:W-:Y:S01]  /*4400*/  FADD.FTZ R47, R67, R119 ;  /* 0x00000077432f7221 */ /* 0x000fe20000010000 */
[----:B------:R-:W-:Y:S01]  /*4410*/  FFMA.FTZ R63, R112, R55, R63 ;  /* 0x00000037703f7223 */ /* 0x000fe2000001003f */
[----:B------:R-:W-:Y:S01]  /*4420*/  FFMA.FTZ R62, R109, R56, R62 ;  /* 0x000000386d3e7223 */ /* 0x000fe2000001003e */
[----:B------:R-:W-:Y:S01]  /*4430*/  FADD.FTZ R44, R61, R54 ;  /* 0x000000363d2c7221 */ /* 0x000fe20000010000 */
[----:B------:R-:W1:Y:S01]  /*4440*/  SHFL.DOWN PT, R67, R49, 0x1, 0x1f ;  /* 0x08201f0031437f89 */ /* 0x000e6200000e0000 */
[----:B------:R-:W-:Y:S01]  /*4450*/  FFMA.FTZ R63, R110, R54, R63 ;  /* 0x000000366e3f7223 */ /* 0x000fe2000001003f */
[----:B------:R-:W-:Y:S01]  /*4460*/  FFMA.FTZ R62, R107, R48, R62 ;  /* 0x000000306b3e7223 */ /* 0x000fe2000001003e */
[----:B------:R-:W-:Y:S01]  /*4470*/  FADD.FTZ R55, R44, R45 ;  /* 0x0000002d2c377221 */ /* 0x000fe20000010000 */
[----:B------:R-:W2:Y:S01]  /*4480*/  SHFL.DOWN PT, R119, R47, 0x1, 0x1f ;  /* 0x08201f002f777f89 */ /* 0x000ea200000e0000 */
[----:B------:R-:W-:Y:S01]  /*4490*/  FFMA.FTZ R63, R108, R45, R63 ;  /* 0x0000002d6c3f7223 */ /* 0x000fe2000001003f */
[----:B------:R-:W-:Y:S01]  /*44a0*/  FFMA.FTZ R62, R105, R58, R62 ;  /* 0x0000003a693e7223 */ /* 0x000fe2000001003e */
[----:B------:R-:W-:Y:S01]  /*44b0*/  FADD.FTZ R44, R55, R46 ;  /* 0x0000002e372c7221 */ /* 0x000fe20000010000 */
[----:B------:R-:W-:Y:S01]  /*44c0*/  UMOV UR6, 0x400 ;  /* 0x0000040000067882 */ /* 0x000fe20000000000 */
[----:B------:R-:W-:Y:S01]  /*44d0*/  FFMA.FTZ R63, R106, R46, R63 ;  /* 0x0000002e6a3f7223 */ /* 0x000fe2000001003f */
[----:B------:R-:W-:Y:S01]  /*44e0*/  FFMA.FTZ R62, R103, R60, R62 ;  /* 0x0000003c673e7223 */ /* 0x000fe2000001003e */
[----:B------:R-:W-:Y:S01]  /*44f0*/  FADD.FTZ R45, R44, R59 ;  /* 0x0000003b2c2d7221 */ /* 0x000fe20000010000 */
[----:B------:R-:W-:Y:S01]  /*4500*/  UIADD3 UR5, UR6, 0x90, URZ ;  /* 0x0000009006057890 */ /* 0x000fe2000fffe03f */
[----:B------:R-:W-:Y:S01]  /*4510*/  FFMA.FTZ R63, R104, R59, R63 ;  /* 0x0000003b683f7223 */ /* 0x000fe2000001003f */
[----:B------:R-:W-:Y:S01]  /*4520*/  FFMA.FTZ R62, R95, R65, R62 ;  /* 0x000000415f3e7223 */ /* 0x000fe2000001003e */
[----:B------:R-:W-:Y:S01]  /*4530*/  FADD.FTZ R44, R45, R64 ;  /* 0x000000402d2c7221 */ /* 0x000fe20000010000 */
[----:B0-----:R-:W-:Y:S01]  /*4540*/  ULEA UR5, UR11, UR5, 0x18 ;  /* 0x000000050b057291 */ /* 0x001fe2000f8ec03f */
[----:B------:R-:W-:Y:S01]  /*4550*/  FFMA.FTZ R63, R94, R64, R63 ;  /* 0x000000405e3f7223 */ /* 0x000fe2000001003f */
[----:B------:R-:W-:Y:S01]  /*4560*/  FFMA.FTZ R62, R93, R66, R62 ;  /* 0x000000425d3e7223 */ /* 0x000fe2000001003e */
[----:B------:R-:W-:Y:S02]  /*4570*/  BSSY B0, `(.L_x_1498) ;  /* 0x000004d000007945 */ /* 0x000fe40003800000 */
[----:B------:R-:W-:Y:S01]  /*4580*/  FFMA.FTZ R63, R92, R51, R63 ;  /* 0x000000335c3f7223 */ /* 0x000fe2000001003f */
[----:B------:R-:W-:Y:S01]  /*4590*/  FFMA.FTZ R64, R91, R53, R62 ;  /* 0x000000355b407223 */ /* 0x000fe2000001003e */
        /* <DEDUP_REMOVED lines=22> */
[----:B-1----:R-:W-:-:S03]  /*4700*/  @!P5 FADD.FTZ R47, R47, R119 ;  /* 0x000000772f2fd221 */ /* 0x002fc60000010000 */
[----:B------:R-:W-:Y:S01]  /*4710*/  FADD.FTZ R67, R67, R56 ;  /* 0x0000003843437221 */ /* 0x000fe20000010000 */
[----:B------:R-:W-:Y:S02]  /*4720*/  ISETP.NE.AND P5, PT, R70, RZ, PT ;  /* 0x000000ff4600720c */ /* 0x000fe40003fa5270 */
[----:B------:R-:W-:Y:S01]  /*4730*/  LEA R119, R87, UR5, 0x4 ;  /* 0x0000000557777c11 */ /* 0x000fe2000f8e20ff */
[----:B------:R-:W-:Y:S01]  /*4740*/  FADD.FTZ R67, R67, R48 ;  /* 0x0000003043437221 */ /* 0x000fe20000010000 */
[----:B------:R-:W-:-:S03]  /*4750*/  MOV R45, R47 ;  /* 0x0000002f002d7202 */ /* 0x000fc60000000f00 */
[----:B------:R-:W-:-:S04]  /*4760*/  FADD.FTZ R67, R67, R58 ;  /* 0x0000003a43437221 */ /* 0x000fc80000010000 */
[----:B------:R-:W-:Y:S01]  /*4770*/  FADD.FTZ R46, R67, R60 ;  /* 0x0000003c432e7221 */ /* 0x000fe20000010000 */
[----:B------:R-:W-:Y:S01]  /*4780*/  FADD.FTZ R67, R44, R51 ;  /* 0x000000332c437221 */ /* 0x000fe20000010000 */
[----:B------:R-:W-:Y:S02]  /*4790*/  MOV R44, R49 ;  /* 0x00000031002c7202 */ /* 0x000fe40000000f00 */
[----:B------:R-:W-:Y:S01]  /*47a0*/  FADD.FTZ R55, R46, R65 ;  /* 0x000000412e377221 */ /* 0x000fe20000010000 */
[----:B------:R-:W-:Y:S01]  /*47b0*/  FFMA.FTZ R65, R90, R52, R63 ;  /* 0x000000345a417223 */ /* 0x000fe2000001003f */
[----:B------:R-:W-:Y:S02]  /*47c0*/  FADD.FTZ R67, R67, R52 ;  /* 0x0000003443437221 */ /* 0x000fe40000010000 */
[----:B------:R-:W-:-:S04]  /*47d0*/  FADD.FTZ R46, R55, R66 ;  /* 0x00000042372e7221 */ /* 0x000fc80000010000 */
[----:B------:R-:W-:-:S05]  /*47e0*/  FADD.FTZ R66, R46, R53 ;  /* 0x000000352e427221 */ /* 0x000fca0000010000 */
[----:B------:R0:W-:Y:S04]  /*47f0*/  STS.128 [R119], R64 ;  /* 0x0000004077007388 */ /* 0x0001e80000000c00 */
        /* <DEDUP_REMOVED lines=8> */
[----:B------:R-:W3:Y:S01]  /*4880*/  LDS.128 R56, [UR5+0x40] ;  /* 0x00004005ff387984 */ /* 0x000ee20008000c00 */
[----:B0-----:R-:W-:Y:S01]  /*4890*/  FADD.FTZ R61, R44, R46 ;  /* 0x0000002e2c3d7221 */ /* 0x001fe20000010000 */
[----:B------:R-:W-:-:S03]  /*48a0*/  FADD.FTZ R44, R45, R47 ;  /* 0x0000002f2d2c7221 */ /* 0x000fc60000010000 */
[----:B-1----:R-:W-:Y:S01]  /*48b0*/  FADD.FTZ R61, R61, R52 ;  /* 0x000000343d3d7221 */ /* 0x002fe20000010000 */
[----:B------:R-:W-:Y:S02]  /*48c0*/  FADD.FTZ R52, R44, R53 ;  /* 0x000000352c347221 */ /* 0x000fe40000010000 */
[----:B------:R-:W0:Y:S01]  /*48d0*/  LDS.128 R44, [UR5+0x50] ;  /* 0x00005005ff2c7984 */ /* 0x000e220008000c00 */
[----:B------:R-:W-:Y:S01]  /*48e0*/  FADD.FTZ R63, R61, R54 ;  /* 0x000000363d3f7221 */ /* 0x000fe20000010000 */
[----:B------:R-:W-:Y:S02]  /*48f0*/  FADD.FTZ R62, R52, R55 ;  /* 0x00000037343e7221 */ /* 0x000fe40000010000 */
[----:B------:R-:W1:Y:S01]  /*4900*/  LDS.128 R52, [UR5+0x60] ;  /* 0x00006005ff347984 */ /* 0x000e620008000c00 */
[----:B--2---:R-:W-:Y:S01]  /*4910*/  FADD.FTZ R63, R63, R48 ;  /* 0x000000303f3f7221 */ /* 0x004fe20000010000 */
[----:B------:R-:W-:Y:S02]  /*4920*/  FADD.FTZ R62, R62, R49 ;  /* 0x000000313e3e7221 */ /* 0x000fe40000010000 */
[----:B------:R-:W2:Y:S01]  /*4930*/  LDS.64 R60, [UR5+0x70] ;  /* 0x00007005ff3c7984 */ /* 0x000ea20008000a00 */
[----:B------:R-:W-:Y:S01]  /*4940*/  FADD.FTZ R63, R63, R50 ;  /* 0x000000323f3f7221 */ /* 0x000fe20000010000 */
[----:B------:R-:W-:-:S03]  /*4950*/  FADD.FTZ R62, R62, R51 ;  /* 0x000000333e3e7221 */ /* 0x000fc60000010000 */
[----:B---3--:R-:W-:Y:S01]  /*4960*/  FADD.FTZ R63, R63, R56 ;  /* 0x000000383f3f7221 */ /* 0x008fe20000010000 */
        /* <DEDUP_REMOVED lines=13> */
.L_x_1499:
[----:B------:R-:W-:Y:S05]  /*4a40*/  BSYNC B0 ;  /* 0x0000000000007941 */ /* 0x000fea0003800000 */
.L_x_1498:
        /* <DEDUP_REMOVED lines=9> */
[----:B------:R-:W3:Y:S01]  /*4ae0*/  LDS.128 R60, [R119+0x340] ;  /* 0x00034000773c7984 */ /* 0x000ee20000000c00 */
[----:B0-----:R-:W-:Y:S01]  /*4af0*/  FADD.FTZ R47, R64, R52 ;  /* 0x00000034402f7221 */ /* 0x001fe20000010000 */
[----:B------:R-:W-:Y:S01]  /*4b00*/  FADD.FTZ R46, R65, R53 ;  /* 0x00000035412e7221 */ /* 0x000fe20000010000 */
[----:B------:R-:W-:Y:S01]  /*4b10*/  FADD.FTZ R53, R66, R54 ;  /* 0x0000003642357221 */ /* 0x000fe20000010000 */
[----:B------:R-:W-:Y:S01]  /*4b20*/  FADD.FTZ R52, R67, R55 ;  /* 0x0000003743347221 */ /* 0x000fe20000010000 */
[----:B-1----:R-:W-:Y:S01]  /*4b30*/  FADD.FTZ R121, R47, R48 ;  /* 0x000000302f797221 */ /* 0x002fe20000010000 */
[----:B------:R-:W-:Y:S01]  /*4b40*/  FADD.FTZ R48, R46, R49 ;  /* 0x000000312e307221 */ /* 0x000fe20000010000 */
[----:B------:R-:W0:Y:S01]  /*4b50*/  LDS.128 R64, [R119+0x410] ;  /* 0x0004100077407984 */ /* 0x000e220000000c00 */
[----:B------:R-:W-:Y:S01]  /*4b60*/  FADD.FTZ R47, R53, R50 ;  /* 0x00000032352f7221 */ /* 0x000fe20000010000 */
[----:B--2---:R-:W-:Y:S01]  /*4b70*/  FADD.FTZ R121, R121, R56 ;  /* 0x0000003879797221 */ /* 0x004fe20000010000 */
[----:B------:R-:W-:Y:S01]  /*4b80*/  FADD.FTZ R46, R52, R51 ;  /* 0x00000033342e7221 */ /* 0x000fe20000010000 */
[----:B------:R-:W-:Y:S01]  /*4b90*/  FADD.FTZ R56, R48, R57 ;  /* 0x0000003930387221 */ /* 0x000fe20000010000 */
[----:B------:R-:W-:Y:S01]  /*4ba0*/  LDS.128 R52, [R119+0x5b0] ;  /* 0x0005b00077347984 */ /* 0x000fe20000000c00 */
[----:B---3--:R-:W-:Y:S01]  /*4bb0*/  FADD.FTZ R121, R121, R60 ;  /* 0x0000003c79797221 */ /* 0x008fe20000010000 */
[----:B------:R-:W-:Y:S01]  /*4bc0*/  FADD.FTZ R47, R47, R58 ;  /* 0x0000003a2f2f7221 */ /* 0x000fe20000010000 */
[----:B------:R-:W-:Y:S01]  /*4bd0*/  FADD.FTZ R56, R56, R61 ;  /* 0x0000003d38387221 */ /* 0x000fe20000010000 */
[----:B------:R-:W1:Y:S01]  /*4be0*/  LDS.128 R48, [R119+0x4e0] ;  /* 0x0004e00077307984 */ /* 0x000e620000000c00 */
[----:B------:R-:W-:Y:S01]  /*4bf0*/  FADD.FTZ R46, R46, R59 ;  /* 0x0000003b2e2e7221 */ /* 0x000fe20000010000 */
[----:B------:R-:W-:-:S03]  /*4c00*/  FADD.FTZ R47, R47, R62 ;  /* 0x0000003e2f2f7221 */ /* 0x000fc60000010000 */
[----:B------:R-:W-:Y:S02]  /*4c10*/  FADD.FTZ R46, R46, R63 ;  /* 0x0000003f2e2e7221 */ /* 0x000fe40000010000 */
[----:B------:R-:W-:Y:S01]  /*4c20*/  LDS.128 R60, [R119+0x8f0] ;  /* 0x0008f000773c7984 */ /* 0x000fe20000000c00 */
[----:B0-----:R-:W-:Y:S01]  /*4c30*/  FADD.FTZ R121, R121, R64 ;  /* 0x0000004079797221 */ /* 0x001fe20000010000 */
[----:B------:R-:W-:Y:S01]  /*4c40*/  FADD.FTZ R56, R56, R65 ;  /* 0x0000004138387221 */ /* 0x000fe20000010000 */
[----:B------:R-:W-:Y:S01]  /*4c50*/  FADD.FTZ R47, R47, R66 ;  /* 0x000000422f2f7221 */ /* 0x000fe20000010000 */
[----:B------:R-:W-:Y:S02]  /*4c60*/  FADD.FTZ R46, R46, R67 ;  /* 0x000000432e2e7221 */ /* 0x000fe40000010000 */
[----:B------:R-:W-:Y:S01]  /*4c70*/  LDS.128 R64, [R119+0x750] ;  /* 0x0007500077407984 */ /* 0x000fe20000000c00 */
[----:B-1----:R-:W-:Y:S01]  /*4c80*/  FADD.FTZ R121, R121, R48 ;  /* 0x0000003079797221 */ /* 0x002fe20000010000 */
[----:B------:R-:W-:Y:S01]  /*4c90*/  FADD.FTZ R48, R56, R49 ;  /* 0x0000003138307221 */ /* 0x000fe20000010000 */
[----:B------:R-:W-:Y:S01]  /*4ca0*/  FADD.FTZ R47, R47, R50 ;  /* 0x000000322f2f7221 */ /* 0x000fe20000010000 */
[----:B------:R-:W0:Y:S01]  /*4cb0*/  LDS.128 R56, [R119+0x680] ;  /* 0x0006800077387984 */ /* 0x000e220000000c00 */
[----:B------:R-:W-:Y:S01]  /*4cc0*/  FADD.FTZ R121, R121, R52 ;  /* 0x0000003479797221 */ /* 0x000fe20000010000 */
[----:B------:R-:W-:Y:S01]  /*4cd0*/  FADD.FTZ R46, R46, R51 ;  /* 0x000000332e2e7221 */ /* 0x000fe20000010000 */
[----:B------:R-:W-:Y:S01]  /*4ce0*/  FADD.FTZ R52, R48, R53 ;  /* 0x0000003530347221 */ /* 0x000fe20000010000 */
[----:B------:R-:W-:Y:S01]  /*4cf0*/  FADD.FTZ R47, R47, R54 ;  /* 0x000000362f2f7221 */ /* 0x000fe20000010000 */
[----:B------:R-:W1:Y:S01]  /*4d00*/  LDS.128 R48, [R119+0x820] ;  /* 0x0008200077307984 */ /* 0x000e620000000c00 */
        /* <DEDUP_REMOVED lines=9> */
[----:B-1----:R-:W-:Y:S01]  /*4da0*/  FADD.FTZ R121, R121, R48 ;  /* 0x0000003079797221 */ /* 0x002fe20000010000 */
[----:B------:R-:W-:Y:S01]  /*4db0*/  FADD.FTZ R48, R52, R49 ;  /* 0x0000003134307221 */ /* 0x000fe20000010000 */
[----:B------:R-:W-:Y:S01]  /*4dc0*/  LDS.128 R64, [R119+0xa90] ;  /* 0x000a900077407984 */ /* 0x000fe20000000c00 */
[----:B------:R-:W-:Y:S01]  /*4dd0*/  FADD.FTZ R47, R47, R50 ;  /* 0x000000322f2f7221 */ /* 0x000fe20000010000 */
[----:B------:R-:W-:Y:S01]  /*4de0*/  FADD.FTZ R121, R121, R60 ;  /* 0x0000003c79797221 */ /* 0x000fe20000010000 */
[----:B------:R-:W-:Y:S01]  /*4df0*/  FADD.FTZ R46, R46, R51 ;  /* 0x000000332e2e7221 */ /* 0x000fe20000010000 */
[----:B------:R-:W0:Y:S01]  /*4e00*/  LDS.128 R52, [R119+0x9c0] ;  /* 0x0009c00077347984 */ /* 0x000e220000000c00 */
[----:B------:R-:W-:Y:S01]  /*4e10*/  FADD.FTZ R60, R48, R61 ;  /* 0x0000003d303c7221 */ /* 0x000fe20000010000 */
[----:B------:R-:W-:Y:S01]  /*4e20*/  FADD.FTZ R47, R47, R62 ;  /* 0x0000003e2f2f7221 */ /* 0x000fe20000010000 */
[----:B------:R-:W-:Y:S01]  /*4e30*/  FADD.FTZ R46, R46, R63 ;  /* 0x0000003f2e2e7221 */ /* 0x000fe20000010000 */
[----:B------:R-:W1:Y:S04]  /*4e40*/  LDS.128 R48, [R119+0xb60] ;  /* 0x000b600077307984 */ /* 0x000e680000000c00 */
[----:B------:R-:W2:Y:S01]  /*4e50*/  LDS.128 R56, [R119+0xc30] ;  /* 0x000c300077387984 */ /* 0x000ea20000000c00 */
        /* <DEDUP_REMOVED lines=9> */
[----:B-1----:R-:W-:Y:S01]  /*4ef0*/  FADD.FTZ R121, R121, R48 ;  /* 0x0000003079797221 */ /* 0x002fe20000010000 */
[----:B------:R-:W1:Y:S01]  /*4f00*/  LDS.128 R64, [R119+0xdd0] ;  /* 0x000dd00077407984 */ /* 0x000e620000000c00 */
[----:B------:R-:W-:Y:S01]  /*4f10*/  FADD.FTZ R60, R60, R49 ;  /* 0x000000313c3c7221 */ /* 0x000fe20000010000 */
[----:B------:R-:W-:Y:S01]  /*4f20*/  FADD.FTZ R47, R47, R50 ;  /* 0x000000322f2f7221 */ /* 0x000fe20000010000 */
[----:B------:R-:W-:Y:S01]  /*4f30*/  FADD.FTZ R46, R46, R51 ;  /* 0x000000332e2e7221 */ /* 0x000fe20000010000 */
[----:B--2---:R-:W-:Y:S01]  /*4f40*/  FADD.FTZ R121, R121, R56 ;  /* 0x0000003879797221 */ /* 0x004fe20000010000 */
[----:B------:R-:W2:Y:S01]  /*4f50*/  LDS.128 R48, [R119+0xea0] ;  /* 0x000ea00077307984 */ /* 0x000ea20000000c00 */
[----:B------:R-:W-:Y:S01]  /*4f60*/  FADD.FTZ R56, R60, R57 ;  /* 0x000000393c387221 */ /* 0x000fe20000010000 */
[----:B------:R-:W-:Y:S01]  /*4f70*/  FADD.FTZ R47, R47, R58 ;  /* 0x0000003a2f2f7221 */ /* 0x000fe20000010000 */
[----:B------:R-:W-:Y:S01]  /*4f80*/  FADD.FTZ R46, R46, R59 ;  /* 0x0000003b2e2e7221 */ /* 0x000fe20000010000 */
[----:B------:R-:W3:Y:S01]  /*4f90*/  LDS.128 R60, [R119+0xf70] ;  /* 0x000f7000773c7984 */ /* 0x000ee20000000c00 */
        /* <DEDUP_REMOVED lines=49> */
[----:B------:R-:W-:Y:S01]  /*52b0*/  LDS.128 R64, [R119+0x1930] ;  /* 0x0019300077407984 */ /* 0x000fe20000000c00 */
        /* <DEDUP_REMOVED lines=22> */
[----:B------:R-:W-:Y:S01]  /*5420*/  FADD.FTZ R64, R61, R64 ;  /* 0x000000403d407221 */ /* 0x000fe20000010000 */
[----:B------:R-:W-:Y:S01]  /*5430*/  FADD.FTZ R65, R46, R65 ;  /* 0x000000412e417221 */ /* 0x000fe20000010000 */
[----:B------:R-:W-:Y:S01]  /*5440*/  FADD.FTZ R66, R47, R66 ;  /* 0x000000422f427221 */ /* 0x000fe20000010000 */
[----:B------:R-:W-:-:S07]  /*5450*/  FADD.FTZ R67, R62, R67 ;  /* 0x000000433e437221 */ /* 0x000fce0000010000 */
.L_x_1501:
[----:B------:R-:W-:Y:S05]  /*5460*/  BSYNC B0 ;  /* 0x0000000000007941 */ /* 0x000fea0003800000 */
.L_x_1500:
[----:B------:R-:W0:Y:S01]  /*5470*/  LDC.64 R48, c[0x0][0x268] ;  /* 0x00009a00ff307b82 */ /* 0x000e220000000a00 */
[----:B------:R-:W-:Y:S01]  /*5480*/  IMAD R47, R120, 0xd, R87 ;  /* 0x0000000d782f7824 */ /* 0x000fe200078e0257 */
[----:B------:R-:W-:Y:S03]  /*5490*/  BSSY B0, `(.L_x_1502) ;  /* 0x000000e000007945 */ /* 0x000fe60003800000 */
        /* <DEDUP_REMOVED lines=13> */
.L_x_1503:
[----:B------:R-:W-:Y:S05]  /*5570*/  BSYNC B0 ;  /* 0x0000000000007941 */ /* 0x000fea0003800000 */
.L_x_1502:
[----:B------:R-:W-:-:S13]  /*5580*/  ISETP.GE.U32.AND P6, PT, R72, 0x2, PT ;  /* 0x000000024800780c */ /* 0x000fda0003fc6070 */
[----:B------:R-:W-:Y:S05]  /*5590*/  @!P6 BRA `(.L_x_1504) ;  /* 0x0000001000a8e947 */ /* 0x000fea0003800000 */
[----:B------:R-:W0:Y:S01]  /*55a0*/  LDC.64 R46, c[0x0][0x258] ;  /* 0x00009600ff2e7b82 */ /* 0x000e220000000a00 */
[----:B-1----:R-:W-:-:S05]  /*55b0*/  LOP3.LUT R49, R76, 0x1, RZ, 0xc0, !PT ;  /* 0x000000014c317812 */ /* 0x002fca00078ec0ff */
        /* <DEDUP_REMOVED lines=29> */
.L_x_1506:
[----:B-1----:R-:W2:Y:S04]  /*5790*/  LDG.E.STRONG.GPU R48, desc[UR8][R46.64] ;  /* 0x000000082e307981 */ /* 0x002ea8000c1ef900 */
[----:B--2---:R-:W-:Y:S01]  /*57a0*/  CCTL.IVALL ;  /* 0x00000000ff00798f */ /* 0x004fe20002000000 */
[----:B------:R-:W-:Y:S05]  /*57b0*/  YIELD ;  /* 0x0000000000007946 */ /* 0x000fea0003800000 */
[----:B------:R-:W-:-:S13]  /*57c0*/  ISETP.NE.AND P6, PT, R48, R55, PT ;  /* 0x000000373000720c */ /* 0x000fda0003fc5270 */
[----:B------:R-:W-:Y:S05]  /*57d0*/  @P6 BRA `(.L_x_1506) ;  /* 0xfffffffc00ec6947 */ /* 0x000fea000383ffff */
.L_x_1505:
        /* <DEDUP_REMOVED lines=22> */
.L_x_1510:
        /* <DEDUP_REMOVED lines=115> */
.L_x_1509:
        /* <DEDUP_REMOVED lines=63> */
.L_x_1511:
[----:B------:R-:W-:-:S04]  /*6460*/  LOP3.LUT P6, RZ, R89, 0x1, RZ, 0xc0, !PT ;  /* 0x0000000159ff7812 */ /* 0x000fc800078cc0ff */
[----:B------:R-:W-:-:S13]  /*6470*/  ISETP.NE.OR P6, PT, R48, RZ, P6 ;  /* 0x000000ff3000720c */ /* 0x000fda00037c5670 */
[----:B------:R-:W-:Y:S05]  /*6480*/  @!P6 BRA `(.L_x_1507) ;  /* 0x00000000007ce947 */ /* 0x000fea0003800000 */
.L_x_1508:
        /* <DEDUP_REMOVED lines=31> */
.L_x_1507:
        /* <DEDUP_REMOVED lines=10> */
.L_x_1513:
[----:B------:R-:W-:Y:S05]  /*6720*/  BSYNC B0 ;  /* 0x0000000000007941 */ /* 0x000fea0003800000 */
.L_x_1512:
        /* <DEDUP_REMOVED lines=17> */
.L_x_1504:
[----:B------:R-:W0:Y:S01]  /*6840*/  S2UR UR6, SR_CgaCtaId ;  /* 0x00000000000679c3 */ /* 0x000e220000008800 */
[----:B------:R-:W-:Y:S01]  /*6850*/  UMOV UR5, 0x400 ;  /* 0x0000040000057882 */ /* 0x000fe20000000000 */
[----:B-1----:R-:W-:Y:S01]  /*6860*/  IMAD.WIDE.U32 R48, R87, 0x4ec4ec4f, RZ ;  /* 0x4ec4ec4f57307825 */ /* 0x002fe200078e00ff */
[----:B------:R-:W-:Y:S01]  /*6870*/  ISETP.NE.AND P6, PT, RZ, UR10, PT ;  /* 0x0000000aff007c0c */ /* 0x000fe2000bfc5270 */
[----:B------:R-:W-:-:S03]  /*6880*/  ULDC.64 UR12, c[0x0][0x290] ;  /* 0x0000a400000c7ab9 */ /* 0x000fc60000000a00 */
[----:B------:R-:W-:Y:S01]  /*6890*/  SHF.R.U32.HI R48, RZ, 0x2, R49 ;  /* 0x00000002ff307819 */ /* 0x000fe20000011631 */
[----:B------:R-:W1:Y:S01]  /*68a0*/  LDC R51, c[0x0][0x2ac] ;  /* 0x0000ab00ff337b82 */ /* 0x000e620000000800 */
[----:B0-----:R-:W-:-:S03]  /*68b0*/  ULEA UR5, UR6, UR5, 0x18 ;  /* 0x0000000506057291 */ /* 0x001fc6000f8ec03f */
[----:B-1----:R-:W-:-:S06]  /*68c0*/  IMAD R48, R51, UR7, R48 ;  /* 0x0000000733307c24 */ /* 0x002fcc000f8e0230 */
[----:B------:R-:W-:Y:S01]  /*68d0*/  @!P5 STS.64 [UR5+0x80], R44 ;  /* 0x0000802cff00d988 */ /* 0x000fe20008000a05 */
[----:B------:R-:W-:Y:S01]  /*68e0*/  BAR.SYNC.DEFER_BLOCKING 0x0 ;  /* 0x0000000000007b1d */ /* 0x000fe20000010000 */
[----:B------:R-:W-:-:S04]  /*68f0*/  IADD3 R49, R48, 0x180, RZ ;  /* 0x0000018030317810 */ /* 0x000fc80007ffe0ff */
[----:B------:R-:W-:Y:S01]  /*6900*/  SHF.R.S32.HI R50, RZ, 0x1f, R49 ;  /* 0x0000001fff327819 */ /* 0x000fe20000011431 */
        /* <DEDUP_REMOVED lines=23> */
.L_x_1514:
[----:B------:R-:W-:Y:S01]  /*6a80*/  LOP3.LUT P5, RZ, R89, 0x200, RZ, 0xc0, !PT ;  /* 0x0000020059ff7812 */ /* 0x000fe200078ac0ff */
[----:B------:R-:W-:-:S12]  /*6a90*/  BSSY B0, `(.L_x_1515) ;  /* 0x0000013000007945 */ /* 0x000fd80003800000 */
        /* <DEDUP_REMOVED lines=12> */
[----:B------:R-:W-:Y:S02]  /*6b60*/  IADD3 R45, R47, R45, RZ ;  /* 0x0000002d2f2d7210 */ /* 0x000fe40007ffe0ff */
[-C--:B------:R-:W-:Y:S01]  /*6b70*/  FMUL.FTZ R16, R3, R96.reuse ;  /* 0x0000006003107220 */ /* 0x080fe20000410000 */
[----:B------:R-:W-:Y:S01]  /*6b80*/  LEA R44, P5, R46, UR14, 0x2 ;  /* 0x0000000e2e2c7c11 */ /* 0x000fe2000f8a10ff */
[----:B------:R-:W-:-:S03]  /*6b90*/  FMUL.FTZ R17, R17, R96 ;  /* 0x0000006011117220 */ /* 0x000fc60000410000 */
[----:B------:R-:W-:-:S05]  /*6ba0*/  LEA.HI.X R45, R46, UR15, R45, 0x2, P5 ;  /* 0x0000000f2e2d7c11 */ /* 0x000fca000a8f142d */
[----:B------:R0:W-:Y:S04]  /*6bb0*/  STG.E.64 desc[UR8][R44.64], R16 ;  /* 0x000000102c007986 */ /* 0x0001e8000c101b08 */
.L_x_1516:
[----:B------:R-:W-:Y:S05]  /*6bc0*/  BSYNC B0 ;  /* 0x0000000000007941 */ /* 0x000fea0003800000 */
.L_x_1515:
[----:B------:R-:W-:-:S13]  /*6bd0*/  ISETP.NE.AND P6, PT, RZ, UR10, PT ;  /* 0x0000000aff007c0c */ /* 0x000fda000bfc5270 */
        /* <DEDUP_REMOVED lines=19> */
.L_x_1517:
[----:B------:R-:W-:Y:S04]  /*6d10*/  BSSY B0, `(.L_x_1518) ;  /* 0x0000013000007945 */ /* 0x000fe80003800000 */
[----:B------:R-:W-:Y:S05]  /*6d20*/  @!P3 BRA `(.L_x_1519) ;  /* 0x000000000044b947 */ /* 0x000fea0003800000 */
[----:B------:R-:W-:Y:S01]  /*6d30*/  ULDC.64 UR14, c[0x0][0x288] ;  /* 0x0000a200000e7ab9 */ /* 0x000fe20000000a00 */
[----:B0-----:R-:W-:Y:S01]  /*6d40*/  MOV R16, R122 ;  /* 0x0000007a00107202 */ /* 0x001fe20000000f00 */
        /* <DEDUP_REMOVED lines=10> */
[----:B------:R-:W-:-:S03]  /*6df0*/  LEA R44, P5, R16, UR14, 0x2 ;  /* 0x0000000e102c7c11 */ /* 0x000fc6000f8a10ff */
[-C--:B------:R-:W-:Y:S01]  /*6e00*/  FMUL.FTZ R17, R17, R96.reuse ;  /* 0x0000006011117220 */ /* 0x080fe20000410000 */
[----:B------:R-:W-:Y:S01]  /*6e10*/  LEA.HI.X R45, R16, UR15, R3, 0x2, P5 ;  /* 0x0000000f102d7c11 */ /* 0x000fe2000a8f1403 */
[----:B------:R-:W-:-:S05]  /*6e20*/  FMUL.FTZ R16, R5, R96 ;  /* 0x0000006005107220 */ /* 0x000fca0000410000 */
[----:B------:R1:W-:Y:S03]  /*6e30*/  STG.E.64 desc[UR8][R44.64], R16 ;  /* 0x000000102c007986 */ /* 0x0003e6000c101b08 */
.L_x_1519:
[----:B------:R-:W-:Y:S05]  /*6e40*/  BSYNC B0 ;  /* 0x0000000000007941 */ /* 0x000fea0003800000 */
.L_x_1518:
[----:B------:R-:W-:Y:S05]  /*6e50*/  @!P6 BRA `(.L_x_1520) ;  /* 0x000000000048e947 */ /* 0x000fea0003800000 */
        /* <DEDUP_REMOVED lines=18> */
.L_x_1520:
[----:B------:R-:W-:Y:S04]  /*6f80*/  BSSY B0, `(.L_x_1521) ;  /* 0x0000013000007945 */ /* 0x000fe80003800000 */
[----:B------:R-:W-:Y:S05]  /*6f90*/  @!P4 BRA `(.L_x_1522) ;  /* 0x000000000044c947 */ /* 0x000fea0003800000 */
[----:B------:R-:W-:Y:S01]  /*6fa0*/  ULDC.64 UR14, c[0x0][0x288] ;  /* 0x0000a200000e7ab9 */ /* 0x000fe20000000a00 */
[----:B01----:R-:W-:Y:S01]  /*6fb0*/  MOV R16, R122 ;  /* 0x0000007a00107202 */ /* 0x003fe20000000f00 */
        /* <DEDUP_REMOVED lines=15> */
.L_x_1522:
[----:B------:R-:W-:Y:S05]  /*70b0*/  BSYNC B0 ;  /* 0x0000000000007941 */ /* 0x000fea0003800000 */
.L_x_1521:
        /* <DEDUP_REMOVED lines=19> */
.L_x_1523:
[----:B------:R-:W-:Y:S01]  /*71f0*/  LOP3.LUT P5, RZ, R89, 0x100, RZ, 0xc0, !PT ;  /* 0x0000010059ff7812 */ /* 0x000fe200078ac0ff */
[----:B------:R-:W-:-:S12]  /*7200*/  BSSY B0, `(.L_x_1524) ;  /* 0x0000015000007945 */ /* 0x000fd80003800000 */
[----:B------:R-:W-:Y:S05]  /*7210*/  @!P5 BRA `(.L_x_1525) ;  /* 0x00000000004cd947 */ /* 0x000fea0003800000 */
[----:B------:R-:W-:Y:S01]  /*7220*/  IADD3 R3, R86, 0x60, RZ ;  /* 0x0000006056037810 */ /* 0x000fe20007ffe0ff */
[----:B------:R-:W-:Y:S01]  /*7230*/  ULDC.64 UR14, c[0x0][0x288] ;  /* 0x0000a200000e7ab9 */ /* 0x000fe20000000a00 */
[----:B012---:R-:W-:Y:S01]  /*7240*/  MOV R16, R122 ;  /* 0x0000007a00107202 */ /* 0x007fe20000000f00 */
[-CC-:B------:R-:W-:Y:S01]  /*7250*/  FFMA.FTZ R99, R99, R51.reuse, R52.reuse ;  /* 0x0000003363637223 */ /* 0x180fe20000010034 */
        /* <DEDUP_REMOVED lines=10> */
[----:B------:R-:W-:-:S03]  /*7300*/  FFMA.FTZ R17, R41, R23, -R100 ;  /* 0x0000001729117223 */ /* 0x000fc60000010864 */
[----:B------:R-:W-:Y:S01]  /*7310*/  LEA.HI.X R19, R16, UR15, R3, 0x2, P5 ;  /* 0x0000000f10137c11 */ /* 0x000fe2000a8f1403 */
[-C--:B------:R-:W-:Y:S01]  /*7320*/  FMUL.FTZ R16, R99, R96.reuse ;  /* 0x0000006063107220 */ /* 0x080fe20000410000 */
[----:B------:R-:W-:-:S05]  /*7330*/  FMUL.FTZ R17, R17, R96 ;  /* 0x0000006011117220 */ /* 0x000fca0000410000 */
[----:B------:R3:W-:Y:S02]  /*7340*/  STG.E.64 desc[UR8][R18.64], R16 ;  /* 0x0000001012007986 */ /* 0x0007e4000c101b08 */
.L_x_1525:
[----:B------:R-:W-:Y:S05]  /*7350*/  BSYNC B0 ;  /* 0x0000000000007941 */ /* 0x000fea0003800000 */
.L_x_1524:
[----:B------:R-:W-:-:S13]  /*7360*/  ISETP.NE.AND P5, PT, RZ, UR10, PT ;  /* 0x0000000aff007c0c */ /* 0x000fda000bfa5270 */
[----:B------:R-:W-:Y:S05]  /*7370*/  @!P5 BRA `(.L_x_1526) ;  /* 0x000000000048d947 */ /* 0x000fea0003800000 */
[----:B------:R-:W-:Y:S01]  /*7380*/  FFMA.FTZ R3, R102, R41, R43 ;  /* 0x0000002966037223 */ /* 0x000fe2000001002b */
[----:B------:R-:W-:-:S03]  /*7390*/  FFMA.FTZ R0, R101, R40, R42 ;  /* 0x0000002865007223 */ /* 0x000fc6000001002a */
[----:B0123--:R-:W-:Y:S01]  /*73a0*/  FMUL.FTZ R16, R3, -1.4426950216293334961 ;  /* 0xbfb8aa3b03107820 */ /* 0x00ffe20000410000 */
        /* <DEDUP_REMOVED lines=15> */
.L_x_1526:
[----:B------:R-:W-:Y:S01]  /*74a0*/  LOP3.LUT P5, RZ, R89, 0x80, RZ, 0xc0, !PT ;  /* 0x0000008059ff7812 */ /* 0x000fe200078ac0ff */
[----:B------:R-:W-:-:S12]  /*74b0*/  BSSY B0, `(.L_x_1527) ;  /* 0x0000015000007945 */ /* 0x000fd80003800000 */
[----:B------:R-:W-:Y:S05]  /*74c0*/  @!P5 BRA `(.L_x_1528) ;  /* 0x00000000004cd947 */ /* 0x000fea0003800000 */
[----:B------:R-:W-:Y:S01]  /*74d0*/  IADD3 R3, R86, 0x80, RZ ;  /* 0x0000008056037810 */ /* 0x000fe20007ffe0ff */
[----:B------:R-:W-:Y:S01]  /*74e0*/  ULDC.64 UR14, c[0x0][0x288] ;  /* 0x0000a200000e7ab9 */ /* 0x000fe20000000a00 */
[----:B0123--:R-:W-:Y:S01]  /*74f0*/  MOV R16, R122 ;  /* 0x0000007a00107202 */ /* 0x00ffe20000000f00 */
        /* <DEDUP_REMOVED lines=16> */
.L_x_1528:
[----:B------:R-:W-:Y:S05]  /*7600*/  BSYNC B0 ;  /* 0x0000000000007941 */ /* 0x000fea0003800000 */
.L_x_1527:
[----:B------:R-:W-:-:S13]  /*7610*/  ISETP.NE.AND P5, PT, RZ, UR10, PT ;  /* 0x0000000aff007c0c */ /* 0x000fda000bfa5270 */
[----:B------:R-:W-:Y:S05]  /*7620*/  @!P5 BRA `(.L_x_1529) ;  /* 0x000000000048d947 */ /* 0x000fea0003800000 */
[----:B------:R-:W-:Y:S01]  /*7630*/  FFMA.FTZ R3, R118, R41, R43 ;  /* 0x0000002976037223 */ /* 0x000fe2000001002b */
[----:B------:R-:W-:-:S03]  /*7640*/  FFMA.FTZ R0, R117, R40, R42 ;  /* 0x0000002875007223 */ /* 0x000fc6000001002a */
[----:B01234-:R-:W-:Y:S01]  /*7650*/  FMUL.FTZ R16, R3, -1.4426950216293334961 ;  /* 0xbfb8aa3b03107820 */ /* 0x01ffe20000410000 */
        /* <DEDUP_REMOVED lines=15> */
.L_x_1529:
[----:B------:R-:W-:Y:S01]  /*7750*/  LOP3.LUT P5, RZ, R89, 0x40, RZ, 0xc0, !PT ;  /* 0x0000004059ff7812 */ /* 0x000fe200078ac0ff */
[----:B------:R-:W-:-:S12]  /*7760*/  BSSY B0, `(.L_x_1530) ;  /* 0x0000015000007945 */ /* 0x000fd80003800000 */
[----:B------:R-:W-:Y:S05]  /*7770*/  @!P5 BRA `(.L_x_1531) ;  /* 0x00000000004cd947 */ /* 0x000fea0003800000 */
[----:B------:R-:W-:Y:S01]  /*7780*/  IADD3 R3, R86, 0xa0, RZ ;  /* 0x000000a056037810 */ /* 0x000fe20007ffe0ff */
[----:B------:R-:W-:Y:S01]  /*7790*/  ULDC.64 UR14, c[0x0][0x288] ;  /* 0x0000a200000e7ab9 */ /* 0x000fe20000000a00 */
[----:B01234-:R-:W-:Y:S01]  /*77a0*/  MOV R16, R122 ;  /* 0x0000007a00107202 */ /* 0x01ffe20000000f00 */
        /* <DEDUP_REMOVED lines=16> */
.L_x_1531:
[----:B------:R-:W-:Y:S05]  /*78b0*/  BSYNC B0 ;  /* 0x0000000000007941 */ /* 0x000fea0003800000 */
.L_x_1530:
        /* <DEDUP_REMOVED lines=20> */
.L_x_1532:
        /* <DEDUP_REMOVED lines=22> */
.L_x_1534:
[----:B------:R-:W-:Y:S05]  /*7b60*/  BSYNC B0 ;  /* 0x0000000000007941 */ /* 0x000fea0003800000 */
.L_x_1533:
        /* <DEDUP_REMOVED lines=20> */
.L_x_1535:
        /* <DEDUP_REMOVED lines=22> */
.L_x_1537:
[----:B------:R-:W-:Y:S05]  /*7e10*/  BSYNC B0 ;  /* 0x0000000000007941 */ /* 0x000fea0003800000 */
.L_x_1536:
        /* <DEDUP_REMOVED lines=20> */
.L_x_1538:
[----:B------:R-:W-:Y:S01]  /*7f60*/  LOP3.LUT P5, RZ, R89, 0x8, RZ, 0xc0, !PT ;  /* 0x0000000859ff7812 */ /* 0x000fe200078ac0ff */
[----:B------:R-:W-:-:S12]  /*7f70*/  BSSY B0, `(.L_x_1539) ;  /* 0x0000015000007945 */ /* 0x000fd80003800000 */
[----:B------:R-:W-:Y:S05]  /*7f80*/  @!P5 BRA `(.L_x_1540) ;  /* 0x00000000004cd947 */ /* 0x000fea0003800000 */
[----:B------:R-:W-:Y:S01]  /*7f90*/  IADD3 R3, R86, 0x100, RZ ;  /* 0x0000010056037810 */ /* 0x000fe20007ffe0ff */
[----:B------:R-:W-:Y:S01]  /*7fa0*/  ULDC.64 UR14, c[0x0][0x288] ;  /* 0x0000a200000e7ab9 */ /* 0x000fe20000000a00 */
[----:B0-234-:R-:W-:Y:S01]  /*7fb0*/  MOV R18, R122 ;  /* 0x0000007a00127202 */ /* 0x01dfe20000000f00 */
        /* <DEDUP_REMOVED lines=9> */
[----:B-1----:R-:W-:Y:S02]  /*8050*/  LEA R16, P5, R18, UR14, 0x2 ;  /* 0x0000000e12107c11 */ /* 0x002fe4000f8a10ff */
[----:B------:R-:W-:Y:S01]  /*8060*/  IADD3 R3, R19, R3, RZ ;  /* 0x0000000313037210 */ /* 0x000fe20007ffe0ff */
[----:B------:R-:W-:-:S03]  /*8070*/  FFMA.FTZ R19, R41, R33, -R112 ;  /* 0x0000002129137223 */ /* 0x000fc60000010870 */
[----:B------:R-:W-:Y:S01]  /*8080*/  LEA.HI.X R17, R18, UR15, R3, 0x2, P5 ;  /* 0x0000000f12117c11 */ /* 0x000fe2000a8f1403 */
[-C--:B------:R-:W-:Y:S01]  /*8090*/  FMUL.FTZ R18, R111, R96.reuse ;  /* 0x000000606f127220 */ /* 0x080fe20000410000 */
[----:B------:R-:W-:-:S05]  /*80a0*/  FMUL.FTZ R19, R19, R96 ;  /* 0x0000006013137220 */ /* 0x000fca0000410000 */
[----:B------:R0:W-:Y:S02]  /*80b0*/  STG.E.64 desc[UR8][R16.64], R18 ;  /* 0x0000001210007986 */ /* 0x0001e4000c101b08 */
.L_x_1540:
[----:B------:R-:W-:Y:S05]  /*80c0*/  BSYNC B0 ;  /* 0x0000000000007941 */ /* 0x000fea0003800000 */
.L_x_1539:
        /* <DEDUP_REMOVED lines=20> */
.L_x_1541:
[----:B------:R-:W-:Y:S04]  /*8210*/  BSSY B0, `(.L_x_1542) ;  /* 0x0000015000007945 */ /* 0x000fe80003800000 */
        /* <DEDUP_REMOVED lines=20> */
.L_x_1543:
[----:B------:R-:W-:Y:S05]  /*8360*/  BSYNC B0 ;  /* 0x0000000000007941 */ /* 0x000fea0003800000 */
.L_x_1542:
        /* <DEDUP_REMOVED lines=19> */
.L_x_1544:
        /* <DEDUP_REMOVED lines=21> */
.L_x_1546:
[----:B------:R-:W-:Y:S05]  /*85f0*/  BSYNC B0 ;  /* 0x0000000000007941 */ /* 0x000fea0003800000 */
.L_x_1545:
        /* <DEDUP_REMOVED lines=19> */
.L_x_1547:
        /* <DEDUP_REMOVED lines=21> */
.L_x_1549:
[----:B------:R-:W-:Y:S05]  /*8880*/  BSYNC B0 ;  /* 0x0000000000007941 */ /* 0x000fea0003800000 */
.L_x_1548:
        /* <DEDUP_REMOVED lines=19> */
.L_x_1550:
[----:B------:R-:W-:Y:S01]  /*89c0*/  ISETP.GE.U32.AND P5, PT, R49, UR12, PT ;  /* 0x0000000c31007c0c */ /* 0x000fe2000bfa6070 */
[----:B------:R-:W-:Y:S01]  /*89d0*/  BSSY B0, `(.L_x_1551) ;  /* 0x0000019000007945 */ /* 0x000fe20003800000 */
[----:B------:R-:W-:Y:S02]  /*89e0*/  IADD3 R20, R48, 0x1a0, RZ ;  /* 0x000001a030147810 */ /* 0x000fe40007ffe0ff */
[----:B------:R-:W-:Y:S02]  /*89f0*/  ISETP.GE.AND.EX P5, PT, R50, UR13, PT, P5 ;  /* 0x0000000d32007c0c */ /* 0x000fe4000bfa6350 */
[----:B------:R-:W-:Y:S02]  /*8a00*/  SHF.R.S32.HI R21, RZ, 0x1f, R20 ;  /* 0x0000001fff157819 */ /* 0x000fe40000011414 */
[----:B------:R-:W-:-:S13]  /*8a10*/  ISETP.LT.U32.AND P5, PT, R87, 0x1a0, !P5 ;  /* 0x000001a05700780c */ /* 0x000fda0006fa1070 */
        /* <DEDUP_REMOVED lines=10> */
[----:B------:R-:W-:Y:S01]  /*8ac0*/  FFMA.FTZ R9, R41, R9, -R104 ;  /* 0x0000000929097223 */ /* 0x000fe20000010868 */
[----:B------:R-:W-:-:S04]  /*8ad0*/  IMAD.WIDE.U32 R18, R3, UR14, R16 ;  /* 0x0000000e03127c25 */ /* 0x000fc8000f8e0010 */
[-C--:B------:R-:W-:Y:S01]  /*8ae0*/  FMUL.FTZ R8, R103, R96.reuse ;  /* 0x0000006067087220 */ /* 0x080fe20000410000 */
[----:B------:R-:W-:Y:S01]  /*8af0*/  FMUL.FTZ R9, R9, R96 ;  /* 0x0000006009097220 */ /* 0x000fe20000410000 */
[----:B------:R-:W-:Y:S01]  /*8b00*/  IMAD R3, R3, UR15, R0 ;  /* 0x0000000f03037c24 */ /* 0x000fe2000f8e0200 */
[----:B------:R-:W-:Y:S02]  /*8b10*/  ULDC.64 UR14, c[0x0][0x210] ;  /* 0x00008400000e7ab9 */ /* 0x000fe40000000a00 */
[----:B------:R-:W-:Y:S02]  /*8b20*/  LEA R16, P5, R18, UR14, 0x2 ;  /* 0x0000000e12107c11 */ /* 0x000fe4000f8a10ff */
[----:B------:R-:W-:-:S04]  /*8b30*/  IADD3 R3, R19, R3, RZ ;  /* 0x0000000313037210 */ /* 0x000fc80007ffe0ff */
[----:B------:R-:W-:-:S05]  /*8b40*/  LEA.HI.X R17, R18, UR15, R3, 0x2, P5 ;  /* 0x0000000f12117c11 */ /* 0x000fca000a8f1403 */
[----:B------:R0:W-:Y:S02]  /*8b50*/  STG.E.64 desc[UR8][R16.64], R8 ;  /* 0x0000000810007986 */ /* 0x0001e4000c101b08 */
.L_x_1552:
[----:B------:R-:W-:Y:S05]  /*8b60*/  BSYNC B0 ;  /* 0x0000000000007941 */ /* 0x000fea0003800000 */
.L_x_1551:
[----:B------:R-:W-:Y:S05]  /*8b70*/  @!P6 BRA `(.L_x_1553) ;  /* 0x000000000048e947 */ /* 0x000fea0003800000 */
[----:B------:R-:W-:Y:S01]  /*8b80*/  FFMA.FTZ R3, R94, R41, R43 ;  /* 0x000000295e037223 */ /* 0x000fe2000001002b */
[----:B------:R-:W-:-:S03]  /*8b90*/  FFMA.FTZ R0, R95, R40, R42 ;  /* 0x000000285f007223 */ /* 0x000fc6000001002a */
[----:B0-----:R-:W-:Y:S01]  /*8ba0*/  FMUL.FTZ R8, R3, -1.4426950216293334961 ;  /* 0xbfb8aa3b03087820 */ /* 0x001fe20000410000 */
[----:B------:R-:W-:-:S05]  /*8bb0*/  FMUL.FTZ R5, R0, -1.4426950216293334961 ;  /* 0xbfb8aa3b00057820 */ /* 0x000fca0000410000 */
[----:B------:R-:W1:Y:S08]  /*8bc0*/  MUFU.EX2 R8, R8 ;  /* 0x0000000800087308 */ /* 0x000e700000000800 */
[----:B------:R-:W0:Y:S01]  /*8bd0*/  MUFU.EX2 R5, R5 ;  /* 0x0000000500057308 */ /* 0x000e220000000800 */
[----:B-1234-:R-:W-:-:S07]  /*8be0*/  FADD.FTZ R16, R8, 1 ;  /* 0x3f80000008107421 */ /* 0x01efce0000010000 */
[----:B------:R-:W1:Y:S01]  /*8bf0*/  MUFU.RCP R16, R16 ;  /* 0x0000001000107308 */ /* 0x000e620000001000 */
[----:B0-----:R-:W-:-:S07]  /*8c00*/  FADD.FTZ R6, R5, 1 ;  /* 0x3f80000005067421 */ /* 0x001fce0000010000 */
[----:B------:R-:W0:Y:S01]  /*8c10*/  MUFU.RCP R9, R6 ;  /* 0x0000000600097308 */ /* 0x000e220000001000 */
[----:B-1----:R-:W-:Y:S01]  /*8c20*/  FADD.FTZ R18, -R16, 1 ;  /* 0x3f80000010127421 */ /* 0x002fe20000010100 */
[----:B------:R-:W-:-:S03]  /*8c30*/  FMUL.FTZ R11, R11, R16 ;  /* 0x000000100b0b7220 */ /* 0x000fc60000410000 */
[----:B------:R-:W-:Y:S01]  /*8c40*/  FFMA.FTZ R18, R3, R18, 1 ;  /* 0x3f80000003127423 */ /* 0x000fe20000010012 */
[----:B0-----:R-:W-:Y:S01]  /*8c50*/  FADD.FTZ R17, -R9, 1 ;  /* 0x3f80000009117421 */ /* 0x001fe20000010100 */
[----:B------:R-:W-:Y:S02]  /*8c60*/  FMUL.FTZ R10, R10, R9 ;  /* 0x000000090a0a7220 */ /* 0x000fe40000410000 */
[----:B------:R-:W-:Y:S01]  /*8c70*/  FMUL.FTZ R11, R11, R18 ;  /* 0x000000120b0b7220 */ /* 0x000fe20000410000 */
[----:B------:R-:W-:-:S04]  /*8c80*/  FFMA.FTZ R17, R0, R17, 1 ;  /* 0x3f80000000117423 */ /* 0x000fc80000010011 */
[----:B------:R-:W-:-:S07]  /*8c90*/  FMUL.FTZ R10, R10, R17 ;  /* 0x000000110a0a7220 */ /* 0x000fce0000410000 */
.L_x_1553:
[----:B------:R-:W-:Y:S01]  /*8ca0*/  ISETP.GE.U32.AND P5, PT, R20, UR12, PT ;  /* 0x0000000c14007c0c */ /* 0x000fe2000bfa6070 */
[----:B------:R-:W-:Y:S01]  /*8cb0*/  BSSY B0, `(.L_x_1554) ;  /* 0x0000019000007945 */ /* 0x000fe20003800000 */
[----:B0-234-:R-:W-:Y:S02]  /*8cc0*/  IADD3 R18, R48, 0x1c0, RZ ;  /* 0x000001c030127810 */ /* 0x01dfe40007ffe0ff */
[----:B------:R-:W-:Y:S02]  /*8cd0*/  ISETP.GE.AND.EX P5, PT, R21, UR13, PT, P5 ;  /* 0x0000000d15007c0c */ /* 0x000fe4000bfa6350 */
[----:B------:R-:W-:Y:S02]  /*8ce0*/  SHF.R.S32.HI R19, RZ, 0x1f, R18 ;  /* 0x0000001fff137819 */ /* 0x000fe40000011412 */
[----:B------:R-:W-:-:S13]  /*8cf0*/  ISETP.LT.U32.AND P5, PT, R87, 0x1a0, !P5 ;  /* 0x000001a05700780c */ /* 0x000fda0006fa1070 */
[----:B------:R-:W-:Y:S05]  /*8d00*/  @!P5 BRA `(.L_x_1555) ;  /* 0x00000000004cd947 */ /* 0x000fea0003800000 */
[----:B------:R-:W-:Y:S01]  /*8d10*/  IADD3 R3, R86, 0x1a0, RZ ;  /* 0x000001a056037810 */ /* 0x000fe20007ffe0ff */
[----:B------:R-:W-:Y:S01]  /*8d20*/  ULDC.64 UR14, c[0x0][0x288] ;  /* 0x0000a200000e7ab9 */ /* 0x000fe20000000a00 */
[----:B------:R-:W-:Y:S01]  /*8d30*/  MOV R8, R122 ;  /* 0x0000007a00087202 */ /* 0x000fe20000000f00 */
[-CC-:B------:R-:W-:Y:S01]  /*8d40*/  FFMA.FTZ R95, R95, R51.reuse, R52.reuse ;  /* 0x000000335f5f7223 */ /* 0x180fe20000010034 */
[----:B------:R-:W-:Y:S01]  /*8d50*/  SHF.R.S32.HI R0, RZ, 0x1f, R3 ;  /* 0x0000001fff007819 */ /* 0x000fe20000011403 */
[----:B------:R-:W-:Y:S01]  /*8d60*/  FFMA.FTZ R94, R94, R51, R52 ;  /* 0x000000335e5e7223 */ /* 0x000fe20000010034 */
[----:B------:R-:W-:Y:S01]  /*8d70*/  MOV R9, R125 ;  /* 0x0000007d00097202 */ /* 0x000fe20000000f00 */
[----:B------:R-:W-:Y:S02]  /*8d80*/  FFMA.FTZ R95, R40, R10, -R95 ;  /* 0x0000000a285f7223 */ /* 0x000fe4000001085f */
[----:B------:R-:W-:Y:S02]  /*8d90*/  IMAD R0, R0, UR14, RZ ;  /* 0x0000000e00007c24 */ /* 0x000fe4000f8e02ff */
[----:B------:R-:W-:Y:S01]  /*8da0*/  FFMA.FTZ R11, R41, R11, -R94 ;  /* 0x0000000b290b7223 */ /* 0x000fe2000001085e */
[----:B-1----:R-:W-:-:S04]  /*8db0*/  IMAD.WIDE.U32 R16, R3, UR14, R8 ;  /* 0x0000000e03107c25 */ /* 0x002fc8000f8e0008 */
        /* <DEDUP_REMOVED lines=8> */
.L_x_1555:
[----:B------:R-:W-:Y:S05]  /*8e40*/  BSYNC B0 ;  /* 0x0000000000007941 */ /* 0x000fea0003800000 */
.L_x_1554:
[----:B------:R-:W-:Y:S05]  /*8e50*/  @!P6 BRA `(.L_x_1556) ;  /* 0x000000000048e947 */ /* 0x000fea0003800000 */
[----:B------:R-:W-:Y:S01]  /*8e60*/  FFMA.FTZ R3, R92, R41, R43 ;  /* 0x000000295c037223 */ /* 0x000fe2000001002b */
[----:B------:R-:W-:-:S03]  /*8e70*/  FFMA.FTZ R0, R93, R40, R42 ;  /* 0x000000285d007223 */ /* 0x000fc6000001002a */
[----:B0-----:R-:W-:Y:S01]  /*8e80*/  FMUL.FTZ R8, R3, -1.4426950216293334961 ;  /* 0xbfb8aa3b03087820 */ /* 0x001fe20000410000 */
[----:B------:R-:W-:-:S05]  /*8e90*/  FMUL.FTZ R5, R0, -1.4426950216293334961 ;  /* 0xbfb8aa3b00057820 */ /* 0x000fca0000410000 */
[----:B------:R-:W0:Y:S08]  /*8ea0*/  MUFU.EX2 R8, R8 ;  /* 0x0000000800087308 */ /* 0x000e300000000800 */
[----:B------:R-:W2:Y:S01]  /*8eb0*/  MUFU.EX2 R5, R5 ;  /* 0x0000000500057308 */ /* 0x000ea20000000800 */
[----:B0-----:R-:W-:-:S07]  /*8ec0*/  FADD.FTZ R10, R8, 1 ;  /* 0x3f800000080a7421 */ /* 0x001fce0000010000 */
[----:B------:R-:W1:Y:S01]  /*8ed0*/  MUFU.RCP R10, R10 ;  /* 0x0000000a000a7308 */ /* 0x000e620000001000 */
[----:B--2---:R-:W-:-:S07]  /*8ee0*/  FADD.FTZ R6, R5, 1 ;  /* 0x3f80000005067421 */ /* 0x004fce0000010000 */
        /* <DEDUP_REMOVED lines=9> */
.L_x_1556:
[----:B------:R-:W-:Y:S01]  /*8f80*/  ISETP.GE.U32.AND P5, PT, R18, UR12, PT ;  /* 0x0000000c12007c0c */ /* 0x000fe2000bfa6070 */
[----:B------:R-:W-:Y:S01]  /*8f90*/  BSSY B0, `(.L_x_1557) ;  /* 0x0000019000007945 */ /* 0x000fe20003800000 */
[----:B------:R-:W-:Y:S02]  /*8fa0*/  IADD3 R48, R48, 0x1e0, RZ ;  /* 0x000001e030307810 */ /* 0x000fe40007ffe0ff */
[----:B------:R-:W-:Y:S02]  /*8fb0*/  ISETP.GE.AND.EX P5, PT, R19, UR13, PT, P5 ;  /* 0x0000000d13007c0c */ /* 0x000fe4000bfa6350 */
[----:B-1----:R-:W-:Y:S02]  /*8fc0*/  SHF.R.S32.HI R16, RZ, 0x1f, R48 ;  /* 0x0000001fff107819 */ /* 0x002fe40000011430 */
[----:B------:R-:W-:-:S13]  /*8fd0*/  ISETP.LT.U32.AND P5, PT, R87, 0x1a0, !P5 ;  /* 0x000001a05700780c */ /* 0x000fda0006fa1070 */
[----:B------:R-:W-:Y:S05]  /*8fe0*/  @!P5 BRA `(.L_x_1558) ;  /* 0x00000000004cd947 */ /* 0x000fea0003800000 */
[----:B------:R-:W-:Y:S01]  /*8ff0*/  IADD3 R3, R86, 0x1c0, RZ ;  /* 0x000001c056037810 */ /* 0x000fe20007ffe0ff */
[----:B------:R-:W-:Y:S01]  /*9000*/  ULDC.64 UR14, c[0x0][0x288] ;  /* 0x0000a200000e7ab9 */ /* 0x000fe20000000a00 */
[----:B0-----:R-:W-:Y:S01]  /*9010*/  MOV R8, R122 ;  /* 0x0000007a00087202 */ /* 0x001fe20000000f00 */
        /* <DEDUP_REMOVED lines=16> */
.L_x_1558:
[----:B------:R-:W-:Y:S05]  /*9120*/  BSYNC B0 ;  /* 0x0000000000007941 */ /* 0x000fea0003800000 */
.L_x_1557:
[----:B------:R-:W-:Y:S05]  /*9130*/  @!P6 BRA `(.L_x_1559) ;  /* 0x000000000048e947 */ /* 0x000fea0003800000 */
[----:B------:R-:W-:Y:S01]  /*9140*/  FFMA.FTZ R42, R91, R40, R42 ;  /* 0x000000285b2a7223 */ /* 0x000fe2000001002a */
[----:B------:R-:W-:-:S03]  /*9150*/  FFMA.FTZ R43, R90, R41, R43 ;  /* 0x000000295a2b7223 */ /* 0x000fc6000001002b */
[----:B------:R-:W-:Y:S01]  /*9160*/  FMUL.FTZ R0, R42, -1.4426950216293334961 ;  /* 0xbfb8aa3b2a007820 */ /* 0x000fe20000410000 */
[----:B------:R-:W-:-:S05]  /*9170*/  FMUL.FTZ R5, R43, -1.4426950216293334961 ;  /* 0xbfb8aa3b2b057820 */ /* 0x000fca0000410000 */
[----:B------:R-:W2:Y:S08]  /*9180*/  MUFU.EX2 R0, R0 ;  /* 0x0000000000007308 */ /* 0x000eb00000000800 */
[----:B------:R-:W3:Y:S01]  /*9190*/  MUFU.EX2 R5, R5 ;  /* 0x0000000500057308 */ /* 0x000ee20000000800 */
[----:B--2---:R-:W-:-:S07]  /*91a0*/  FADD.FTZ R3, R0, 1 ;  /* 0x3f80000000037421 */ /* 0x004fce0000010000 */
[----:B------:R-:W0:Y:S01]  /*91b0*/  MUFU.RCP R3, R3 ;  /* 0x0000000300037308 */ /* 0x000e220000001000 */
[----:B---3--:R-:W-:-:S07]  /*91c0*/  FADD.FTZ R6, R5, 1 ;  /* 0x3f80000005067421 */ /* 0x008fce0000010000 */
[----:B------:R-:W2:Y:S01]  /*91d0*/  MUFU.RCP R6, R6 ;  /* 0x0000000600067308 */ /* 0x000ea20000001000 */
[----:B01----:R-:W-:Y:S01]  /*91e0*/  FADD.FTZ R9, -R3, 1 ;  /* 0x3f80000003097421 */ /* 0x003fe20000010100 */
[----:B------:R-:W-:-:S03]  /*91f0*/  FMUL.FTZ R14, R14, R3 ;  /* 0x000000030e0e7220 */ /* 0x000fc60000410000 */
[----:B------:R-:W-:Y:S01]  /*9200*/  FFMA.FTZ R9, R42, R9, 1 ;  /* 0x3f8000002a097423 */ /* 0x000fe20000010009 */
[----:B--2---:R-:W-:Y:S01]  /*9210*/  FADD.FTZ R8, -R6, 1 ;  /* 0x3f80000006087421 */ /* 0x004fe20000010100 */
[----:B------:R-:W-:Y:S02]  /*9220*/  FMUL.FTZ R15, R15, R6 ;  /* 0x000000060f0f7220 */ /* 0x000fe40000410000 */
[----:B------:R-:W-:Y:S01]  /*9230*/  FMUL.FTZ R14, R14, R9 ;  /* 0x000000090e0e7220 */ /* 0x000fe20000410000 */
[----:B------:R-:W-:-:S04]  /*9240*/  FFMA.FTZ R8, R43, R8, 1 ;  /* 0x3f8000002b087423 */ /* 0x000fc80000010008 */
[----:B------:R-:W-:-:S07]  /*9250*/  FMUL.FTZ R15, R15, R8 ;  /* 0x000000080f0f7220 */ /* 0x000fce0000410000 */
.L_x_1559:
[----:B------:R-:W-:Y:S01]  /*9260*/  ISETP.GE.U32.AND P5, PT, R48, UR12, PT ;  /* 0x0000000c30007c0c */ /* 0x000fe2000bfa6070 */
[----:B------:R-:W-:Y:S03]  /*9270*/  BSSY B0, `(.L_x_1560) ;  /* 0x0000014000007945 */ /* 0x000fe60003800000 */
[----:B------:R-:W-:-:S04]  /*9280*/  ISETP.GE.AND.EX P5, PT, R16, UR13, PT, P5 ;  /* 0x0000000d10007c0c */ /* 0x000fc8000bfa6350 */
[----:B------:R-:W-:-:S13]  /*9290*/  ISETP.LT.U32.AND P5, PT, R87, 0x1a0, !P5 ;  /* 0x000001a05700780c */ /* 0x000fda0006fa1070 */
[----:B------:R-:W-:Y:S05]  /*92a0*/  @!P5 BRA `(.L_x_1561) ;  /* 0x000000000040d947 */ /* 0x000fea0003800000 */
        /* <DEDUP_REMOVED lines=10> */
[-C--:B------:R-:W-:Y:S01]  /*9350*/  FMUL.FTZ R14, R91, R96.reuse ;  /* 0x000000605b0e7220 */ /* 0x080fe20000410000 */
[----:B01----:R-:W-:Y:S01]  /*9360*/  LEA R8, P5, R122, UR12, 0x2 ;  /* 0x0000000c7a087c11 */ /* 0x003fe2000f8a10ff */
[----:B------:R-:W-:Y:S01]  /*9370*/  FMUL.FTZ R15, R15, R96 ;  /* 0x000000600f0f7220 */ /* 0x000fe20000410000 */
[----:B------:R-:W-:-:S04]  /*9380*/  IADD3 R3, R123, R3, RZ ;  /* 0x000000037b037210 */ /* 0x000fc80007ffe0ff */
[----:B------:R-:W-:-:S05]  /*9390*/  LEA.HI.X R9, R122, UR13, R3, 0x2, P5 ;  /* 0x0000000d7a097c11 */ /* 0x000fca000a8f1403 */
[----:B------:R2:W-:Y:S02]  /*93a0*/  STG.E.64 desc[UR8][R8.64], R14 ;  /* 0x0000000e08007986 */ /* 0x0005e4000c101b08 */
.L_x_1561:
[----:B------:R-:W-:Y:S05]  /*93b0*/  BSYNC B0 ;  /* 0x0000000000007941 */ /* 0x000fea0003800000 */
.L_x_1560:
[----:B------:R-:W-:Y:S02]  /*93c0*/  IADD3 R81, R74, R81, RZ ;  /* 0x000000514a517210 */ /* 0x000fe40007ffe0ff */
[----:B------:R-:W-:Y:S02]  /*93d0*/  IADD3 R76, R76, 0x1, RZ ;  /* 0x000000014c4c7810 */ /* 0x000fe40007ffe0ff */
[----:B------:R-:W-:-:S13]  /*93e0*/  ISETP.GE.AND P5, PT, R81, UR4, PT ;  /* 0x0000000451007c0c */ /* 0x000fda000bfa6270 */
[----:B------:R-:W-:Y:S05]  /*93f0*/  @!P5 BRA `(.L_x_1562) ;  /* 0xffffff7000bcd947 */ /* 0x000fea000383ffff */
.L_x_1479:
[----:B------:R-:W3:Y:S01]  /*9400*/  LDC R6, c[0x0][0xc] ;  /* 0x00000300ff067b82 */ /* 0x000ee20000000800 */
[----:B------:R-:W-:Y:S01]  /*9410*/  ISETP.NE.AND P2, PT, R87, RZ, PT ;  /* 0x000000ff5700720c */ /* 0x000fe20003f45270 */
[----:B------:R-:W-:Y:S06]  /*9420*/  BSSY B0, `(.L_x_1563) ;  /* 0x0000015000007945 */ /* 0x000fec0003800000 */
[----:B------:R-:W4:Y:S08]  /*9430*/  LDC R7, c[0x0][0x10] ;  /* 0x00000400ff077b82 */ /* 0x000f300000000800 */
[----:B------:R-:W5:Y:S01]  /*9440*/  LDC.64 R2, c[0x0][0x258] ;  /* 0x00009600ff027b82 */ /* 0x000f620000000a00 */
[----:B---3--:R-:W-:-:S02]  /*9450*/  IADD3 R0, R6, -0x1, RZ ;  /* 0xffffffff06007810 */ /* 0x008fc40007ffe0ff */
[----:B------:R-:W-:Y:S02]  /*9460*/  ISETP.NE.AND P1, PT, R6, 0x1, PT ;  /* 0x000000010600780c */ /* 0x000fe40003f25270 */
[----:B------:R-:W-:Y:S02]  /*9470*/  ISETP.NE.AND P0, PT, R0, UR7, PT ;  /* 0x0000000700007c0c */ /* 0x000fe4000bf05270 */
[C---:B----4-:R-:W-:Y:S02]  /*9480*/  SHF.L.U32 R0, R7.reuse, 0x1, RZ ;  /* 0x0000000107007819 */ /* 0x050fe400000006ff */
[----:B------:R-:W-:Y:S02]  /*9490*/  IADD3 R4, R7, -0x1, RZ ;  /* 0xffffffff07047810 */ /* 0x000fe40007ffe0ff */
[----:B------:R-:W-:Y:S02]  /*94a0*/  SEL R5, R0, RZ, P1 ;  /* 0x000000ff00057207 */ /* 0x000fe40000800000 */
[----:B------:R-:W-:-:S03]  /*94b0*/  ISETP.NE.OR P0, PT, R79, R4, P0 ;  /* 0x000000044f00720c */ /* 0x000fc60000705670 */
[----:B-----5:R-:W-:Y:S01]  /*94c0*/  IMAD.WIDE.U32 R2, R5, 0x4, R2 ;  /* 0x0000000405027825 */ /* 0x020fe200078e0002 */
[----:B------:R-:W-:Y:S09]  /*94d0*/  @P2 BRA `(.L_x_1564) ;  /* 0x0000000000242947 */ /* 0x000ff20003800000 */
[----:B------:R-:W3:Y:S01]  /*94e0*/  S2R R0, SR_LANEID ;  /* 0x0000000000007919 */ /* 0x000ee20000000000 */
[----:B------:R-:W-:Y:S02]  /*94f0*/  VOTEU.ANY UR4, UPT, PT ;  /* 0x0000000000047886 */ /* 0x000fe400038e0100 */
[----:B------:R-:W-:Y:S02]  /*9500*/  UFLO.U32 UR5, UR4 ;  /* 0x00000004000572bd */ /* 0x000fe400080e0000 */
[----:B------:R-:W4:Y:S04]  /*9510*/  POPC R5, UR4 ;  /* 0x0000000400057d09 */ /* 0x000f280008000000 */
[----:B---3--:R-:W-:-:S13]  /*9520*/  ISETP.EQ.U32.AND P1, PT, R0, UR5, PT ;  /* 0x0000000500007c0c */ /* 0x008fda000bf22070 */
[----:B------:R-:W-:Y:S06]  /*9530*/  @P1 MEMBAR.ALL.GPU ;  /* 0x0000000000001992 */ /* 0x000fec000000a000 */
[----:B------:R-:W-:-:S00]  /*9540*/  @P1 ERRBAR ;  /* 0x00000000000019ab */ /* 0x000fc00000000000 */
[----:B------:R-:W-:Y:S06]  /*9550*/  @P1 CGAERRBAR ;  /* 0x00000000000015ab */ /* 0x000fec0000000000 */
[----:B----4-:R3:W-:Y:S02]  /*9560*/  @P1 REDG.E.ADD.S32.STRONG.GPU desc[UR8][R2.64], R5 ;  /* 0x000000050200198e */ /* 0x0107e4000c10e388 */
.L_x_1564:
[----:B------:R-:W-:Y:S05]  /*9570*/  BSYNC B0 ;  /* 0x0000000000007941 */ /* 0x000fea0003800000 */
.L_x_1563:
[----:B------:R-:W-:Y:S05]  /*9580*/  @P0 EXIT ;  /* 0x000000000000094d */ /* 0x000fea0003800000 */
[----:B------:R-:W-:Y:S05]  /*9590*/  @P2 BRA `(.L_x_1565) ;  /* 0x0000000000202947 */ /* 0x000fea0003800000 */
[----:B------:R-:W-:-:S05]  /*95a0*/  IMAD R0, R6, R7, RZ ;  /* 0x0000000706007224 */ /* 0x000fca00078e02ff */
[----:B------:R-:W-:-:S13]  /*95b0*/  ISETP.NE.AND P0, PT, R0, -0x1, PT ;  /* 0xffffffff0000780c */ /* 0x000fda0003f05270 */
[----:B------:R-:W-:Y:S05]  /*95c0*/  @!P0 BRA `(.L_x_1565) ;  /* 0x0000000000148947 */ /* 0x000fea0003800000 */
.L_x_1566:
[----:B---3--:R-:W3:Y:S04]  /*95d0*/  LDG.E.STRONG.GPU R5, desc[UR8][R2.64] ;  /* 0x0000000802057981 */ /* 0x008ee8000c1ef900 */
[----:B---3--:R-:W-:Y:S01]  /*95e0*/  CCTL.IVALL ;  /* 0x00000000ff00798f */ /* 0x008fe20002000000 */
[----:B------:R-:W-:Y:S05]  /*95f0*/  YIELD ;  /* 0x0000000000007946 */ /* 0x000fea0003800000 */
[----:B------:R-:W-:-:S13]  /*9600*/  ISETP.NE.AND P0, PT, R5, R0, PT ;  /* 0x000000000500720c */ /* 0x000fda0003f05270 */
[----:B------:R-:W-:Y:S05]  /*9610*/  @P0 BRA `(.L_x_1566) ;  /* 0xfffffffc00ec0947 */ /* 0x000fea000383ffff */
.L_x_1565:
[----:B------:R-:W-:Y:S05]  /*9620*/  WARPSYNC.ALL ;  /* 0x0000000000007948 */ /* 0x000fea0003800000 */
[----:B------:R-:W4:Y:S08]  /*9630*/  LDC.64 R22, c[0x0][0x288] ;  /* 0x0000a200ff167b82 */ /* 0x000f300000000a00 */
[----:B------:R-:W-:Y:S01]  /*9640*/  BAR.SYNC.DEFER_BLOCKING 0x0 ;  /* 0x0000000000007b1d */ /* 0x000fe20000010000 */
[----:B----4-:R-:W-:-:S04]  /*9650*/  LEA.HI R0, P0, R23, R22, RZ, 0x1 ;  /* 0x0000001617007211 */ /* 0x010fc800078108ff */
[----:B---3--:R-:W-:-:S04]  /*9660*/  IADD3.X R3, RZ, R23, RZ, P0, !PT ;  /* 0x00000017ff037210 */ /* 0x008fc800007fe4ff */
        /* <DEDUP_REMOVED lines=8> */
[----:B--2---:R-:W2:Y:S01]  /*96f0*/  LDC.64 R14, c[0x0][0x218] ;  /* 0x00008600ff0e7b82 */ /* 0x004ea20000000a00 */
        /* <DEDUP_REMOVED lines=10> */
.L_x_1567:
[----:B------:R-:W-:-:S04]  /*97a0*/  LEA R6, P0, R87, UR4, 0x2 ;  /* 0x0000000457067c11 */ /* 0x000fc8000f8010ff */
[----:B------:R-:W-:Y:S02]  /*97b0*/  LEA.HI.X R7, R87, UR5, R0, 0x2, P0 ;  /* 0x0000000557077c11 */ /* 0x000fe400080f1400 */
[-C--:B01----:R-:W-:Y:S02]  /*97c0*/  LEA R8, P0, R24, R6.reuse, 0x2 ;  /* 0x0000000618087211 */ /* 0x083fe400078010ff */
[-C--:B------:R-:W-:Y:S01]  /*97d0*/  LEA R12, P1, R22, R6.reuse, 0x2 ;  /* 0x00000006160c7211 */ /* 0x080fe200078210ff */
[----:B----4-:R-:W4:Y:S01]  /*97e0*/  LDG.E R18, desc[UR8][R6.64] ;  /* 0x0000000806127981 */ /* 0x010f22000c1e1900 */
[----:B------:R-:W-:Y:S02]  /*97f0*/  LEA R10, P2, R27, R6, 0x2 ;  /* 0x000000061b0a7211 */ /* 0x000fe400078410ff */
[----:B------:R-:W-:Y:S02]  /*9800*/  IADD3.X R9, R7, R31, RZ, P0, !PT ;  /* 0x0000001f07097210 */ /* 0x000fe400007fe4ff */
[----:B------:R-:W-:-:S02]  /*9810*/  IADD3.X R13, R23, R7, RZ, P1, !PT ;  /* 0x00000007170d7210 */ /* 0x000fc40000ffe4ff */
[----:B------:R-:W-:Y:S01]  /*9820*/  IADD3.X R11, R7, R29, RZ, P2, !PT ;  /* 0x0000001d070b7210 */ /* 0x000fe200017fe4ff */
[----:B------:R-:W4:Y:S04]  /*9830*/  LDG.E R19, desc[UR8][R8.64] ;  /* 0x0000000808137981 */ /* 0x000f28000c1e1900 */
[----:B------:R-:W5:Y:S04]  /*9840*/  LDG.E R20, desc[UR8][R12.64] ;  /* 0x000000080c147981 */ /* 0x000f68000c1e1900 */
[----:B------:R-:W5:Y:S01]  /*9850*/  LDG.E R21, desc[UR8][R10.64] ;  /* 0x000000080a157981 */ /* 0x000f62000c1e1900 */
[----:B------:R-:W-:-:S02]  /*9860*/  SHF.L.U32 R5, R87, 0x1, RZ ;  /* 0x0000000157057819 */ /* 0x000fc400000006ff */
[----:B------:R-:W-:-:S03]  /*9870*/  IADD3 R87, R87, 0x1a0, RZ ;  /* 0x000001a057577810 */ /* 0x000fc60007ffe0ff */
[----:B--2---:R-:W-:-:S04]  /*9880*/  IMAD.WIDE R2, R5, 0x4, R14 ;  /* 0x0000000405027825 */ /* 0x004fc800078e020e */
[----:B---3--:R-:W-:Y:S01]  /*9890*/  IMAD.WIDE R4, R5, 0x4, R16 ;  /* 0x0000000405047825 */ /* 0x008fe200078e0210 */
[----:B------:R-:W-:Y:S02]  /*98a0*/  ISETP.GT.U32.AND P0, PT, R24, R87, PT ;  /* 0x000000571800720c */ /* 0x000fe40003f04070 */
[----:B------:R-:W-:-:S04]  /*98b0*/  SHF.R.S32.HI R0, RZ, 0x1f, R87 ;  /* 0x0000001fff007819 */ /* 0x000fc80000011457 */
[----:B------:R-:W-:Y:S01]  /*98c0*/  ISETP.GT.AND.EX P0, PT, R25, R0, PT, P0 ;  /* 0x000000001900720c */ /* 0x000fe20003f04300 */
[----:B----4-:R4:W-:Y:S04]  /*98d0*/  STG.E.64 desc[UR8][R2.64], R18 ;  /* 0x0000001202007986 */ /* 0x0109e8000c101b08 */
[----:B-----5:R4:W-:Y:S08]  /*98e0*/  STG.E.64 desc[UR8][R4.64], R20 ;  /* 0x0000001404007986 */ /* 0x0209f0000c101b08 */
[----:B------:R-:W-:Y:S05]  /*98f0*/  @P0 BRA `(.L_x_1567) ;  /* 0xfffffffc00a80947 */ /* 0x000fea000383ffff */
[----:B------:R-:W-:Y:S05]  /*9900*/  EXIT ;  /* 0x000000000000794d */ /* 0x000fea0003800000 */
.L_x_1568:
        /* <DEDUP_REMOVED lines=15> */
.L_x_3251:


//--------------------- .text._Z35group_norm_nhwc_bwd_one_pass_kernelI11Fp32IOBf16WLi64ELi26ELi416EEv26Group_norm_nhwc_bwd_params --------------------------
	.section	.text._Z35group_norm_nhwc_bwd_one_pass_kernelI11Fp32IOBf16WLi64ELi26ELi416EEv26Group_norm_nhwc_bwd_params,"ax",@progbits
	.align	128
        .global         _Z35group_norm_nhwc_bwd_one_pass_kernelI11Fp32IOBf16WLi64ELi26ELi416EEv26Group_norm_nhwc_bwd_params
        .type           _Z35group_norm_nhwc_bwd_one_pass_kernelI11Fp32IOBf16WLi64ELi26ELi416EEv26Group_norm_nhwc_bwd_params,@function
        .size           _Z35group_norm_nhwc_bwd_one_pass_kernelI11Fp32IOBf16WLi64ELi26ELi416EEv26Group_norm_nhwc_bwd_params,(.L_x_3252 - _Z35group_norm_nhwc_bwd_one_pass_kernelI11Fp32IOBf16WLi64ELi26ELi416EEv26Group_norm_nhwc_bwd_params)
        .other          _Z35group_norm_nhwc_bwd_one_pass_kernelI11Fp32IOBf16WLi64ELi26ELi416EEv26Group_norm_nhwc_bwd_params,@"STO_CUDA_ENTRY STV_DEFAULT"
_Z35group_norm_nhwc_bwd_one_pass_kernelI11Fp32IOBf16WLi64ELi26ELi416EEv26Group_norm_nhwc_bwd_params:
.text._Z35group_norm_nhwc_bwd_one_pass_kernelI11Fp32IOBf16WLi64ELi26ELi416EEv26Group_norm_nhwc_bwd_params:
        /* <DEDUP_REMOVED lines=45> */
[----:B------:R-:W-:Y:S01]  /*02d0*/  LEA R32, R3, UR4, 0x3 ;  /* 0x0000000403207c11 */ /* 0x000fe2000f8e18ff */
[----:B-1----:R-:W-:-:S10]  /*02e0*/  UMOV UR4, URZ ;  /* 0x0000003f00047c82 */ /* 0x002fd40008000000 */
.L_x_1596:
[----:B0-----:R-:W0:Y:S01]  /*02f0*/  LDC R7, c[0x0][0x2a0] ;  /* 0x0000a800ff077b82 */ /* 0x001e220000000800 */
[----:B------:R-:W-:Y:S01]  /*0300*/  IABS R4, UR7 ;  /* 0x0000000700047c13 */ /* 0x000fe20008000000 */
[----:B------:R-:W-:Y:S01]  /*0310*/  ULDC.64 UR8, c[0x0][0x248] ;  /* 0x0000920000087ab9 */ /* 0x000fe20000000a00 */
[----:B------:R-:W-:Y:S01]  /*0320*/  ULDC.64 UR20, c[0x0][0x290] ;  /* 0x0000a40000147ab9 */ /* 0x000fe20000000a00 */
[----:B------:R-:W-:Y:S02]  /*0330*/  UIMAD.WIDE UR8, UR7, 0x8, UR8 ;  /* 0x00000008070878a5 */ /* 0x000fe4000f8e0208 */
[----:B------:R-:W-:Y:S02]  /*0340*/  ISETP.LE.AND P2, PT, RZ, UR7, PT ;  /* 0x00000007ff007c0c */ /* 0x000fe4000bf43270 */
[----:B------:R-:W1:Y:S01]  /*0350*/  @P1 LDC.64 R16, c[0x0][0x288] ;  /* 0x0000a200ff101b82 */ /* 0x000e620000000a00 */
[----:B------:R-:W-:-:S07]  /*0360*/  SHF.R.S32.HI R21, RZ, 0x1f, R36 ;  /* 0x0000001fff157819 */ /* 0x000fce0000011424 */
[----:B------:R-:W2:Y:S01]  /*0370*/  @P1 LDC.64 R8, c[0x0][0x230] ;  /* 0x00008c00ff081b82 */ /* 0x000ea20000000a00 */
[----:B0-----:R-:W-:-:S07]  /*0380*/  IABS R6, R7 ;  /* 0x0000000700067213 */ /* 0x001fce0000000000 */
[----:B------:R-:W0:Y:S01]  /*0390*/  @P1 LDC.64 R12, c[0x0][0x228] ;  /* 0x00008a00ff0c1b82 */ /* 0x000e220000000a00 */
[----:B------:R-:W3:Y:S08]  /*03a0*/  I2F.RP R0, R6 ;  /* 0x0000000600007306 */ /* 0x000ef00000209400 */
[----:B---3--:R-:W3:Y:S02]  /*03b0*/  MUFU.RCP R0, R0 ;  /* 0x0000000000007308 */ /* 0x008ee40000001000 */
[----:B---3--:R-:W-:-:S02]  /*03c0*/  IADD3 R2, R0, 0xffffffe, RZ ;  /* 0x0ffffffe00027810 */ /* 0x008fc40007ffe0ff */
[----:B------:R-:W-:-:S04]  /*03d0*/  IADD3 R0, R36, 0x20, RZ ;  /* 0x0000002024007810 */ /* 0x000fc80007ffe0ff */
[----:B------:R3:W4:Y:S01]  /*03e0*/  F2I.FTZ.U32.TRUNC.NTZ R3, R2 ;  /* 0x0000000200037305 */ /* 0x000722000021f000 */
[----:B------:R-:W-:Y:S02]  /*03f0*/  ISETP.GE.U32.AND P0, PT, R0, UR20, PT ;  /* 0x0000001400007c0c */ /* 0x000fe4000bf06070 */
[----:B------:R-:W-:-:S04]  /*0400*/  SHF.R.S32.HI R19, RZ, 0x1f, R0 ;  /* 0x0000001fff137819 */ /* 0x000fc80000011400 */
[----:B------:R-:W-:Y:S01]  /*0410*/  ISETP.GE.AND.EX P0, PT, R19, UR21, PT, P0 ;  /* 0x0000001513007c0c */ /* 0x000fe2000bf06300 */
[----:B---3--:R-:W-:-:S03]  /*0420*/  HFMA2.MMA R2, -RZ, RZ, 0, 0 ;  /* 0x00000000ff027435 */ /* 0x008fc600000001ff */
[----:B------:R-:W-:Y:S02]  /*0430*/  ISETP.GT.U32.OR P0, PT, R38, 0x19f, P0 ;  /* 0x0000019f2600780c */ /* 0x000fe40000704470 */
[----:B----4-:R-:W-:-:S05]  /*0440*/  IADD3 R5, RZ, -R3, RZ ;  /* 0x80000003ff057210 */ /* 0x010fca0007ffe0ff */
[----:B------:R-:W-:-:S04]  /*0450*/  IMAD R5, R5, R6, RZ ;  /* 0x0000000605057224 */ /* 0x000fc800078e02ff */
[----:B------:R-:W-:Y:S01]  /*0460*/  IMAD.HI.U32 R3, R3, R5, R2 ;  /* 0x0000000503037227 */ /* 0x000fe200078e0002 */
[----:B------:R-:W-:Y:S01]  /*0470*/  MOV R5, R4 ;  /* 0x0000000400057202 */ /* 0x000fe20000000f00 */
[----:B------:R-:W3:Y:S04]  /*0480*/  @!P0 LDC.64 R14, c[0x0][0x288] ;  /* 0x0000a200ff0e8b82 */ /* 0x000ee80000000a00 */
[----:B------:R-:W-:-:S05]  /*0490*/  IMAD.HI.U32 R4, R3, R5, RZ ;  /* 0x0000000503047227 */ /* 0x000fca00078e00ff */
[----:B------:R-:W-:-:S05]  /*04a0*/  IADD3 R3, -R4, RZ, RZ ;  /* 0x000000ff04037210 */ /* 0x000fca0007ffe1ff */
[----:B------:R-:W-:Y:S01]  /*04b0*/  IMAD R3, R6, R3, R5 ;  /* 0x0000000306037224 */ /* 0x000fe200078e0205 */
[----:B------:R-:W-:-:S04]  /*04c0*/  LOP3.LUT R5, R7, UR7, RZ, 0x3c, !PT ;  /* 0x0000000707057c12 */ /* 0x000fc8000f8e3cff */
[----:B------:R-:W-:Y:S02]  /*04d0*/  ISETP.GT.U32.AND P5, PT, R6, R3, PT ;  /* 0x000000030600720c */ /* 0x000fe40003fa4070 */
[----:B------:R-:W-:-:S11]  /*04e0*/  ISETP.GE.AND P4, PT, R5, RZ, PT ;  /* 0x000000ff0500720c */ /* 0x000fd60003f86270 */
[-C--:B------:R-:W-:Y:S02]  /*04f0*/  @!P5 IADD3 R3, R3, -R6.reuse, RZ ;  /* 0x800000060303d210 */ /* 0x080fe40007ffe0ff */
[----:B------:R-:W-:Y:S02]  /*0500*/  @!P5 IADD3 R4, R4, 0x1, RZ ;  /* 0x000000010404d810 */ /* 0x000fe40007ffe0ff */
[-C--:B------:R-:W-:Y:S02]  /*0510*/  ISETP.GT.U32.AND P6, PT, R6, R3.reuse, PT ;  /* 0x000000030600720c */ /* 0x080fe40003fc4070 */
[CC--:B------:R-:W-:Y:S02]  /*0520*/  IADD3 R2, R3.reuse, -R6.reuse, RZ ;  /* 0x8000000603027210 */ /* 0x0c0fe40007ffe0ff */
[----:B------:R-:W-:Y:S02]  /*0530*/  ISETP.GE.U32.AND P3, PT, R3, R6, PT ;  /* 0x000000060300720c */ /* 0x000fe40003f66070 */
[----:B------:R-:W-:-:S02]  /*0540*/  SEL R31, R2, R3, !P6 ;  /* 0x00000003021f7207 */ /* 0x000fc40007000000 */
[----:B------:R-:W-:Y:S02]  /*0550*/  MOV R2, UR8 ;  /* 0x0000000800027c02 */ /* 0x000fe40008000f00 */
[----:B------:R-:W-:Y:S01]  /*0560*/  MOV R3, UR9 ;  /* 0x0000000900037c02 */ /* 0x000fe20008000f00 */
[----:B------:R-:W-:Y:S01]  /*0570*/  ULDC.64 UR8, c[0x0][0x298] ;  /* 0x0000a60000087ab9 */ /* 0x000fe20000000a00 */
[----:B------:R-:W-:Y:S02]  /*0580*/  ISETP.NE.AND P5, PT, R7, RZ, PT ;  /* 0x000000ff0700720c */ /* 0x000fe40003fa5270 */
[----:B------:R-:W-:Y:S02]  /*0590*/  LOP3.LUT R6, RZ, R7, RZ, 0x33, !PT ;  /* 0x00000007ff067212 */ /* 0x000fe400078e33ff */
[----:B------:R-:W4:Y:S01]  /*05a0*/  LDG.E.64 R2, desc[UR14][R2.64] ;  /* 0x0000000e02027981 */ /* 0x000f22000c1e1b00 */
[----:B------:R-:W-:Y:S02]  /*05b0*/  @!P2 IADD3 R31, -R31, RZ, RZ ;  /* 0x000000ff1f1fa210 */ /* 0x000fe40007ffe1ff */
[----:B------:R-:W-:-:S02]  /*05c0*/  @P3 IADD3 R4, R4, 0x1, RZ ;  /* 0x0000000104043810 */ /* 0x000fc40007ffe0ff */
[----:B------:R-:W-:Y:S02]  /*05d0*/  SEL R31, R6, R31, !P5 ;  /* 0x0000001f061f7207 */ /* 0x000fe40006800000 */
[----:B------:R-:W-:-:S03]  /*05e0*/  @!P4 IADD3 R4, -R4, RZ, RZ ;  /* 0x000000ff0404c210 */ /* 0x000fc60007ffe1ff */
[----:B------:R-:W-:Y:S01]  /*05f0*/  IMAD R11, R31, 0x1a, RZ ;  /* 0x0000001a1f0b7824 */ /* 0x000fe200078e02ff */
[----:B------:R-:W-:Y:S02]  /*0600*/  SEL R5, R6, R4, !P5 ;  /* 0x0000000406057207 */ /* 0x000fe40006800000 */
[----:B------:R-:W-:Y:S02]  /*0610*/  SHF.R.S32.HI R6, RZ, 0x1f, R40 ;  /* 0x0000001fff067819 */ /* 0x000fe40000011428 */
[----:B------:R-:W-:Y:S02]  /*0620*/  SHF.R.S32.HI R4, RZ, 0x1f, R5 ;  /* 0x0000001fff047819 */ /* 0x000fe40000011405 */
[----:B------:R-:W-:-:S03]  /*0630*/  IADD3 R42, P2, R40, R11, RZ ;  /* 0x0000000b282a7210 */ /* 0x000fc60007f5e0ff */
[----:B------:R-:W-:Y:S01]  /*0640*/  IMAD R4, R4, UR8, RZ ;  /* 0x0000000804047c24 */ /* 0x000fe2000f8e02ff */
[----:B------:R-:W-:Y:S01]  /*0650*/  LEA.HI.X.SX32 R43, R11, R6, 0x1, P2 ;  /* 0x000000060b2b7211 */ /* 0x000fe200010f0eff */
[----:B---3--:R-:W-:Y:S01]  /*0660*/  @!P0 IMAD R19, R19, R14, RZ ;  /* 0x0000000e13138224 */ /* 0x008fe200078e02ff */
[----:B------:R-:W3:Y:S01]  /*0670*/  @!P0 LDC.64 R6, c[0x0][0x228] ;  /* 0x00008a00ff068b82 */ /* 0x000ee20000000a00 */
[C---:B------:R-:W-:Y:S02]  /*0680*/  IMAD R45, R5.reuse, UR9, R4 ;  /* 0x00000009052d7c24 */ /* 0x040fe4000f8e0204 */
[----:B------:R-:W-:-:S05]  /*0690*/  IMAD.WIDE.U32 R42, R5, UR8, R42 ;  /* 0x00000008052a7c25 */ /* 0x000fca000f8e002a */
[----:B------:R-:W0:Y:S01]  /*06a0*/  @!P0 LDC.64 R4, c[0x0][0x230] ;  /* 0x00008c00ff048b82 */ /* 0x000e220000000a00 */
[----:B-1----:R-:W-:Y:S01]  /*06b0*/  @P1 IMAD R10, R21, R16, RZ ;  /* 0x00000010150a1224 */ /* 0x002fe200078e02ff */
[----:B------:R-:W-:Y:S02]  /*06c0*/  IADD3 R45, R43, R45, RZ ;  /* 0x0000002d2b2d7210 */ /* 0x000fe40007ffe0ff */
[-C--:B------:R-:W-:Y:S01]  /*06d0*/  @P1 MOV R44, R42.reuse ;  /* 0x0000002a002c1202 */ /* 0x080fe20000000f00 */
[----:B------:R-:W-:Y:S01]  /*06e0*/  @!P0 IMAD R23, R0, R15, R19 ;  /* 0x0000000f00178224 */ /* 0x000fe200078e0213 */
[----:B------:R-:W-:Y:S01]  /*06f0*/  @!P0 MOV R18, R42 ;  /* 0x0000002a00128202 */ /* 0x000fe20000000f00 */
[C---:B------:R-:W-:Y:S01]  /*0700*/  @P1 IMAD R21, R36.reuse, R17, R10 ;  /* 0x0000001124151224 */ /* 0x040fe200078e020a */
[----:B------:R-:W-:Y:S01]  /*0710*/  @!P0 MOV R19, R45 ;  /* 0x0000002d00138202 */ /* 0x000fe20000000f00 */
[----:B------:R-:W-:-:S04]  /*0720*/  @P1 IMAD.WIDE.U32 R16, R36, R16, R44 ;  /* 0x0000001024101225 */ /* 0x000fc800078e002c */
[----:B------:R-:W-:Y:S01]  /*0730*/  @!P0 IMAD.WIDE.U32 R14, R0, R14, R18 ;  /* 0x0000000e000e8225 */ /* 0x000fe200078e0012 */
[----:B------:R-:W-:Y:S02]  /*0740*/  @P1 IADD3 R19, R17, R21, RZ ;  /* 0x0000001511131210 */ /* 0x000fe40007ffe0ff */
[C---:B------:R-:W-:Y:S02]  /*0750*/  @P1 SHF.L.U32 R17, R16.reuse, 0x2, RZ ;  /* 0x0000000210111819 */ /* 0x040fe400000006ff */
[----:B------:R-:W-:Y:S02]  /*0760*/  @P1 SHF.L.U64.HI R0, R16, 0x2, R19 ;  /* 0x0000000210001819 */ /* 0x000fe40000010213 */
[----:B------:R-:W-:Y:S02]  /*0770*/  @!P0 IADD3 R15, R15, R23, RZ ;  /* 0x000000170f0f8210 */ /* 0x000fe40007ffe0ff */
[----:B------:R-:W-:Y:S02]  /*0780*/  @!P0 SHF.L.U32 R19, R14, 0x2, RZ ;  /* 0x000000020e138819 */ /* 0x000fe400000006ff */
[----:B--2---:R-:W-:-:S02]  /*0790*/  @P1 IADD3 R20, P2, R17, R8, RZ ;  /* 0x0000000811141210 */ /* 0x004fc40007f5e0ff */
[----:B------:R-:W-:Y:S02]  /*07a0*/  @!P0 SHF.L.U64.HI R14, R14, 0x2, R15 ;  /* 0x000000020e0e8819 */ /* 0x000fe4000001020f */
[----:B0-----:R-:W-:Y:S02]  /*07b0*/  @!P0 IADD3 R16, P4, R19, R4, RZ ;  /* 0x0000000413108210 */ /* 0x001fe40007f9e0ff */
[----:B------:R-:W-:Y:S02]  /*07c0*/  @P1 IADD3 R12, P3, R17, R12, RZ ;  /* 0x0000000c110c1210 */ /* 0x000fe40007f7e0ff */
[----:B------:R-:W-:Y:S02]  /*07d0*/  @P1 IADD3.X R21, R0, R9, RZ, P2, !PT ;  /* 0x0000000900151210 */ /* 0x000fe400017fe4ff */
[----:B------:R-:W-:Y:S02]  /*07e0*/  CS2R R8, SRZ ;  /* 0x0000000000087805 */ /* 0x000fe4000001ff00 */
[----:B------:R-:W-:-:S02]  /*07f0*/  @!P0 IADD3.X R17, R14, R5, RZ, P4, !PT ;  /* 0x000000050e118210 */ /* 0x000fc400027fe4ff */
[----:B------:R-:W-:Y:S02]  /*0800*/  CS2R R4, SRZ ;  /* 0x0000000000047805 */ /* 0x000fe4000001ff00 */
[----:B------:R-:W-:Y:S01]  /*0810*/  @P1 IADD3.X R13, R0, R13, RZ, P3, !PT ;  /* 0x0000000d000d1210 */ /* 0x000fe20001ffe4ff */
[----:B------:R0:W5:Y:S04]  /*0820*/  @P1 LDG.E.64 R8, desc[UR14][R20.64] ;  /* 0x0000000e14081981 */ /* 0x000168000c1e1b00 */
[----:B------:R0:W5:Y:S01]  /*0830*/  @P1 LDG.E.64 R4, desc[UR14][R12.64] ;  /* 0x0000000e0c041981 */ /* 0x000162000c1e1b00 */
[----:B---3--:R-:W-:-:S04]  /*0840*/  @!P0 IADD3 R18, P5, R19, R6, RZ ;  /* 0x0000000613128210 */ /* 0x008fc80007fbe0ff */
[----:B------:R-:W-:Y:S02]  /*0850*/  @!P0 IADD3.X R19, R14, R7, RZ, P5, !PT ;  /* 0x000000070e138210 */ /* 0x000fe40002ffe4ff */
[----:B------:R-:W-:Y:S02]  /*0860*/  CS2R R14, SRZ ;  /* 0x00000000000e7805 */ /* 0x000fe4000001ff00 */
[----:B------:R-:W-:-:S04]  /*0870*/  CS2R R6, SRZ ;  /* 0x0000000000067805 */ /* 0x000fc8000001ff00 */
[----:B------:R0:W5:Y:S04]  /*0880*/  @!P0 LDG.E.64 R14, desc[UR14][R16.64] ;  /* 0x0000000e100e8981 */ /* 0x000168000c1e1b00 */
[----:B------:R0:W5:Y:S01]  /*0890*/  @!P0 LDG.E.64 R6, desc[UR14][R18.64] ;  /* 0x0000000e12068981 */ /* 0x000162000c1e1b00 */
[----:B------:R-:W-:Y:S01]  /*08a0*/  UMOV UR13, 0x3f800000 ;  /* 0x3f800000000d7882 */ /* 0x000fe20000000000 */
[----:B------:R-:W-:Y:S01]  /*08b0*/  BSSY B0, `(.L_x_1570) ;  /* 0x000001f000007945 */ /* 0x000fe20003800000 */
[----:B------:R-:W-:Y:S01]  /*08c0*/  HFMA2.MMA R39, -RZ, RZ, 0, 0 ;  /* 0x00000000ff277435 */ /* 0x000fe200000001ff */
[----:B------:R-:W-:Y:S02]  /*08d0*/  MOV R37, RZ ;  /* 0x000000ff00257202 */ /* 0x000fe40000000f00 */
[----:B------:R-:W-:Y:S01]  /*08e0*/  CS2R R34, SRZ ;  /* 0x0000000000227805 */ /* 0x000fe2000001ff00 */
[----:B----4-:R-:W-:-:S05]  /*08f0*/  FFMA.FTZ R3, -R2, R2, R3 ;  /* 0x0000000202037223 */ /* 0x010fca0000010103 */
[----:B------:R-:W-:-:S13]  /*0900*/  FSETP.GTU.FTZ.AND P0, PT, R3, RZ, PT ;  /* 0x000000ff0300720b */ /* 0x000fda0003f1c000 */
[----:B------:R-:W-:Y:S01]  /*0910*/  VOTEU.ANY UP0, P0 ;  /* 0x00000000003f7886 */ /* 0x000fe20000000100 */
[----:B------:R-:W-:-:S04]  /*0920*/  PLOP3.LUT P0, PT, PT, PT, UP0, 0x80, 0x0 ;  /* 0x000000000000781c */ /* 0x000fc80003f0f008 */
[----:B------:R-:W-:-:S09]  /*0930*/  @UP0 ULDC UR8, c[0x0][0x250] ;  /* 0x0000940000080ab9 */ /* 0x000fd20000000800 */
[----:B------:R-:W-:-:S06]  /*0940*/  @P0 FADD.FTZ R0, R3, UR8 ;  /* 0x0000000803000e21 */ /* 0x000fcc0008010000 */
[----:B------:R-:W1:Y:S02]  /*0950*/  @P0 MUFU.RSQ R0, R0 ;  /* 0x0000000000000308 */ /* 0x000e640000001400 */
        /* <DEDUP_REMOVED lines=8> */
[----:B------:R-:W1:Y:S02]  /*09e0*/  @P0 LDC.64 R12, c[0x0][0x240] ;  /* 0x00009000ff0c0b82 */ /* 0x000e640000000a00 */
[----:B-1----:R-:W-:-:S04]  /*09f0*/  @P0 LEA R12, P2, R11, R12, 0x1 ;  /* 0x0000000c0b0c0211 */ /* 0x002fc800078408ff */
[C---:B------:R-:W-:Y:S01]  /*0a00*/  @P0 LEA.HI.X R13, R11.reuse, R13, R0, 0x1, P2 ;  /* 0x0000000d0b0d0211 */ /* 0x040fe200010f0c00 */
[----:B0-----:R-:W-:-:S04]  /*0a10*/  IMAD.WIDE R10, R11, 0x2, R16 ;  /* 0x000000020b0a7825 */ /* 0x001fc800078e0210 */
[----:B------:R-:W2:Y:S04]  /*0a20*/  @P0 LDG.E.U16 R3, desc[UR14][R12.64] ;  /* 0x0000000e0c030981 */ /* 0x000ea8000c1e1500 */
[----:B------:R-:W3:Y:S04]  /*0a30*/  @P0 LDG.E.U16 R0, desc[UR14][R12.64+0x2] ;  /* 0x0000020e0c000981 */ /* 0x000ee8000c1e1500 */
[----:B------:R-:W4:Y:S04]  /*0a40*/  LDG.E.U16 R39, desc[UR14][R10.64] ;  /* 0x0000000e0a277981 */ /* 0x000f28000c1e1500 */
[----:B------:R-:W4:Y:S01]  /*0a50*/  LDG.E.U16 R34, desc[UR14][R10.64+0x2] ;  /* 0x0000020e0a227981 */ /* 0x000f22000c1e1500 */
[----:B--2---:R-:W-:-:S02]  /*0a60*/  @P0 SHF.L.U32 R37, R3, 0x10, RZ ;  /* 0x0000001003250819 */ /* 0x004fc400000006ff */
[----:B---3--:R-:W-:Y:S02]  /*0a70*/  @P0 SHF.L.U32 R35, R0, 0x10, RZ ;  /* 0x0000001000230819 */ /* 0x008fe400000006ff */
[----:B----4-:R-:W-:Y:S02]  /*0a80*/  SHF.L.U32 R39, R39, 0x10, RZ ;  /* 0x0000001027277819 */ /* 0x010fe400000006ff */
[----:B------:R-:W-:-:S07]  /*0a90*/  SHF.L.U32 R34, R34, 0x10, RZ ;  /* 0x0000001022227819 */ /* 0x000fce00000006ff */
.L_x_1571:
[----:B------:R-:W-:Y:S05]  /*0aa0*/  BSYNC B0 ;  /* 0x0000000000007941 */ /* 0x000fea0003800000 */
.L_x_1570:
        /* <DEDUP_REMOVED lines=29> */
.L_x_1572:
[----:B------:R-:W-:Y:S01]  /*0c80*/  FMUL.FTZ R17, R8, R39 ;  /* 0x0000002708117220 */ /* 0x000fe20000410000 */
        /* <DEDUP_REMOVED lines=25> */
.L_x_1573:
        /* <DEDUP_REMOVED lines=44> */
[----:B-1----:R-:W-:Y:S01]  /*10e0*/  @!P0 FADD.FTZ R29, R29, R10 ;  /* 0x0000000a1d1d8221 */ /* 0x002fe20000010000 */
[----:B------:R-:W-:Y:S01]  /*10f0*/  ISETP.NE.AND P0, PT, R33, RZ, PT ;  /* 0x000000ff2100720c */ /* 0x000fe20003f05270 */
[----:B------:R-:W-:Y:S01]  /*1100*/  FADD.FTZ R10, RZ, R8 ;  /* 0x00000008ff0a7221 */ /* 0x000fe20000010000 */
[----:B------:R-:W-:-:S03]  /*1110*/  FFMA.FTZ R8, R2, R9, R13 ;  /* 0x0000000902087223 */ /* 0x000fc6000001000d */
[----:B------:R-:W-:Y:S01]  /*1120*/  FADD.FTZ R10, R10, R9 ;  /* 0x000000090a0a7221 */ /* 0x000fe20000010000 */
[----:B------:R-:W-:-:S05]  /*1130*/  FFMA.FTZ R9, R3, R12, R14 ;  /* 0x0000000c03097223 */ /* 0x000fca000001000e */
[----:B------:R0:W-:Y:S04]  /*1140*/  STS.128 [R41], R8 ;  /* 0x0000000829007388 */ /* 0x0001e80000000c00 */
[----:B------:R0:W-:Y:S01]  /*1150*/  @!P0 STS.64 [R32+0x10], R28 ;  /* 0x0000101c20008388 */ /* 0x0001e20000000a00 */
[----:B------:R-:W-:Y:S06]  /*1160*/  BAR.SYNC.DEFER_BLOCKING 0x0 ;  /* 0x0000000000007b1d */ /* 0x000fec0000010000 */
[----:B------:R-:W-:Y:S05]  /*1170*/  @P3 BRA `(.L_x_1575) ;  /* 0x0000000000843947 */ /* 0x000fea0003800000 */
[----:B------:R-:W-:Y:S02]  /*1180*/  UMOV UR8, 0x400 ;  /* 0x0000040000087882 */ /* 0x000fe40000000000 */
[----:B------:R-:W-:-:S09]  /*1190*/  ULEA UR8, UR9, UR8, 0x18 ;  /* 0x0000000809087291 */ /* 0x000fd2000f8ec03f */
[----:B------:R-:W1:Y:S04]  /*11a0*/  LDS.64 R20, [UR8+0x18] ;  /* 0x00001808ff147984 */ /* 0x000e680008000a00 */
[----:B------:R-:W2:Y:S04]  /*11b0*/  LDS.128 R16, [UR8+0x20] ;  /* 0x00002008ff107984 */ /* 0x000ea80008000c00 */
[----:B------:R-:W0:Y:S01]  /*11c0*/  LDS.128 R12, [UR8+0x30] ;  /* 0x00003008ff0c7984 */ /* 0x000e220008000c00 */
[----:B-1----:R-:W-:Y:S01]  /*11d0*/  FADD.FTZ R25, R28, R20 ;  /* 0x000000141c197221 */ /* 0x002fe20000010000 */
[----:B------:R-:W-:-:S02]  /*11e0*/  FADD.FTZ R24, R29, R21 ;  /* 0x000000151d187221 */ /* 0x000fc40000010000 */
[----:B------:R-:W1:Y:S01]  /*11f0*/  LDS.128 R20, [UR8+0x40] ;  /* 0x00004008ff147984 */ /* 0x000e620008000c00 */
[----:B--2---:R-:W-:Y:S01]  /*1200*/  FADD.FTZ R25, R25, R16 ;  /* 0x0000001019197221 */ /* 0x004fe20000010000 */
[----:B------:R-:W-:-:S03]  /*1210*/  FADD.FTZ R24, R24, R17 ;  /* 0x0000001118187221 */ /* 0x000fc60000010000 */
[----:B------:R-:W-:Y:S01]  /*1220*/  FADD.FTZ R25, R25, R18 ;  /* 0x0000001219197221 */ /* 0x000fe20000010000 */
[----:B------:R-:W-:Y:S02]  /*1230*/  FADD.FTZ R24, R24, R19 ;  /* 0x0000001318187221 */ /* 0x000fe40000010000 */
[----:B------:R-:W2:Y:S01]  /*1240*/  LDS.128 R16, [UR8+0x50] ;  /* 0x00005008ff107984 */ /* 0x000ea20008000c00 */
[----:B0-----:R-:W-:Y:S01]  /*1250*/  FADD.FTZ R29, R25, R12 ;  /* 0x0000000c191d7221 */ /* 0x001fe20000010000 */
[----:B------:R-:W-:Y:S02]  /*1260*/  FADD.FTZ R12, R24, R13 ;  /* 0x0000000d180c7221 */ /* 0x000fe40000010000 */
[----:B------:R-:W0:Y:S01]  /*1270*/  LDS.128 R24, [UR8+0x60] ;  /* 0x00006008ff187984 */ /* 0x000e220008000c00 */
[----:B------:R-:W-:Y:S01]  /*1280*/  FADD.FTZ R13, R29, R14 ;  /* 0x0000000e1d0d7221 */ /* 0x000fe20000010000 */
[----:B------:R-:W-:Y:S02]  /*1290*/  FADD.FTZ R12, R12, R15 ;  /* 0x0000000f0c0c7221 */ /* 0x000fe40000010000 */
[----:B------:R-:W3:Y:S01]  /*12a0*/  LDS.64 R28, [UR8+0x70] ;  /* 0x00007008ff1c7984 */ /* 0x000ee20008000a00 */
        /* <DEDUP_REMOVED lines=8> */
[----:B0-----:R-:W-:Y:S01]  /*1330*/  FADD.FTZ R13, R13, R24 ;  /* 0x000000180d0d7221 */ /* 0x001fe20000010000 */
[----:B------:R-:W-:-:S03]  /*1340*/  FADD.FTZ R12, R12, R25 ;  /* 0x000000190c0c7221 */ /* 0x000fc60000010000 */
[----:B------:R-:W-:Y:S01]  /*1350*/  FADD.FTZ R13, R13, R26 ;  /* 0x0000001a0d0d7221 */ /* 0x000fe20000010000 */
[----:B------:R-:W-:-:S03]  /*1360*/  FADD.FTZ R12, R12, R27 ;  /* 0x0000001b0c0c7221 */ /* 0x000fc60000010000 */
[----:B---3--:R-:W-:Y:S01]  /*1370*/  FADD.FTZ R28, R13, R28 ;  /* 0x0000001c0d1c7221 */ /* 0x008fe20000010000 */
[----:B------:R-:W-:-:S07]  /*1380*/  FADD.FTZ R29, R12, R29 ;  /* 0x0000001d0c1d7221 */ /* 0x000fce0000010000 */
.L_x_1575:
[----:B------:R-:W-:Y:S05]  /*1390*/  BSYNC B0 ;  /* 0x0000000000007941 */ /* 0x000fea0003800000 */
.L_x_1574:
        /* <DEDUP_REMOVED lines=158> */
.L_x_1577:
[----:B------:R-:W-:Y:S05]  /*1d80*/  BSYNC B0 ;  /* 0x0000000000007941 */ /* 0x000fea0003800000 */
.L_x_1576:
        /* <DEDUP_REMOVED lines=20> */
.L_x_1579:
[----:B------:R-:W-:Y:S05]  /*1ed0*/  BSYNC B0 ;  /* 0x0000000000007941 */ /* 0x000fea0003800000 */
.L_x_1578:
[----:B------:R-:W-:Y:S05]  /*1ee0*/  @!P0 BRA `(.L_x_1580) ;  /* 0x0000001000908947 */ /* 0x000fea0003800000 */
[----:B--2---:R-:W1:Y:S01]  /*1ef0*/  LDC R18, c[0x0][0x10] ;  /* 0x00000400ff127b82 */ /* 0x004e620000000800 */
[----:B------:R-:W2:Y:S01]  /*1f00*/  S2R R17, SR_CTAID.Y ;  /* 0x0000000000117919 */ /* 0x000ea20000002600 */
[----:B------:R-:W-:-:S06]  /*1f10*/  ULOP3.LUT UR8, UR4, 0x1, URZ, 0xc0, !UPT ;  /* 0x0000000104087892 */ /* 0x000fcc000f8ec03f */
[----:B0-----:R-:W0:Y:S08]  /*1f20*/  LDC.64 R8, c[0x0][0x258] ;  /* 0x00009600ff087b82 */ /* 0x001e300000000a00 */
[----:B------:R-:W3:Y:S01]  /*1f30*/  LDC.64 R22, c[0x0][0x260] ;  /* 0x00009800ff167b82 */ /* 0x000ee20000000a00 */
[----:B-1----:R-:W-:-:S04]  /*1f40*/  IMAD R10, R18, UR8, RZ ;  /* 0x00000008120a7c24 */ /* 0x002fc8000f8e02ff */
[C---:B------:R-:W-:Y:S01]  /*1f50*/  IMAD R12, R10.reuse, R16, RZ ;  /* 0x000000100a0c7224 */ /* 0x040fe200078e02ff */
[----:B--2---:R-:W-:-:S04]  /*1f60*/  IADD3 R11, R10, R17, RZ ;  /* 0x000000110a0b7210 */ /* 0x004fc80007ffe0ff */
[----:B------:R-:W-:Y:S01]  /*1f70*/  SHF.L.U32 R13, R12, 0x1, RZ ;  /* 0x000000010c0d7819 */ /* 0x000fe200000006ff */
[----:B0-----:R-:W-:-:S04]  /*1f80*/  IMAD.WIDE.U32 R8, R11, 0x4, R8 ;  /* 0x000000040b087825 */ /* 0x001fc800078e0008 */
        /* <DEDUP_REMOVED lines=23> */
.L_x_1582:
[----:B------:R-:W2:Y:S04]  /*2100*/  LDG.E.STRONG.GPU R10, desc[UR14][R8.64] ;  /* 0x0000000e080a7981 */ /* 0x000ea8000c1ef900 */
[----:B--2---:R-:W-:Y:S01]  /*2110*/  CCTL.IVALL ;  /* 0x00000000ff00798f */ /* 0x004fe20002000000 */
[----:B------:R-:W-:Y:S05]  /*2120*/  YIELD ;  /* 0x0000000000007946 */ /* 0x000fea0003800000 */
[----:B------:R-:W-:-:S13]  /*2130*/  ISETP.NE.AND P0, PT, R10, R13, PT ;  /* 0x0000000d0a00720c */ /* 0x000fda0003f05270 */
[----:B------:R-:W-:Y:S05]  /*2140*/  @P0 BRA `(.L_x_1582) ;  /* 0xfffffffc00ec0947 */ /* 0x000fea000383ffff */
.L_x_1581:
        /* <DEDUP_REMOVED lines=17> */
.L_x_1586:
        /* <DEDUP_REMOVED lines=115> */
.L_x_1585:
        /* <DEDUP_REMOVED lines=61> */
.L_x_1587:
[----:B------:R-:W-:-:S13]  /*2d60*/  ISETP.NE.OR P0, PT, R19, RZ, P0 ;  /* 0x000000ff1300720c */ /* 0x000fda0000705670 */
[----:B------:R-:W-:Y:S05]  /*2d70*/  @!P0 BRA `(.L_x_1583) ;  /* 0x00000000007c8947 */ /* 0x000fea0003800000 */
.L_x_1584:
        /* <DEDUP_REMOVED lines=31> */
.L_x_1583:
        /* <DEDUP_REMOVED lines=11> */
.L_x_1589:
[----:B------:R-:W-:Y:S05]  /*3020*/  BSYNC B0 ;  /* 0x0000000000007941 */ /* 0x000fea0003800000 */
.L_x_1588:
        /* <DEDUP_REMOVED lines=16> */
.L_x_1580:
        /* <DEDUP_REMOVED lines=29> */
.L_x_1590:
[----:B------:R-:W-:Y:S04]  /*3300*/  BSSY B0, `(.L_x_1591) ;  /* 0x0000014000007945 */ /* 0x000fe80003800000 */
[----:B------:R-:W-:Y:S05]  /*3310*/  @!P1 BRA `(.L_x_1592) ;  /* 0x0000000000489947 */ /* 0x000fea0003800000 */
[----:B------:R-:W-:Y:S01]  /*3320*/  SHF.R.S32.HI R15, RZ, 0x1f, R36 ;  /* 0x0000001fff0f7819 */ /* 0x000fe20000011424 */
[----:B------:R-:W-:Y:S01]  /*3330*/  ULDC.64 UR8, c[0x0][0x288] ;  /* 0x0000a20000087ab9 */ /* 0x000fe20000000a00 */
[----:B------:R-:W-:Y:S01]  /*3340*/  MOV R8, R42 ;  /* 0x0000002a00087202 */ /* 0x000fe20000000f00 */
[----:B------:R-:W-:Y:S01]  /*3350*/  FFMA.FTZ R30, R30, R11, R13 ;  /* 0x0000000b1e1e7223 */ /* 0x000fe2000001000d */
[----:B------:R-:W-:Y:S01]  /*3360*/  MOV R9, R45 ;  /* 0x0000002d00097202 */ /* 0x000fe20000000f00 */
[----:B------:R-:W-:Y:S02]  /*3370*/  IMAD R15, R15, UR8, RZ ;  /* 0x000000080f0f7c24 */ /* 0x000fe4000f8e02ff */
[----:B------:R-:W-:Y:S01]  /*3380*/  FFMA.FTZ R30, R39, R4, -R30 ;  /* 0x00000004271e7223 */ /* 0x000fe2000001081e */
[----:B------:R-:W-:-:S04]  /*3390*/  IMAD.WIDE.U32 R8, R36, UR8, R8 ;  /* 0x0000000824087c25 */ /* 0x000fc8000f8e0008 */
[----:B------:R-:W-:Y:S01]  /*33a0*/  FMUL.FTZ R30, R30, UR13 ;  /* 0x0000000d1e1e7c20 */ /* 0x000fe20008410000 */
[----:B------:R-:W-:Y:S02]  /*33b0*/  IMAD R17, R36, UR9, R15 ;  /* 0x0000000924117c24 */ /* 0x000fe4000f8e020f */
[----:B------:R-:W-:Y:S01]  /*33c0*/  FFMA.FTZ R15, R0, R11, R13 ;  /* 0x0000000b000f7223 */ /* 0x000fe2000001000d */
[----:B------:R-:W-:Y:S02]  /*33d0*/  ULDC.64 UR8, c[0x0][0x210] ;  /* 0x0000840000087ab9 */ /* 0x000fe40000000a00 */
[----:B------:R-:W-:Y:S01]  /*33e0*/  LEA R4, P0, R8, UR8, 0x2 ;  /* 0x0000000808047c11 */ /* 0x000fe2000f8010ff */
[----:B------:R-:W-:Y:S01]  /*33f0*/  FFMA.FTZ R15, R34, R5, -R15 ;  /* 0x00000005220f7223 */ /* 0x000fe2000001080f */
[----:B------:R-:W-:-:S03]  /*3400*/  IADD3 R17, R9, R17, RZ ;  /* 0x0000001109117210 */ /* 0x000fc60007ffe0ff */
[----:B------:R-:W-:Y:S01]  /*3410*/  FMUL.FTZ R31, R15, UR13 ;  /* 0x0000000d0f1f7c20 */ /* 0x000fe20008410000 */
[----:B------:R-:W-:-:S05]  /*3420*/  LEA.HI.X R5, R8, UR9, R17, 0x2, P0 ;  /* 0x0000000908057c11 */ /* 0x000fca00080f1411 */
[----:B------:R0:W-:Y:S02]  /*3430*/  STG.E.64 desc[UR14][R4.64], R30 ;  /* 0x0000001e04007986 */ /* 0x0001e4000c101b0e */
.L_x_1592:
[----:B------:R-:W-:Y:S05]  /*3440*/  BSYNC B0 ;  /* 0x0000000000007941 */ /* 0x000fea0003800000 */
.L_x_1591:
        /* <DEDUP_REMOVED lines=19> */
.L_x_1593:
        /* <DEDUP_REMOVED lines=23> */
.L_x_1595:
[----:B------:R-:W-:Y:S05]  /*36f0*/  BSYNC B0 ;  /* 0x0000000000007941 */ /* 0x000fea0003800000 */
.L_x_1594:
[----:B------:R-:W-:Y:S01]  /*3700*/  ULDC UR8, c[0x0][0x10] ;  /* 0x0000040000087ab9 */ /* 0x000fe20000000800 */
[----:B------:R-:W-:Y:S02]  /*3710*/  UIADD3 UR4, UR4, 0x1, URZ ;  /* 0x0000000104047890 */ /* 0x000fe4000fffe03f */
[----:B------:R-:W-:-:S04]  /*3720*/  UIADD3 UR7, UR8, UR7, URZ ;  /* 0x0000000708077290 */ /* 0x000fc8000fffe03f */
[----:B------:R-:W-:-:S06]  /*3730*/  UISETP.GE.AND UP0, UPT, UR7, UR5, UPT ;  /* 0x000000050700728c */ /* 0x000fcc000bf06270 */
[----:B------:R-:W-:-:S13]  /*3740*/  PLOP3.LUT P0, PT, PT, PT, UP0, 0x80, 0x0 ;  /* 0x000000000000781c */ /* 0x000fda0003f0f008 */
[----:B------:R-:W-:Y:S05]  /*3750*/  @!P0 BRA `(.L_x_1596) ;  /* 0xffffffc800e48947 */ /* 0x000fea000383ffff */
.L_x_1569:
[----:B------:R-:W1:Y:S01]  /*3760*/  LDC R4, c[0x0][0xc] ;  /* 0x00000300ff047b82 */ /* 0x000e620000000800 */
[----:B------:R-:W-:Y:S01]  /*3770*/  ISETP.NE.AND P1, PT, R38, RZ, PT ;  /* 0x000000ff2600720c */ /* 0x000fe20003f25270 */
[----:B------:R-:W-:Y:S06]  /*3780*/  BSSY B0, `(.L_x_1597) ;  /* 0x0000011000007945 */ /* 0x000fec0003800000 */
[----:B0-----:R-:W0:Y:S08]  /*3790*/  LDC R7, c[0x0][0x10] ;  /* 0x00000400ff077b82 */ /* 0x001e300000000800 */
[----:B------:R-:W2:Y:S01]  /*37a0*/  LDC.64 R2, c[0x0][0x258] ;  /* 0x00009600ff027b82 */ /* 0x000ea20000000a00 */
[----:B-1----:R-:W-:-:S02]  /*37b0*/  ISETP.NE.AND P0, PT, R4, 0x1, PT ;  /* 0x000000010400780c */ /* 0x002fc40003f05270 */
[----:B0-----:R-:W-:-:S04]  /*37c0*/  SHF.L.U32 R0, R7, 0x1, RZ ;  /* 0x0000000107007819 */ /* 0x001fc800000006ff */
        /* <DEDUP_REMOVED lines=12> */
.L_x_1598:
[----:B------:R-:W-:Y:S05]  /*3890*/  BSYNC B0 ;  /* 0x0000000000007941 */ /* 0x000fea0003800000 */
.L_x_1597:
        /* <DEDUP_REMOVED lines=11> */
.L_x_1600:
[----:B------:R-:W2:Y:S04]  /*3950*/  LDG.E.STRONG.GPU R5, desc[UR14][R2.64] ;  /* 0x0000000e02057981 */ /* 0x000ea8000c1ef900 */
[----:B--2---:R-:W-:Y:S01]  /*3960*/  CCTL.IVALL ;  /* 0x00000000ff00798f */ /* 0x004fe20002000000 */
[----:B------:R-:W-:Y:S05]  /*3970*/  YIELD ;  /* 0x0000000000007946 */ /* 0x000fea0003800000 */
[----:B------:R-:W-:-:S13]  /*3980*/  ISETP.NE.AND P0, PT, R5, R0, PT ;  /* 0x000000000500720c */ /* 0x000fda0003f05270 */
[----:B------:R-:W-:Y:S05]  /*3990*/  @P0 BRA `(.L_x_1600) ;  /* 0xfffffffc00ec0947 */ /* 0x000fea000383ffff */
.L_x_1599:
        /* <DEDUP_REMOVED lines=24> */
.L_x_1601:
        /* <DEDUP_REMOVED lines=25> */
.L_x_1602:
        /* <DEDUP_REMOVED lines=13> */
.L_x_3252:


//--------------------- .text._Z35group_norm_nhwc_bwd_one_pass_kernelI11Fp32IOBf16WLi128ELi26ELi416EEv26Group_norm_nhwc_bwd_params --------------------------
	.section	.text._Z35group_norm_nhwc_bwd_one_pass_kernelI11Fp32IOBf16WLi128ELi26ELi416EEv26Group_norm_nhwc_bwd_params,"ax",@progbits
	.align	128
        .global         _Z35group_norm_nhwc_bwd_one_pass_kernelI11Fp32IOBf16WLi128ELi26ELi416EEv26Group_norm_nhwc_bwd_params
        .type           _Z35group_norm_nhwc_bwd_one_pass_kernelI11Fp32IOBf16WLi128ELi26ELi416EEv26Group_norm_nhwc_bwd_params,@function
        .size           _Z35group_norm_nhwc_bwd_one_pass_kernelI11Fp32IOBf16WLi128ELi26ELi416EEv26Group_norm_nhwc_bwd_params,(.L_x_3253 - _Z35group_norm_nhwc_bwd_one_pass_kernelI11Fp32IOBf16WLi128ELi26ELi416EEv26Group_norm_nhwc_bwd_params)
        .other          _Z35group_norm_nhwc_bwd_one_pass_kernelI11Fp32IOBf16WLi128ELi26ELi416EEv26Group_norm_nhwc_bwd_params,@"STO_CUDA_ENTRY STV_DEFAULT"
_Z35group_norm_nhwc_bwd_one_pass_kernelI11Fp32IOBf16WLi128ELi26ELi416EEv26Group_norm_nhwc_bwd_params:
.text._Z35group_norm_nhwc_bwd_one_pass_kernelI11Fp32IOBf16WLi128ELi26ELi416EEv26Group_norm_nhwc_bwd_params:
        /* <DEDUP_REMOVED lines=62> */
.L_x_1638:
[----:B0---4-:R-:W0:Y:S01]  /*03e0*/  LDC R16, c[0x0][0x2a0] ;  /* 0x0000a800ff107b82 */ /* 0x011e220000000800 */
[----:B---3--:R-:W-:Y:S01]  /*03f0*/  IABS R15, R43 ;  /* 0x0000002b000f7213 */ /* 0x008fe20000000000 */
[----:B------:R-:W-:Y:S01]  /*0400*/  ULDC.64 UR12, c[0x0][0x298] ;  /* 0x0000a600000c7ab9 */ /* 0x000fe20000000a00 */
[----:B------:R-:W-:Y:S01]  /*0410*/  ISETP.GE.AND P0, PT, R43, RZ, PT ;  /* 0x000000ff2b00720c */ /* 0x000fe20003f06270 */
[----:B------:R-:W-:-:S04]  /*0420*/  ULDC.64 UR14, c[0x0][0x290] ;  /* 0x0000a400000e7ab9 */ /* 0x000fc80000000a00 */
[----:B-1----:R-:W1:Y:S08]  /*0430*/  LDC.64 R24, c[0x0][0x248] ;  /* 0x00009200ff187b82 */ /* 0x002e700000000a00 */
[----:B--2---:R-:W2:Y:S01]  /*0440*/  @P1 LDC.64 R20, c[0x0][0x228] ;  /* 0x00008a00ff141b82 */ /* 0x004ea20000000a00 */
[----:B0-----:R-:W-:-:S07]  /*0450*/  IABS R14, R16 ;  /* 0x00000010000e7213 */ /* 0x001fce0000000000 */
[----:B------:R-:W0:Y:S01]  /*0460*/  @P2 LDC.64 R22, c[0x0][0x288] ;  /* 0x0000a200ff162b82 */ /* 0x000e220000000a00 */
[----:B------:R-:W3:Y:S01]  /*0470*/  I2F.RP R12, R14 ;  /* 0x0000000e000c7306 */ /* 0x000ee20000209400 */
[----:B-1----:R-:W-:-:S06]  /*0480*/  IMAD.WIDE R26, R43, 0x8, R24 ;  /* 0x000000082b1a7825 */ /* 0x002fcc00078e0218 */
[----:B------:R-:W1:Y:S01]  /*0490*/  @P2 LDC.64 R18, c[0x0][0x228] ;  /* 0x00008a00ff122b82 */ /* 0x000e620000000a00 */
[----:B------:R-:W4:Y:S01]  /*04a0*/  LDG.E.64 R26, desc[UR8][R26.64] ;  /* 0x000000081a1a7981 */ /* 0x000f22000c1e1b00 */
[----:B---3--:R-:W3:Y:S02]  /*04b0*/  MUFU.RCP R12, R12 ;  /* 0x0000000c000c7308 */ /* 0x008ee40000001000 */
[----:B---3--:R-:W-:-:S04]  /*04c0*/  IADD3 R10, R12, 0xffffffe, RZ ;  /* 0x0ffffffe0c0a7810 */ /* 0x008fc80007ffe0ff */
[----:B------:R-:W3:Y:S02]  /*04d0*/  LDC R12, c[0x0][0x2ac] ;  /* 0x0000ab00ff0c7b82 */ /* 0x000ee40000000800 */
[----:B------:R2:W0:Y:S02]  /*04e0*/  F2I.FTZ.U32.TRUNC.NTZ R11, R10 ;  /* 0x0000000a000b7305 */ /* 0x000424000021f000 */
[----:B--2---:R-:W-:Y:S02]  /*04f0*/  MOV R10, RZ ;  /* 0x000000ff000a7202 */ /* 0x004fe40000000f00 */
[----:B0-----:R-:W-:-:S05]  /*0500*/  IADD3 R13, RZ, -R11, RZ ;  /* 0x8000000bff0d7210 */ /* 0x001fca0007ffe0ff */
        /* <DEDUP_REMOVED lines=19> */
[----:B------:R-:W-:Y:S01]  /*0640*/  SHF.R.U32.HI R11, RZ, 0x2, R11 ;  /* 0x00000002ff0b7819 */ /* 0x000fe2000001160b */
[----:B------:R-:W0:Y:S01]  /*0650*/  @P1 LDC.64 R16, c[0x0][0x288] ;  /* 0x0000a200ff101b82 */ /* 0x000e220000000a00 */
[----:B------:R-:W-:-:S02]  /*0660*/  SEL R65, R10, R65, !P4 ;  /* 0x000000410a417207 */ /* 0x000fc40006000000 */
[----:B------:R-:W-:Y:S01]  /*0670*/  @!P3 IADD3 R13, -R13, RZ, RZ ;  /* 0x000000ff0d0db210 */ /* 0x000fe20007ffe1ff */
[----:B---3--:R-:W-:Y:S02]  /*0680*/  IMAD R11, R12, UR10, R11 ;  /* 0x0000000a0c0b7c24 */ /* 0x008fe4000f8e020b */
[----:B------:R-:W-:Y:S01]  /*0690*/  IMAD R30, R65, 0x1a, RZ ;  /* 0x0000001a411e7824 */ /* 0x000fe200078e02ff */
[----:B------:R-:W-:Y:S02]  /*06a0*/  SEL R13, R10, R13, !P4 ;  /* 0x0000000d0a0d7207 */ /* 0x000fe40006000000 */
[----:B------:R-:W-:Y:S02]  /*06b0*/  IADD3 R10, R11, 0x40, RZ ;  /* 0x000000400b0a7810 */ /* 0x000fe40007ffe0ff */
[----:B------:R-:W-:Y:S02]  /*06c0*/  SHF.R.S32.HI R12, RZ, 0x1f, R13 ;  /* 0x0000001fff0c7819 */ /* 0x000fe4000001140d */
[----:B------:R-:W-:-:S02]  /*06d0*/  SHF.R.S32.HI R14, RZ, 0x1f, R30 ;  /* 0x0000001fff0e7819 */ /* 0x000fc4000001141e */
[C---:B------:R-:W-:Y:S01]  /*06e0*/  IADD3 R66, P3, R51.reuse, R30, RZ ;  /* 0x0000001e33427210 */ /* 0x040fe20007f7e0ff */
[----:B------:R-:W-:Y:S01]  /*06f0*/  IMAD R12, R12, UR12, RZ ;  /* 0x0000000c0c0c7c24 */ /* 0x000fe2000f8e02ff */
[----:B------:R-:W-:Y:S02]  /*0700*/  ISETP.GE.U32.AND P0, PT, R10, UR14, PT ;  /* 0x0000000e0a007c0c */ /* 0x000fe4000bf06070 */
[----:B------:R-:W-:Y:S01]  /*0710*/  LEA.HI.X.SX32 R67, R51, R14, 0x1, P3 ;  /* 0x0000000e33437211 */ /* 0x000fe200018f0eff */
[----:B------:R-:W-:Y:S01]  /*0720*/  IMAD R69, R13, UR13, R12 ;  /* 0x0000000d0d457c24 */ /* 0x000fe2000f8e020c */
[----:B------:R-:W-:Y:S02]  /*0730*/  SHF.R.S32.HI R10, RZ, 0x1f, R10 ;  /* 0x0000001fff0a7819 */ /* 0x000fe4000001140a */
[----:B------:R-:W-:Y:S01]  /*0740*/  IADD3 R11, R11, 0x60, RZ ;  /* 0x000000600b0b7810 */ /* 0x000fe20007ffe0ff */
[----:B------:R-:W-:Y:S01]  /*0750*/  IMAD.WIDE.U32 R66, R13, UR12, R66 ;  /* 0x0000000c0d427c25 */ /* 0x000fe2000f8e0042 */
[----:B------:R-:W-:Y:S01]  /*0760*/  ISETP.GE.AND.EX P0, PT, R10, UR15, PT, P0 ;  /* 0x0000000f0a007c0c */ /* 0x000fe2000bf06300 */
[----:B------:R-:W2:Y:S01]  /*0770*/  @P1 LDC.64 R12, c[0x0][0x230] ;  /* 0x00008c00ff0c1b82 */ /* 0x000ea20000000a00 */
[----:B------:R-:W-:Y:S01]  /*0780*/  ISETP.GE.U32.AND P3, PT, R11, UR14, PT ;  /* 0x0000000e0b007c0c */ /* 0x000fe2000bf66070 */
[----:B0-----:R-:W-:Y:S01]  /*0790*/  @P1 IMAD R10, R39, R16, RZ ;  /* 0x00000010270a1224 */ /* 0x001fe200078e02ff */
[----:B------:R-:W-:-:S02]  /*07a0*/  ISETP.LT.U32.AND P0, PT, R50, 0x1a0, !P0 ;  /* 0x000001a03200780c */ /* 0x000fc40004701070 */
[----:B------:R-:W-:Y:S01]  /*07b0*/  SHF.R.S32.HI R11, RZ, 0x1f, R11 ;  /* 0x0000001fff0b7819 */ /* 0x000fe2000001140b */
[----:B------:R-:W-:Y:S01]  /*07c0*/  @P1 IMAD R15, R49, R17, R10 ;  /* 0x00000011310f1224 */ /* 0x000fe200078e020a */
[----:B------:R-:W-:Y:S02]  /*07d0*/  IADD3 R69, R67, R69, RZ ;  /* 0x0000004543457210 */ /* 0x000fe40007ffe0ff */
[----:B------:R-:W-:Y:S02]  /*07e0*/  ISETP.GE.AND.EX P3, PT, R11, UR15, PT, P3 ;  /* 0x0000000f0b007c0c */ /* 0x000fe4000bf66330 */
[----:B------:R-:W-:Y:S02]  /*07f0*/  @P1 MOV R68, R66 ;  /* 0x0000004200441202 */ /* 0x000fe40000000f00 */
[----:B------:R-:W-:Y:S02]  /*0800*/  ISETP.LT.U32.AND P3, PT, R50, 0x1a0, !P3 ;  /* 0x000001a03200780c */ /* 0x000fe40005f61070 */
[----:B------:R-:W-:Y:S01]  /*0810*/  @P2 MOV R35, R69 ;  /* 0x0000004500232202 */ /* 0x000fe20000000f00 */
[----:B------:R-:W-:Y:S01]  /*0820*/  @P1 IMAD.WIDE.U32 R16, R49, R16, R68 ;  /* 0x0000001031101225 */ /* 0x000fe200078e0044 */
[----:B------:R-:W0:Y:S04]  /*0830*/  @P0 LDC.64 R10, c[0x0][0x288] ;  /* 0x0000a200ff0a0b82 */ /* 0x000e280000000a00 */
[----:B------:R-:W-:-:S02]  /*0840*/  @P1 IADD3 R17, R17, R15, RZ ;  /* 0x0000000f11111210 */ /* 0x000fc40007ffe0ff */
[C---:B------:R-:W-:Y:S02]  /*0850*/  @P1 SHF.L.U32 R29, R16.reuse, 0x2, RZ ;  /* 0x00000002101d1819 */ /* 0x040fe400000006ff */
[----:B------:R-:W-:Y:S01]  /*0860*/  @P1 SHF.L.U64.HI R34, R16, 0x2, R17 ;  /* 0x0000000210221819 */ /* 0x000fe20000010211 */
[----:B------:R-:W3:Y:S01]  /*0870*/  @P3 LDC.64 R14, c[0x0][0x288] ;  /* 0x0000a200ff0e3b82 */ /* 0x000ee20000000a00 */
[----:B--2---:R-:W-:Y:S01]  /*0880*/  @P1 IADD3 R32, P4, R29, R12, RZ ;  /* 0x0000000c1d201210 */ /* 0x004fe20007f9e0ff */
[----:B------:R-:W-:Y:S01]  /*0890*/  @P2 IMAD R12, R37, R22, RZ ;  /* 0x00000016250c2224 */ /* 0x000fe200078e02ff */
[----:B------:R-:W-:Y:S02]  /*08a0*/  @P1 IADD3 R28, P5, R29, R20, RZ ;  /* 0x000000141d1c1210 */ /* 0x000fe40007fbe0ff */
[C---:B------:R-:W-:Y:S01]  /*08b0*/  @P1 IADD3.X R33, R34.reuse, R13, RZ, P4, !PT ;  /* 0x0000000d22211210 */ /* 0x040fe200027fe4ff */
[----:B------:R-:W-:Y:S01]  /*08c0*/  @P2 IMAD R31, R47, R23, R12 ;  /* 0x000000172f1f2224 */ /* 0x000fe200078e020c */
[----:B------:R-:W-:Y:S01]  /*08d0*/  @P1 IADD3.X R29, R34, R21, RZ, P5, !PT ;  /* 0x00000015221d1210 */ /* 0x000fe20002ffe4ff */
[----:B------:R-:W2:Y:S01]  /*08e0*/  @P2 LDC.64 R16, c[0x0][0x230] ;  /* 0x00008c00ff102b82 */ /* 0x000ea20000000a00 */
[----:B------:R-:W-:-:S05]  /*08f0*/  @P2 MOV R34, R66 ;  /* 0x0000004200222202 */ /* 0x000fca0000000f00 */
[----:B------:R-:W-:Y:S02]  /*0900*/  @P2 IMAD.WIDE.U32 R34, R47, R22, R34 ;  /* 0x000000162f222225 */ /* 0x000fe400078e0022 */
[----:B------:R-:W2:Y:S03]  /*0910*/  @P0 LDC.64 R20, c[0x0][0x230] ;  /* 0x00008c00ff140b82 */ /* 0x000ea60000000a00 */
[----:B------:R-:W-:Y:S01]  /*0920*/  @P2 IADD3 R31, R35, R31, RZ ;  /* 0x0000001f231f2210 */ /* 0x000fe20007ffe0ff */
[----:B0-----:R-:W-:Y:S01]  /*0930*/  @P0 IMAD R35, R7, R10, RZ ;  /* 0x0000000a07230224 */ /* 0x001fe200078e02ff */
[C---:B------:R-:W-:Y:S02]  /*0940*/  @P2 SHF.L.U32 R55, R34.reuse, 0x2, RZ ;  /* 0x0000000222372819 */ /* 0x040fe400000006ff */
[----:B------:R-:W-:Y:S01]  /*0950*/  @P2 SHF.L.U64.HI R52, R34, 0x2, R31 ;  /* 0x0000000222342819 */ /* 0x000fe2000001021f */
[----:B------:R-:W0:Y:S01]  /*0960*/  @P3 LDC.64 R24, c[0x0][0x230] ;  /* 0x00008c00ff183b82 */ /* 0x000e220000000a00 */
[----:B------:R-:W-:Y:S01]  /*0970*/  @P0 IMAD R31, R46, R11, R35 ;  /* 0x0000000b2e1f0224 */ /* 0x000fe200078e0223 */
[----:B------:R-:W-:-:S02]  /*0980*/  @P0 MOV R34, R66 ;  /* 0x0000004200220202 */ /* 0x000fc40000000f00 */
[----:B------:R-:W-:-:S04]  /*0990*/  @P0 MOV R35, R69 ;  /* 0x0000004500230202 */ /* 0x000fc80000000f00 */
[----:B------:R-:W0:Y:S01]  /*09a0*/  @P3 LDC.64 R12, c[0x0][0x228] ;  /* 0x00008a00ff0c3b82 */ /* 0x000e220000000a00 */
[----:B------:R-:W-:Y:S01]  /*09b0*/  @P0 IMAD.WIDE.U32 R10, R46, R10, R34 ;  /* 0x0000000a2e0a0225 */ /* 0x000fe200078e0022 */
[----:B------:R-:W-:Y:S02]  /*09c0*/  @P3 MOV R34, R66 ;  /* 0x0000004200223202 */ /* 0x000fe40000000f00 */
[----:B------:R-:W-:Y:S01]  /*09d0*/  @P3 MOV R35, R69 ;  /* 0x0000004500233202 */ /* 0x000fe20000000f00 */
[-C--:B---3--:R-:W-:Y:S01]  /*09e0*/  @P3 IMAD R53, R9, R14.reuse, RZ ;  /* 0x0000000e09353224 */ /* 0x088fe200078e02ff */
[----:B------:R-:W-:Y:S02]  /*09f0*/  @P0 IADD3 R11, R11, R31, RZ ;  /* 0x0000001f0b0b0210 */ /* 0x000fe40007ffe0ff */
[----:B------:R-:W3:Y:S01]  /*0a00*/  @P0 LDC.64 R22, c[0x0][0x228] ;  /* 0x00008a00ff160b82 */ /* 0x000ee20000000a00 */
[C---:B------:R-:W-:Y:S02]  /*0a10*/  @P3 IMAD R59, R44.reuse, R15, R53 ;  /* 0x0000000f2c3b3224 */ /* 0x040fe400078e0235 */
[----:B------:R-:W-:Y:S01]  /*0a20*/  @P3 IMAD.WIDE.U32 R14, R44, R14, R34 ;  /* 0x0000000e2c0e3225 */ /* 0x000fe200078e0022 */
[----:B-1----:R-:W-:-:S02]  /*0a30*/  @P2 IADD3 R54, P5, R55, R18, RZ ;  /* 0x0000001237362210 */ /* 0x002fc40007fbe0ff */
[C---:B------:R-:W-:Y:S02]  /*0a40*/  @P0 SHF.L.U32 R53, R10.reuse, 0x2, RZ ;  /* 0x000000020a350819 */ /* 0x040fe400000006ff */
[----:B------:R-:W-:Y:S02]  /*0a50*/  @P0 SHF.L.U64.HI R10, R10, 0x2, R11 ;  /* 0x000000020a0a0819 */ /* 0x000fe4000001020b */
[----:B--2---:R-:W-:Y:S02]  /*0a60*/  @P2 IADD3 R56, P4, R55, R16, RZ ;  /* 0x0000001037382210 */ /* 0x004fe40007f9e0ff */
[----:B------:R-:W-:Y:S02]  /*0a70*/  @P3 IADD3 R11, R15, R59, RZ ;  /* 0x0000003b0f0b3210 */ /* 0x000fe40007ffe0ff */
[----:B------:R-:W-:Y:S02]  /*0a80*/  @P2 IADD3.X R55, R52, R19, RZ, P5, !PT ;  /* 0x0000001334372210 */ /* 0x000fe40002ffe4ff */
[----:B------:R-:W-:-:S02]  /*0a90*/  @P3 SHF.L.U32 R59, R14, 0x2, RZ ;  /* 0x000000020e3b3819 */ /* 0x000fc400000006ff */
[----:B------:R-:W-:Y:S02]  /*0aa0*/  @P0 IADD3 R60, P5, R53, R20, RZ ;  /* 0x00000014353c0210 */ /* 0x000fe40007fbe0ff */
[----:B------:R-:W-:Y:S02]  /*0ab0*/  @P2 IADD3.X R57, R52, R17, RZ, P4, !PT ;  /* 0x0000001134392210 */ /* 0x000fe400027fe4ff */
[----:B------:R-:W-:Y:S02]  /*0ac0*/  @P3 SHF.L.U64.HI R14, R14, 0x2, R11 ;  /* 0x000000020e0e3819 */ /* 0x000fe4000001020b */
[C---:B0-----:R-:W-:Y:S02]  /*0ad0*/  @P3 IADD3 R34, P4, R59.reuse, R24, RZ ;  /* 0x000000183b223210 */ /* 0x041fe40007f9e0ff */
[----:B------:R-:W-:Y:S02]  /*0ae0*/  @P0 IADD3.X R61, R10, R21, RZ, P5, !PT ;  /* 0x000000150a3d0210 */ /* 0x000fe40002ffe4ff */
[----:B------:R-:W-:-:S02]  /*0af0*/  @P3 IADD3 R58, P5, R59, R12, RZ ;  /* 0x0000000c3b3a3210 */ /* 0x000fc40007fbe0ff */
[----:B------:R-:W-:Y:S02]  /*0b00*/  CS2R R18, SRZ ;  /* 0x0000000000127805 */ /* 0x000fe4000001ff00 */
[C---:B------:R-:W-:Y:S02]  /*0b10*/  @P3 IADD3.X R35, R14.reuse, R25, RZ, P4, !PT ;  /* 0x000000190e233210 */ /* 0x040fe400027fe4ff */
[----:B------:R-:W-:Y:S02]  /*0b20*/  CS2R R24, SRZ ;  /* 0x0000000000187805 */ /* 0x000fe4000001ff00 */
[----:B------:R-:W-:Y:S02]  /*0b30*/  CS2R R16, SRZ ;  /* 0x0000000000107805 */ /* 0x000fe4000001ff00 */
[----:B------:R-:W-:Y:S01]  /*0b40*/  @P3 IADD3.X R59, R14, R13, RZ, P5, !PT ;  /* 0x0000000d0e3b3210 */ /* 0x000fe20002ffe4ff */
[----:B------:R-:W5:Y:S04]  /*0b50*/  @P1 LDG.E.64 R18, desc[UR8][R32.64] ;  /* 0x0000000820121981 */ /* 0x000f68000c1e1b00 */
[----:B------:R-:W5:Y:S04]  /*0b60*/  @P3 LDG.E.64 R24, desc[UR8][R34.64] ;  /* 0x0000000822183981 */ /* 0x000f68000c1e1b00 */
[----:B------:R-:W5:Y:S01]  /*0b70*/  @P3 LDG.E.64 R16, desc[UR8][R58.64] ;  /* 0x000000083a103981 */ /* 0x000f62000c1e1b00 */
[----:B---3--:R-:W-:-:S02]  /*0b80*/  @P0 IADD3 R52, P6, R53, R22, RZ ;  /* 0x0000001635340210 */ /* 0x008fc40007fde0ff */
[----:B------:R-:W-:Y:S02]  /*0b90*/  MOV R11, RZ ;  /* 0x000000ff000b7202 */ /* 0x000fe40000000f00 */
[----:B------:R-:W-:Y:S02]  /*0ba0*/  @P0 IADD3.X R53, R10, R23, RZ, P6, !PT ;  /* 0x000000170a350210 */ /* 0x000fe400037fe4ff */
[----:B------:R-:W-:Y:S02]  /*0bb0*/  MOV R10, RZ ;  /* 0x000000ff000a7202 */ /* 0x000fe40000000f00 */
[----:B------:R-:W-:Y:S02]  /*0bc0*/  CS2R R22, SRZ ;  /* 0x0000000000167805 */ /* 0x000fe4000001ff00 */
[----:B------:R-:W-:Y:S02]  /*0bd0*/  CS2R R14, SRZ ;  /* 0x00000000000e7805 */ /* 0x000fe4000001ff00 */
[----:B------:R4:W5:Y:S04]  /*0be0*/  @P1 LDG.E.64 R10, desc[UR8][R28.64] ;  /* 0x000000081c0a1981 */ /* 0x000968000c1e1b00 */
[----:B------:R-:W5:Y:S04]  /*0bf0*/  @P0 LDG.E.64 R22, desc[UR8][R60.64] ;  /* 0x000000083c160981 */ /* 0x000f68000c1e1b00 */
[----:B------:R-:W5:Y:S01]  /*0c00*/  @P0 LDG.E.64 R14, desc[UR8][R52.64] ;  /* 0x00000008340e0981 */ /* 0x000f62000c1e1b00 */
[----:B------:R-:W-:-:S06]  /*0c10*/  CS2R R12, SRZ ;  /* 0x00000000000c7805 */ /* 0x000fcc000001ff00 */
[----:B------:R0:W5:Y:S01]  /*0c20*/  @P2 LDG.E.64 R12, desc[UR8][R54.64] ;  /* 0x00000008360c2981 */ /* 0x000162000c1e1b00 */
[----:B----4-:R-:W-:-:S05]  /*0c30*/  FFMA.FTZ R28, -R26, R26, R27 ;  /* 0x0000001a1a1c7223 */ /* 0x010fca000001011b */
[----:B------:R-:W-:-:S13]  /*0c40*/  FSETP.GTU.FTZ.AND P0, PT, R28, RZ, PT ;  /* 0x000000ff1c00720b */ /* 0x000fda0003f1c000 */
[----:B------:R-:W1:Y:S01]  /*0c50*/  @P0 LDC R27, c[0x0][0x250] ;  /* 0x00009400ff1b0b82 */ /* 0x000e620000000800 */
[----:B0-----:R-:W-:Y:S02]  /*0c60*/  MOV R54, 0x3f800000 ;  /* 0x3f80000000367802 */ /* 0x001fe40000000f00 */
[----:B------:R-:W-:Y:S01]  /*0c70*/  CS2R R20, SRZ ;  /* 0x0000000000147805 */ /* 0x000fe2000001ff00 */
[----:B------:R-:W-:Y:S01]  /*0c80*/  BSSY B0, `(.L_x_1604) ;  /* 0x0000019000007945 */ /* 0x000fe20003800000 */
[----:B------:R-:W-:Y:S02]  /*0c90*/  CS2R R52, SRZ ;  /* 0x0000000000347805 */ /* 0x000fe4000001ff00 */
[----:B------:R-:W-:Y:S02]  /*0ca0*/  MOV R55, RZ ;  /* 0x000000ff00377202 */ /* 0x000fe40000000f00 */
[----:B------:R0:W5:Y:S01]  /*0cb0*/  @P2 LDG.E.64 R20, desc[UR8][R56.64] ;  /* 0x0000000838142981 */ /* 0x000162000c1e1b00 */
[----:B-1----:R-:W-:-:S04]  /*0cc0*/  @P0 FADD.FTZ R27, R28, R27 ;  /* 0x0000001b1c1b0221 */ /* 0x002fc80000010000 */
[----:B------:R1:W2:Y:S01]  /*0cd0*/  @P0 MUFU.RSQ R54, R27 ;  /* 0x0000001b00360308 */ /* 0x0002a20000001400 */
[----:B------:R-:W-:Y:S02]  /*0ce0*/  ISETP.GT.U32.AND P0, PT, R50, 0x19f, PT ;  /* 0x0000019f3200780c */ /* 0x000fe40003f04070 */
[----:B0-----:R-:W-:-:S11]  /*0cf0*/  MOV R56, RZ ;  /* 0x000000ff00387202 */ /* 0x001fd60000000f00 */
[----:B-1----:R-:W-:Y:S05]  /*0d00*/  @P0 BRA `(.L_x_1605) ;  /* 0x0000000000400947 */ /* 0x002fea0003800000 */
[----:B------:R-:W-:Y:S01]  /*0d10*/  ISETP.NE.AND P0, PT, RZ, UR7, PT ;  /* 0x00000007ff007c0c */ /* 0x000fe2000bf05270 */
[----:B------:R-:W0:Y:S01]  /*0d20*/  LDC.64 R32, c[0x0][0x238] ;  /* 0x00008e00ff207b82 */ /* 0x000e220000000a00 */
[----:B------:R-:W-:-:S04]  /*0d30*/  IADD3 R27, R51, R30, RZ ;  /* 0x0000001e331b7210 */ /* 0x000fc80007ffe0ff */
[----:B------:R-:W-:-:S07]  /*0d40*/  SHF.R.S32.HI R30, RZ, 0x1f, R27 ;  /* 0x0000001fff1e7819 */ /* 0x000fce000001141b */
[----:B------:R-:W1:Y:S01]  /*0d50*/  @P0 LDC.64 R28, c[0x0][0x240] ;  /* 0x00009000ff1c0b82 */ /* 0x000e620000000a00 */
[----:B0-----:R-:W-:-:S05]  /*0d60*/  IMAD.WIDE R32, R27, 0x2, R32 ;  /* 0x000000021b207825 */ /* 0x001fca00078e0220 */
[----:B------:R-:W3:Y:S04]  /*0d70*/  LDG.E.U16 R56, desc[UR8][R32.64] ;  /* 0x0000000820387981 */ /* 0x000ee8000c1e1500 */
[----:B------:R-:W4:Y:S01]  /*0d80*/  LDG.E.U16 R55, desc[UR8][R32.64+0x2] ;  /* 0x0000020820377981 */ /* 0x000f22000c1e1500 */
[----:B-1----:R-:W-:-:S04]  /*0d90*/  @P0 LEA R28, P3, R27, R28, 0x1 ;  /* 0x0000001c1b1c0211 */ /* 0x002fc800078608ff */
[----:B------:R-:W-:-:S05]  /*0da0*/  @P0 LEA.HI.X R29, R27, R29, R30, 0x1, P3 ;  /* 0x0000001d1b1d0211 */ /* 0x000fca00018f0c1e */
[----:B------:R-:W2:Y:S04]  /*0db0*/  @P0 LDG.E.U16 R30, desc[UR8][R28.64] ;  /* 0x000000081c1e0981 */ /* 0x000ea8000c1e1500 */
[----:B------:R-:W2:Y:S01]  /*0dc0*/  @P0 LDG.E.U16 R27, desc[UR8][R28.64+0x2] ;  /* 0x000002081c1b0981 */ /* 0x000ea2000c1e1500 */
[----:B---3--:R-:W-:Y:S02]  /*0dd0*/  SHF.L.U32 R56, R56, 0x10, RZ ;  /* 0x0000001038387819 */ /* 0x008fe400000006ff */
[----:B----4-:R-:W-:Y:S02]  /*0de0*/  SHF.L.U32 R55, R55, 0x10, RZ ;  /* 0x0000001037377819 */ /* 0x010fe400000006ff */
[----:B--2---:R-:W-:Y:S02]  /*0df0*/  @P0 SHF.L.U32 R53, R30, 0x10, RZ ;  /* 0x000000101e350819 */ /* 0x004fe400000006ff */
[----:B------:R-:W-:-:S07]  /*0e00*/  @P0 SHF.L.U32 R52, R27, 0x10, RZ ;  /* 0x000000101b340819 */ /* 0x000fce00000006ff */
.L_x_1605:
[----:B------:R-:W-:Y:S05]  /*0e10*/  BSYNC B0 ;  /* 0x0000000000007941 */ /* 0x000fea0003800000 */
.L_x_1604:
[----:B------:R-:W-:Y:S01]  /*0e20*/  ISETP.NE.AND P4, PT, RZ, UR7, PT ;  /* 0x00000007ff007c0c */ /* 0x000fe2000bf85270 */
[C---:B-----5:R-:W-:Y:S01]  /*0e30*/  FADD.FTZ R29, -R26.reuse, R18 ;  /* 0x000000121a1d7221 */ /* 0x060fe20000010100 */
[C---:B------:R-:W-:Y:S01]  /*0e40*/  FADD.FTZ R61, -R26.reuse, R19 ;  /* 0x000000131a3d7221 */ /* 0x040fe20000010100 */
[C---:B------:R-:W-:Y:S01]  /*0e50*/  FADD.FTZ R59, -R26.reuse, R21 ;  /* 0x000000151a3b7221 */ /* 0x040fe20000010100 */
[----:B------:R-:W-:Y:S01]  /*0e60*/  FADD.FTZ R27, -R26, R20 ;  /* 0x000000141a1b7221 */ /* 0x000fe20000010100 */
[----:B------:R-:W-:Y:S01]  /*0e70*/  MOV R19, R10 ;  /* 0x0000000a00137202 */ /* 0x000fe20000000f00 */
[-C--:B--2---:R-:W-:Y:S01]  /*0e80*/  FMUL.FTZ R62, R29, R54.reuse ;  /* 0x000000361d3e7220 */ /* 0x084fe20000410000 */
[----:B------:R-:W-:Y:S01]  /*0e90*/  MOV R18, R11 ;  /* 0x0000000b00127202 */ /* 0x000fe20000000f00 */
[----:B------:R-:W-:Y:S01]  /*0ea0*/  FMUL.FTZ R61, R61, R54 ;  /* 0x000000363d3d7220 */ /* 0x000fe20000410000 */
        /* <DEDUP_REMOVED lines=20> */
.L_x_1606:
[----:B------:R-:W-:Y:S01]  /*0ff0*/  FMUL.FTZ R29, R19, R56 ;  /* 0x00000038131d7220 */ /* 0x000fe20000410000 */
[-C--:B------:R-:W-:Y:S01]  /*1000*/  FMUL.FTZ R60, R27, R54.reuse ;  /* 0x000000361b3c7220 */ /* 0x080fe20000410000 */
[----:B------:R-:W-:Y:S01]  /*1010*/  MOV R20, R13 ;  /* 0x0000000d00147202 */ /* 0x000fe20000000f00 */
        /* <DEDUP_REMOVED lines=23> */
.L_x_1607:
[----:B------:R-:W-:Y:S01]  /*1190*/  FFMA.FTZ R31, R61, R28, R30 ;  /* 0x0000001c3d1f7223 */ /* 0x000fe2000001001e */
[----:B------:R-:W-:Y:S01]  /*11a0*/  FMUL.FTZ R29, R21, R56 ;  /* 0x00000038151d7220 */ /* 0x000fe20000410000 */
[----:B------:R-:W-:Y:S01]  /*11b0*/  FADD.FTZ R32, R28, R27 ;  /* 0x0000001b1c207221 */ /* 0x000fe20000010000 */
[----:B------:R-:W-:Y:S01]  /*11c0*/  FMUL.FTZ R30, R20, R55 ;  /* 0x00000037141e7220 */ /* 0x000fe20000410000 */
[----:B------:R-:W-:Y:S01]  /*11d0*/  FADD.FTZ R57, -R26, R23 ;  /* 0x000000171a397221 */ /* 0x000fe20000010100 */
[----:B------:R-:W-:Y:S01]  /*11e0*/  FFMA.FTZ R28, R60, R29, R31 ;  /* 0x0000001d3c1c7223 */ /* 0x000fe2000001001f */
[----:B------:R-:W-:Y:S01]  /*11f0*/  FADD.FTZ R29, R32, R29 ;  /* 0x0000001d201d7221 */ /* 0x000fe20000010000 */
[----:B------:R-:W-:Y:S01]  /*1200*/  MOV R23, R14 ;  /* 0x0000000e00177202 */ /* 0x000fe20000000f00 */
[----:B------:R-:W-:Y:S01]  /*1210*/  FMUL.FTZ R57, R57, R54 ;  /* 0x0000003639397220 */ /* 0x000fe20000410000 */
[----:B------:R-:W-:Y:S01]  /*1220*/  FFMA.FTZ R27, R59, R30, R28 ;  /* 0x0000001e3b1b7223 */ /* 0x000fe2000001001c */
[----:B------:R-:W-:Y:S01]  /*1230*/  FADD.FTZ R28, R30, R29 ;  /* 0x0000001d1e1c7221 */ /* 0x000fe20000010000 */
[----:B------:R-:W-:Y:S01]  /*1240*/  FADD.FTZ R29, -R26, R22 ;  /* 0x000000161a1d7221 */ /* 0x000fe20000010100 */
[----:B------:R-:W-:-:S03]  /*1250*/  MOV R22, R15 ;  /* 0x0000000f00167202 */ /* 0x000fc60000000f00 */
        /* <DEDUP_REMOVED lines=20> */
.L_x_1608:
[----:B------:R-:W-:Y:S01]  /*13a0*/  FMUL.FTZ R29, R23, R56 ;  /* 0x00000038171d7220 */ /* 0x000fe20000410000 */
[----:B------:R-:W-:-:S03]  /*13b0*/  FADD.FTZ R63, -R26, R25 ;  /* 0x000000191a3f7221 */ /* 0x000fc60000010100 */
[----:B------:R-:W-:Y:S01]  /*13c0*/  FFMA.FTZ R30, R58, R29, R27 ;  /* 0x0000001d3a1e7223 */ /* 0x000fe2000001001b */
[----:B------:R-:W-:Y:S01]  /*13d0*/  FADD.FTZ R28, R28, R29 ;  /* 0x0000001d1c1c7221 */ /* 0x000fe20000010000 */
[----:B------:R-:W-:Y:S01]  /*13e0*/  FMUL.FTZ R27, R22, R55 ;  /* 0x00000037161b7220 */ /* 0x000fe20000410000 */
[----:B------:R-:W-:Y:S01]  /*13f0*/  FADD.FTZ R29, -R26, R24 ;  /* 0x000000181a1d7221 */ /* 0x000fe20000010100 */
        /* <DEDUP_REMOVED lines=25> */
.L_x_1609:
[----:B------:R-:W-:Y:S01]  /*1590*/  FMUL.FTZ R29, R27, R56 ;  /* 0x000000381b1d7220 */ /* 0x000fe20000410000 */
[----:B------:R-:W-:Y:S01]  /*15a0*/  ISETP.GT.AND P0, PT, R8, 0x1e, PT ;  /* 0x0000001e0800780c */ /* 0x000fe20003f04270 */
[----:B------:R-:W-:Y:S01]  /*15b0*/  FFMA.FTZ R31, R62, R19, RZ ;  /* 0x000000133e1f7223 */ /* 0x000fe200000100ff */
[----:B------:R-:W-:Y:S01]  /*15c0*/  ISETP.NE.AND P5, PT, R8, RZ, PT ;  /* 0x000000ff0800720c */ /* 0x000fe20003fa5270 */
[----:B------:R-:W-:Y:S01]  /*15d0*/  FFMA.FTZ R28, R64, R29, R25 ;  /* 0x0000001d401c7223 */ /* 0x000fe20000010019 */
[----:B------:R-:W-:Y:S01]  /*15e0*/  FMUL.FTZ R25, R24, R55 ;  /* 0x0000003718197220 */ /* 0x000fe20000410000 */
[----:B------:R-:W-:Y:S01]  /*15f0*/  FADD.FTZ R30, R26, R29 ;  /* 0x0000001d1a1e7221 */ /* 0x000fe20000010000 */
[----:B------:R-:W-:Y:S01]  /*1600*/  ISETP.NE.AND P3, PT, R50, RZ, PT ;  /* 0x000000ff3200720c */ /* 0x000fe20003f65270 */
[----:B------:R-:W-:Y:S01]  /*1610*/  BSSY B0, `(.L_x_1610) ;  /* 0x0000054000007945 */ /* 0x000fe20003800000 */
[----:B------:R-:W-:Y:S01]  /*1620*/  FFMA.FTZ R26, R63, R25, R28 ;  /* 0x000000193f1a7223 */ /* 0x000fe2000001001c */
[----:B------:R-:W-:Y:S01]  /*1630*/  FADD.FTZ R25, R25, R30 ;  /* 0x0000001e19197221 */ /* 0x000fe20000010000 */
[----:B------:R-:W-:Y:S01]  /*1640*/  FADD.FTZ R30, RZ, R19 ;  /* 0x00000013ff1e7221 */ /* 0x000fe20000010000 */
[----:B------:R-:W-:Y:S01]  /*1650*/  FFMA.FTZ R19, R60, R21, R31 ;  /* 0x000000153c137223 */ /* 0x000fe2000001001f */
[----:B------:R-:W-:Y:S01]  /*1660*/  ISETP.GT.U32.AND P6, PT, R50, 0xc, PT ;  /* 0x0000000c3200780c */ /* 0x000fe20003fc4070 */
[----:B------:R-:W0:Y:S01]  /*1670*/  SHFL.DOWN PT, R29, R26, 0x1, 0x1f ;  /* 0x08201f001a1d7f89 */ /* 0x000e2200000e0000 */
[----:B------:R-:W-:Y:S01]  /*1680*/  FADD.FTZ R30, R30, R21 ;  /* 0x000000151e1e7221 */ /* 0x000fe20000010000 */
[----:B------:R-:W-:Y:S01]  /*1690*/  FADD.FTZ R21, RZ, R18 ;  /* 0x00000012ff157221 */ /* 0x000fe20000010000 */
[----:B------:R-:W-:Y:S01]  /*16a0*/  FFMA.FTZ R18, R61, R18, RZ ;  /* 0x000000123d127223 */ /* 0x000fe200000100ff */
[----:B------:R-:W1:Y:S01]  /*16b0*/  SHFL.DOWN PT, R28, R25, 0x1, 0x1f ;  /* 0x08201f00191c7f89 */ /* 0x000e6200000e0000 */
[----:B------:R-:W-:Y:S01]  /*16c0*/  FADD.FTZ R30, R30, R23 ;  /* 0x000000171e1e7221 */ /* 0x000fe20000010000 */
[----:B------:R-:W-:Y:S01]  /*16d0*/  FADD.FTZ R21, R21, R20 ;  /* 0x0000001415157221 */ /* 0x000fe20000010000 */
[----:B------:R-:W-:Y:S01]  /*16e0*/  FFMA.FTZ R18, R59, R20, R18 ;  /* 0x000000143b127223 */ /* 0x000fe20000010012 */
[----:B------:R-:W-:-:S02]  /*16f0*/  FFMA.FTZ R19, R58, R23, R19 ;  /* 0x000000173a137223 */ /* 0x000fc40000010013 */
[----:B------:R-:W-:Y:S01]  /*1700*/  FADD.FTZ R23, R21, R22 ;  /* 0x0000001615177221 */ /* 0x000fe20000010000 */
[----:B------:R-:W-:Y:S01]  /*1710*/  FFMA.FTZ R18, R57, R22, R18 ;  /* 0x0000001639127223 */ /* 0x000fe20000010012 */
[----:B------:R-:W-:Y:S01]  /*1720*/  FFMA.FTZ R20, R64, R27, R19 ;  /* 0x0000001b40147223 */ /* 0x000fe20000010013 */
[----:B------:R-:W-:Y:S01]  /*1730*/  FADD.FTZ R22, R30, R27 ;  /* 0x0000001b1e167221 */ /* 0x000fe20000010000 */
[----:B------:R-:W-:Y:S01]  /*1740*/  FADD.FTZ R23, R23, R24 ;  /* 0x0000001817177221 */ /* 0x000fe20000010000 */
[----:B------:R-:W-:-:S05]  /*1750*/  FFMA.FTZ R21, R63, R24, R18 ;  /* 0x000000183f157223 */ /* 0x000fca0000010012 */
        /* <DEDUP_REMOVED lines=23> */
[----:B------:R-:W-:Y:S02]  /*18d0*/  MOV R18, R26 ;  /* 0x0000001a00127202 */ /* 0x000fe40000000f00 */
[----:B------:R-:W-:Y:S02]  /*18e0*/  ISETP.GE.U32.AND P0, PT, R38, 0x2, PT ;  /* 0x000000022600780c */ /* 0x000fe40003f06070 */
[----:B------:R-:W-:-:S05]  /*18f0*/  MOV R19, R25 ;  /* 0x0000001900137202 */ /* 0x000fca0000000f00 */
        /* <DEDUP_REMOVED lines=37> */
.L_x_1611:
[----:B------:R-:W-:Y:S05]  /*1b50*/  BSYNC B0 ;  /* 0x0000000000007941 */ /* 0x000fea0003800000 */
.L_x_1610:
        /* <DEDUP_REMOVED lines=18> */
[----:B------:R-:W-:Y:S01]  /*1c80*/  FADD.FTZ R28, R28, R35 ;  /* 0x000000231c1c7221 */ /* 0x000fe20000010000 */
[----:B------:R-:W2:Y:S01]  /*1c90*/  LDS.128 R20, [R2+0x410] ;  /* 0x0004100002147984 */ /* 0x000ea20000000c00 */
[----:B-1----:R-:W-:Y:S01]  /*1ca0*/  FADD.FTZ R29, R29, R24 ;  /* 0x000000181d1d7221 */ /* 0x002fe20000010000 */
[----:B------:R-:W-:Y:S01]  /*1cb0*/  FADD.FTZ R30, R30, R25 ;  /* 0x000000191e1e7221 */ /* 0x000fe20000010000 */
[----:B------:R-:W-:Y:S01]  /*1cc0*/  FADD.FTZ R31, R31, R26 ;  /* 0x0000001a1f1f7221 */ /* 0x000fe20000010000 */
[----:B------:R-:W-:-:S02]  /*1cd0*/  FADD.FTZ R32, R28, R27 ;  /* 0x0000001b1c207221 */ /* 0x000fc40000010000 */
[----:B------:R-:W-:Y:S01]  /*1ce0*/  LDS.128 R24, [R2+0x5b0] ;  /* 0x0005b00002187984 */ /* 0x000fe20000000c00 */
[----:B--2---:R-:W-:Y:S01]  /*1cf0*/  FADD.FTZ R33, R29, R20 ;  /* 0x000000141d217221 */ /* 0x004fe20000010000 */
[----:B------:R-:W-:Y:S01]  /*1d00*/  FADD.FTZ R20, R30, R21 ;  /* 0x000000151e147221 */ /* 0x000fe20000010000 */
[----:B------:R-:W-:Y:S01]  /*1d10*/  FADD.FTZ R21, R31, R22 ;  /* 0x000000161f157221 */ /* 0x000fe20000010000 */
[----:B------:R-:W-:Y:S01]  /*1d20*/  FADD.FTZ R32, R32, R23 ;  /* 0x0000001720207221 */ /* 0x000fe20000010000 */
[----:B------:R-:W1:Y:S02]  /*1d30*/  LDS.128 R28, [R2+0x4e0] ;  /* 0x0004e000021c7984 */ /* 0x000e640000000c00 */
[----:B-1----:R-:W-:Y:S01]  /*1d40*/  FADD.FTZ R33, R33, R28 ;  /* 0x0000001c21217221 */ /* 0x002fe20000010000 */
[----:B------:R-:W-:Y:S01]  /*1d50*/  FADD.FTZ R20, R20, R29 ;  /* 0x0000001d14147221 */ /* 0x000fe20000010000 */
[----:B------:R-:W-:Y:S01]  /*1d60*/  FADD.FTZ R21, R21, R30 ;  /* 0x0000001e15157221 */ /* 0x000fe20000010000 */
[----:B------:R-:W-:Y:S01]  /*1d70*/  FADD.FTZ R32, R32, R31 ;  /* 0x0000001f20207221 */ /* 0x000fe20000010000 */
[----:B------:R-:W-:Y:S01]  /*1d80*/  FADD.FTZ R33, R33, R24 ;  /* 0x0000001821217221 */ /* 0x000fe20000010000 */
        /* <DEDUP_REMOVED lines=112> */
[----:B------:R-:W-:Y:S01]  /*2490*/  LDS.128 R28, [R2+0x1930] ;  /* 0x00193000021c7984 */ /* 0x000fe20000000c00 */
[----:B------:R-:W-:-:S03]  /*24a0*/  FADD.FTZ R32, R32, R23 ;  /* 0x0000001720207221 */ /* 0x000fc60000010000 */
[----:B------:R-:W1:Y:S02]  /*24b0*/  LDS.128 R24, [R2+0x1860] ;  /* 0x0018600002187984 */ /* 0x000e640000000c00 */
[----:B-1----:R-:W-:Y:S01]  /*24c0*/  FADD.FTZ R22, R20, R25 ;  /* 0x0000001914167221 */ /* 0x002fe20000010000 */
[----:B------:R-:W-:Y:S01]  /*24d0*/  FADD.FTZ R23, R21, R26 ;  /* 0x0000001a15177221 */ /* 0x000fe20000010000 */
[----:B------:R-:W-:Y:S01]  /*24e0*/  FADD.FTZ R33, R33, R24 ;  /* 0x0000001821217221 */ /* 0x000fe20000010000 */
[----:B------:R-:W-:Y:S01]  /*24f0*/  FADD.FTZ R32, R32, R27 ;  /* 0x0000001b20207221 */ /* 0x000fe20000010000 */
[----:B------:R-:W-:Y:S01]  /*2500*/  FADD.FTZ R21, R22, R29 ;  /* 0x0000001d16157221 */ /* 0x000fe20000010000 */
[----:B------:R-:W-:Y:S01]  /*2510*/  FADD.FTZ R22, R23, R30 ;  /* 0x0000001e17167221 */ /* 0x000fe20000010000 */
[----:B------:R-:W-:Y:S01]  /*2520*/  FADD.FTZ R20, R33, R28 ;  /* 0x0000001c21147221 */ /* 0x000fe20000010000 */
[----:B------:R-:W-:-:S07]  /*2530*/  FADD.FTZ R23, R32, R31 ;  /* 0x0000001f20177221 */ /* 0x000fce0000010000 */
.L_x_1613:
[----:B------:R-:W-:Y:S05]  /*2540*/  BSYNC B0 ;  /* 0x0000000000007941 */ /* 0x000fea0003800000 */
.L_x_1612:
        /* <DEDUP_REMOVED lines=16> */
.L_x_1615:
[----:B------:R-:W-:Y:S05]  /*2650*/  BSYNC B0 ;  /* 0x0000000000007941 */ /* 0x000fea0003800000 */
.L_x_1614:
[----:B------:R-:W-:Y:S05]  /*2660*/  @!P0 BRA `(.L_x_1616) ;  /* 0x00000010007c8947 */ /* 0x000fea0003800000 */
[----:B-1----:R-:W1:Y:S01]  /*2670*/  LDC.64 R20, c[0x0][0x258] ;  /* 0x00009600ff147b82 */ /* 0x002e620000000a00 */
[----:B------:R-:W-:Y:S02]  /*2680*/  LOP3.LUT R23, R40, 0x1, RZ, 0xc0, !PT ;  /* 0x0000000128177812 */ /* 0x000fe400078ec0ff */
[----:B------:R-:W-:-:S03]  /*2690*/  SHF.L.U32 R22, R38, 0x1, RZ ;  /* 0x0000000126167819 */ /* 0x000fc600000006ff */
[----:B------:R-:W-:Y:S02]  /*26a0*/  IMAD R23, R23, R36, RZ ;  /* 0x0000002417177224 */ /* 0x000fe400078e02ff */
[----:B------:R-:W2:Y:S03]  /*26b0*/  LDC.64 R28, c[0x0][0x260] ;  /* 0x00009800ff1c7b82 */ /* 0x000ea60000000a00 */
[----:B------:R-:W-:Y:S01]  /*26c0*/  IADD3 R25, R23, R41, RZ ;  /* 0x0000002917197210 */ /* 0x000fe20007ffe0ff */
[----:B------:R-:W-:-:S04]  /*26d0*/  IMAD R23, R22, R23, RZ ;  /* 0x0000001716177224 */ /* 0x000fc800078e02ff */
        /* <DEDUP_REMOVED lines=22> */
.L_x_1618:
[----:B--2---:R-:W2:Y:S04]  /*2840*/  LDG.E.STRONG.GPU R22, desc[UR8][R20.64] ;  /* 0x0000000814167981 */ /* 0x004ea8000c1ef900 */
[----:B--2---:R-:W-:Y:S01]  /*2850*/  CCTL.IVALL ;  /* 0x00000000ff00798f */ /* 0x004fe20002000000 */
[----:B------:R-:W-:Y:S05]  /*2860*/  YIELD ;  /* 0x0000000000007946 */ /* 0x000fea0003800000 */
[----:B------:R-:W-:-:S13]  /*2870*/  ISETP.NE.AND P0, PT, R22, R27, PT ;  /* 0x0000001b1600720c */ /* 0x000fda0003f05270 */
[----:B------:R-:W-:Y:S05]  /*2880*/  @P0 BRA `(.L_x_1618) ;  /* 0xfffffffc00ec0947 */ /* 0x000fea000383ffff */
.L_x_1617:
        /* <DEDUP_REMOVED lines=16> */
.L_x_1622:
        /* <DEDUP_REMOVED lines=115> */
.L_x_1621:
        /* <DEDUP_REMOVED lines=61> */
.L_x_1623:
[----:B------:R-:W-:-:S13]  /*3490*/  ISETP.NE.OR P0, PT, R26, RZ, P0 ;  /* 0x000000ff1a00720c */ /* 0x000fda0000705670 */
[----:B------:R-:W-:Y:S05]  /*34a0*/  @!P0 BRA `(.L_x_1619) ;  /* 0x00000000007c8947 */ /* 0x000fea0003800000 */
.L_x_1620:
        /* <DEDUP_REMOVED lines=31> */
.L_x_1619:
        /* <DEDUP_REMOVED lines=11> */
.L_x_1625:
[----:B------:R-:W-:Y:S05]  /*3750*/  BSYNC B0 ;  /* 0x0000000000007941 */ /* 0x000fea0003800000 */
.L_x_1624:
        /* <DEDUP_REMOVED lines=16> */
.L_x_1616:
[----:B------:R-:W3:Y:S01]  /*3860*/  S2UR UR6, SR_CgaCtaId ;  /* 0x00000000000679c3 */ /* 0x000ee20000008800 */
[----:B------:R-:W-:Y:S01]  /*3870*/  UMOV UR5, 0x400 ;  /* 0x0000040000057882 */ /* 0x000fe20000000000 */
[----:B-12---:R-:W-:Y:S01]  /*3880*/  IMAD.WIDE.U32 R22, R50, 0x4ec4ec4f, RZ ;  /* 0x4ec4ec4f32167825 */ /* 0x006fe200078e00ff */
[----:B------:R-:W-:-:S04]  /*3890*/  ULDC.64 UR12, c[0x0][0x290] ;  /* 0x0000a400000c7ab9 */ /* 0x000fc80000000a00 */
[----:B------:R-:W-:Y:S01]  /*38a0*/  SHF.R.U32.HI R22, RZ, 0x2, R23 ;  /* 0x00000002ff167819 */ /* 0x000fe20000011617 */
[----:B------:R-:W1:Y:S01]  /*38b0*/  LDC R25, c[0x0][0x2ac] ;  /* 0x0000ab00ff197b82 */ /* 0x000e620000000800 */
[----:B---3--:R-:W-:-:S03]  /*38c0*/  ULEA UR5, UR6, UR5, 0x18 ;  /* 0x0000000506057291 */ /* 0x008fc6000f8ec03f */
[----:B-1----:R-:W-:-:S06]  /*38d0*/  IMAD R22, R25, UR10, R22 ;  /* 0x0000000a19167c24 */ /* 0x002fcc000f8e0216 */
        /* <DEDUP_REMOVED lines=12> */
[----:B------:R-:W1:Y:S01]  /*39a0*/  LDS.64 R20, [UR5+0x80] ;  /* 0x00008005ff147984 */ /* 0x000e620008000a00 */
[----:B------:R-:W-:-:S02]  /*39b0*/  ULDC UR5, c[0x0][0x2bc] ;  /* 0x0000af0000057ab9 */ /* 0x000fc40000000800 */
        /* <DEDUP_REMOVED lines=21> */
.L_x_1626:
        /* <DEDUP_REMOVED lines=19> */
.L_x_1628:
[----:B------:R-:W-:Y:S05]  /*3c40*/  BSYNC B0 ;  /* 0x0000000000007941 */ /* 0x000fea0003800000 */
.L_x_1627:
[----:B------:R-:W-:Y:S05]  /*3c50*/  @!P4 BRA `(.L_x_1629) ;  /* 0x000000000048c947 */ /* 0x000fea0003800000 */
[----:B-1----:R-:W-:Y:S01]  /*3c60*/  FFMA.FTZ R10, R60, R56, R53 ;  /* 0x000000383c0a7223 */ /* 0x002fe20000010035 */
        /* <DEDUP_REMOVED lines=17> */
.L_x_1629:
[----:B------:R-:W-:Y:S04]  /*3d80*/  BSSY B0, `(.L_x_1630) ;  /* 0x0000013000007945 */ /* 0x000fe80003800000 */
[----:B------:R-:W-:Y:S05]  /*3d90*/  @!P2 BRA `(.L_x_1631) ;  /* 0x000000000044a947 */ /* 0x000fea0003800000 */
[----:B------:R-:W-:Y:S01]  /*3da0*/  ULDC.64 UR12, c[0x0][0x288] ;  /* 0x0000a200000c7ab9 */ /* 0x000fe20000000a00 */
[----:B0-----:R-:W-:Y:S01]  /*3db0*/  MOV R18, R66 ;  /* 0x0000004200127202 */ /* 0x001fe20000000f00 */
[----:B-1----:R-:W-:Y:S01]  /*3dc0*/  IMAD R10, R37, UR12, RZ ;  /* 0x0000000c250a7c24 */ /* 0x002fe2000f8e02ff */
[----:B------:R-:W-:Y:S01]  /*3dd0*/  MOV R19, R69 ;  /* 0x0000004500137202 */ /* 0x000fe20000000f00 */
[-CC-:B------:R-:W-:Y:S02]  /*3de0*/  FFMA.FTZ R11, R60, R22.reuse, R23.reuse ;  /* 0x000000163c0b7223 */ /* 0x180fe40000010017 */
[----:B------:R-:W-:Y:S02]  /*3df0*/  IMAD R21, R47, UR13, R10 ;  /* 0x0000000d2f157c24 */ /* 0x000fe4000f8e020a */
[----:B------:R-:W-:Y:S01]  /*3e00*/  FFMA.FTZ R10, R59, R22, R23 ;  /* 0x000000163b0a7223 */ /* 0x000fe20000010017 */
        /* <DEDUP_REMOVED lines=10> */
.L_x_1631:
[----:B------:R-:W-:Y:S05]  /*3eb0*/  BSYNC B0 ;  /* 0x0000000000007941 */ /* 0x000fea0003800000 */
.L_x_1630:
[----:B------:R-:W-:Y:S05]  /*3ec0*/  @!P4 BRA `(.L_x_1632) ;  /* 0x000000000048c947 */ /* 0x000fea0003800000 */
[----:B-12---:R-:W-:Y:S01]  /*3ed0*/  FFMA.FTZ R10, R58, R56, R53 ;  /* 0x000000383a0a7223 */ /* 0x006fe20000010035 */
        /* <DEDUP_REMOVED lines=17> */
.L_x_1632:
[----:B------:R-:W-:Y:S04]  /*3ff0*/  BSSY B0, `(.L_x_1633) ;  /* 0x0000013000007945 */ /* 0x000fe80003800000 */
[----:B------:R-:W-:Y:S05]  /*4000*/  @!P0 BRA `(.L_x_1634) ;  /* 0x0000000000448947 */ /* 0x000fea0003800000 */
[----:B------:R-:W-:Y:S01]  /*4010*/  ULDC.64 UR12, c[0x0][0x288] ;  /* 0x0000a200000c7ab9 */ /* 0x000fe20000000a00 */
[----:B--2---:R-:W-:Y:S01]  /*4020*/  MOV R12, R66 ;  /* 0x00000042000c7202 */ /* 0x004fe20000000f00 */
[----:B0-----:R-:W-:Y:S01]  /*4030*/  IMAD R19, R7, UR12, RZ ;  /* 0x0000000c07137c24 */ /* 0x001fe2000f8e02ff */
[----:B------:R-:W-:Y:S01]  /*4040*/  MOV R13, R69 ;  /* 0x00000045000d7202 */ /* 0x000fe20000000f00 */
[-CC-:B-1----:R-:W-:Y:S01]  /*4050*/  FFMA.FTZ R11, R58, R22.reuse, R23.reuse ;  /* 0x000000163a0b7223 */ /* 0x182fe20000010017 */
        /* <DEDUP_REMOVED lines=12> */
.L_x_1634:
[----:B------:R-:W-:Y:S05]  /*4120*/  BSYNC B0 ;  /* 0x0000000000007941 */ /* 0x000fea0003800000 */
.L_x_1633:
[----:B------:R-:W-:Y:S05]  /*4130*/  @!P4 BRA `(.L_x_1635) ;  /* 0x000000000048c947 */ /* 0x000fea0003800000 */
[----:B------:R-:W-:Y:S01]  /*4140*/  FFMA.FTZ R53, R64, R56, R53 ;  /* 0x0000003840357223 */ /* 0x000fe20000010035 */
[----:B------:R-:W-:-:S03]  /*4150*/  FFMA.FTZ R52, R63, R55, R52 ;  /* 0x000000373f347223 */ /* 0x000fc60000010034 */
[----:B-123--:R-:W-:Y:S01]  /*4160*/  FMUL.FTZ R10, R53, -1.4426950216293334961 ;  /* 0xbfb8aa3b350a7820 */ /* 0x00efe20000410000 */
[----:B------:R-:W-:-:S05]  /*4170*/  FMUL.FTZ R12, R52, -1.4426950216293334961 ;  /* 0xbfb8aa3b340c7820 */ /* 0x000fca0000410000 */
[----:B------:R-:W1:Y:S08]  /*4180*/  MUFU.EX2 R10, R10 ;  /* 0x0000000a000a7308 */ /* 0x000e700000000800 */
[----:B------:R-:W2:Y:S01]  /*4190*/  MUFU.EX2 R12, R12 ;  /* 0x0000000c000c7308 */ /* 0x000ea20000000800 */
[----:B-1----:R-:W-:-:S07]  /*41a0*/  FADD.FTZ R11, R10, 1 ;  /* 0x3f8000000a0b7421 */ /* 0x002fce0000010000 */
[----:B------:R-:W0:Y:S01]  /*41b0*/  MUFU.RCP R11, R11 ;  /* 0x0000000b000b7308 */ /* 0x000e220000001000 */
[----:B--2---:R-:W-:-:S07]  /*41c0*/  FADD.FTZ R13, R12, 1 ;  /* 0x3f8000000c0d7421 */ /* 0x004fce0000010000 */
        /* <DEDUP_REMOVED lines=9> */
.L_x_1635:
[----:B------:R-:W-:Y:S04]  /*4260*/  BSSY B0, `(.L_x_1636) ;  /* 0x0000012000007945 */ /* 0x000fe80003800000 */
[----:B------:R-:W-:Y:S05]  /*4270*/  @!P3 BRA `(.L_x_1637) ;  /* 0x000000000040b947 */ /* 0x000fea0003800000 */
[----:B------:R-:W-:Y:S01]  /*4280*/  ULDC.64 UR12, c[0x0][0x288] ;  /* 0x0000a200000c7ab9 */ /* 0x000fe20000000a00 */
[----:B------:R-:W-:Y:S01]  /*4290*/  MOV R67, R69 ;  /* 0x0000004500437202 */ /* 0x000fe20000000f00 */
[----:B--2---:R-:W-:Y:S02]  /*42a0*/  IMAD R13, R9, UR12, RZ ;  /* 0x0000000c090d7c24 */ /* 0x004fe4000f8e02ff */
[-CC-:B-1-3--:R-:W-:Y:S01]  /*42b0*/  FFMA.FTZ R11, R64, R22.reuse, R23.reuse ;  /* 0x00000016400b7223 */ /* 0x18afe20000010017 */
[----:B------:R-:W-:Y:S01]  /*42c0*/  FFMA.FTZ R22, R63, R22, R23 ;  /* 0x000000163f167223 */ /* 0x000fe20000010017 */
[----:B------:R-:W-:-:S04]  /*42d0*/  IMAD.WIDE.U32 R66, R44, UR12, R66 ;  /* 0x0000000c2c427c25 */ /* 0x000fc8000f8e0042 */
[----:B------:R-:W-:Y:S01]  /*42e0*/  FFMA.FTZ R11, R56, R16, -R11 ;  /* 0x00000010380b7223 */ /* 0x000fe2000001080b */
[----:B------:R-:W-:Y:S01]  /*42f0*/  FFMA.FTZ R17, R55, R17, -R22 ;  /* 0x0000001137117223 */ /* 0x000fe20000010816 */
[----:B------:R-:W-:Y:S01]  /*4300*/  IMAD R13, R44, UR13, R13 ;  /* 0x0000000d2c0d7c24 */ /* 0x000fe2000f8e020d */
[----:B------:R-:W-:Y:S01]  /*4310*/  ULDC.64 UR12, c[0x0][0x210] ;  /* 0x00008400000c7ab9 */ /* 0x000fe20000000a00 */
[-C--:B------:R-:W-:Y:S01]  /*4320*/  FMUL.FTZ R16, R11, R54.reuse ;  /* 0x000000360b107220 */ /* 0x080fe20000410000 */
[----:B------:R-:W-:Y:S01]  /*4330*/  LEA R10, P0, R66, UR12, 0x2 ;  /* 0x0000000c420a7c11 */ /* 0x000fe2000f8010ff */
[----:B------:R-:W-:Y:S01]  /*4340*/  FMUL.FTZ R17, R17, R54 ;  /* 0x0000003611117220 */ /* 0x000fe20000410000 */
[----:B------:R-:W-:-:S04]  /*4350*/  IADD3 R13, R67, R13, RZ ;  /* 0x0000000d430d7210 */ /* 0x000fc80007ffe0ff */
[----:B------:R-:W-:-:S05]  /*4360*/  LEA.HI.X R11, R66, UR13, R13, 0x2, P0 ;  /* 0x0000000d420b7c11 */ /* 0x000fca00080f140d */
[----:B------:R4:W-:Y:S02]  /*4370*/  STG.E.64 desc[UR8][R10.64], R16 ;  /* 0x000000100a007986 */ /* 0x0009e4000c101b08 */
.L_x_1637:
[----:B------:R-:W-:Y:S05]  /*4380*/  BSYNC B0 ;  /* 0x0000000000007941 */ /* 0x000fea0003800000 */
.L_x_1636:
[----:B------:R-:W-:Y:S02]  /*4390*/  IADD3 R43, R36, R43, RZ ;  /* 0x0000002b242b7210 */ /* 0x000fe40007ffe0ff */
[----:B------:R-:W-:Y:S02]  /*43a0*/  IADD3 R40, R40, 0x1, RZ ;  /* 0x0000000128287810 */ /* 0x000fe40007ffe0ff */
[----:B------:R-:W-:-:S13]  /*43b0*/  ISETP.GE.AND P0, PT, R43, UR4, PT ;  /* 0x000000042b007c0c */ /* 0x000fda000bf06270 */
[----:B------:R-:W-:Y:S05]  /*43c0*/  @!P0 BRA `(.L_x_1638) ;  /* 0xffffffc000048947 */ /* 0x000fea000383ffff */
.L_x_1603:
[----:B------:R-:W0:Y:S01]  /*43d0*/  LDC R6, c[0x0][0xc] ;  /* 0x00000300ff067b82 */ /* 0x000e220000000800 */
[----:B------:R-:W-:Y:S01]  /*43e0*/  ISETP.NE.AND P2, PT, R50, RZ, PT ;  /* 0x000000ff3200720c */ /* 0x000fe20003f45270 */
[----:B------:R-:W-:Y:S06]  /*43f0*/  BSSY B0, `(.L_x_1639) ;  /* 0x0000015000007945 */ /* 0x000fec0003800000 */
[----:B------:R-:W5:Y:S08]  /*4400*/  LDC R7, c[0x0][0x10] ;  /* 0x00000400ff077b82 */ /* 0x000f700000000800 */
[----:B------:R-:W1:Y:S01]  /*4410*/  LDC.64 R2, c[0x0][0x258] ;  /* 0x00009600ff027b82 */ /* 0x000e620000000a00 */
[----:B0-----:R-:W-:-:S02]  /*4420*/  IADD3 R0, R6, -0x1, RZ ;  /* 0xffffffff06007810 */ /* 0x001fc40007ffe0ff */
[----:B------:R-:W-:Y:S02]  /*4430*/  ISETP.NE.AND P1, PT, R6, 0x1, PT ;  /* 0x000000010600780c */ /* 0x000fe40003f25270 */
[----:B------:R-:W-:Y:S02]  /*4440*/  ISETP.NE.AND P0, PT, R0, UR10, PT ;  /* 0x0000000a00007c0c */ /* 0x000fe4000bf05270 */
[C---:B-----5:R-:W-:Y:S02]  /*4450*/  SHF.L.U32 R0, R7.reuse, 0x1, RZ ;  /* 0x0000000107007819 */ /* 0x060fe400000006ff */
[----:B------:R-:W-:Y:S02]  /*4460*/  IADD3 R4, R7, -0x1, RZ ;  /* 0xffffffff07047810 */ /* 0x000fe40007ffe0ff */
[----:B------:R-:W-:Y:S02]  /*4470*/  SEL R5, R0, RZ, P1 ;  /* 0x000000ff00057207 */ /* 0x000fe40000800000 */
[----:B------:R-:W-:-:S03]  /*4480*/  ISETP.NE.OR P0, PT, R41, R4, P0 ;  /* 0x000000042900720c */ /* 0x000fc60000705670 */
[----:B-1----:R-:W-:Y:S01]  /*4490*/  IMAD.WIDE.U32 R2, R5, 0x4, R2 ;  /* 0x0000000405027825 */ /* 0x002fe200078e0002 */
        /* <DEDUP_REMOVED lines=10> */
.L_x_1640:
[----:B------:R-:W-:Y:S05]  /*4540*/  BSYNC B0 ;  /* 0x0000000000007941 */ /* 0x000fea0003800000 */
.L_x_1639:
[----:B------:R-:W-:Y:S05]  /*4550*/  @P0 EXIT ;  /* 0x000000000000094d */ /* 0x000fea0003800000 */
[----:B------:R-:W-:Y:S05]  /*4560*/  @P2 BRA `(.L_x_1641) ;  /* 0x0000000000202947 */ /* 0x000fea0003800000 */
[----:B------:R-:W-:-:S05]  /*4570*/  IMAD R0, R6, R7, RZ ;  /* 0x0000000706007224 */ /* 0x000fca00078e02ff */
[----:B------:R-:W-:-:S13]  /*4580*/  ISETP.NE.AND P0, PT, R0, -0x1, PT ;  /* 0xffffffff0000780c */ /* 0x000fda0003f05270 */
[----:B------:R-:W-:Y:S05]  /*4590*/  @!P0 BRA `(.L_x_1641) ;  /* 0x0000000000148947 */ /* 0x000fea0003800000 */
.L_x_1642:
[----:B0-----:R-:W5:Y:S04]  /*45a0*/  LDG.E.STRONG.GPU R5, desc[UR8][R2.64] ;  /* 0x0000000802057981 */ /* 0x001f68000c1ef900 */
[----:B-----5:R-:W-:Y:S01]  /*45b0*/  CCTL.IVALL ;  /* 0x00000000ff00798f */ /* 0x020fe20002000000 */
[----:B------:R-:W-:Y:S05]  /*45c0*/  YIELD ;  /* 0x0000000000007946 */ /* 0x000fea0003800000 */
[----:B------:R-:W-:-:S13]  /*45d0*/  ISETP.NE.AND P0, PT, R5, R0, PT ;  /* 0x000000000500720c */ /* 0x000fda0003f05270 */
[----:B------:R-:W-:Y:S05]  /*45e0*/  @P0 BRA `(.L_x_1642) ;  /* 0xfffffffc00ec0947 */ /* 0x000fea000383ffff */
.L_x_1641:
        /* <DEDUP_REMOVED lines=19> */
[----:B----4-:R-:W1:Y:S03]  /*4720*/  LDC.64 R16, c[0x0][0x220] ;  /* 0x00008800ff107b82 */ /* 0x010e660000000a00 */
[----:B------:R-:W-:-:S04]  /*4730*/  IADD3.X R5, RZ, R5, RZ, P0, !PT ;  /* 0x00000005ff057210 */ /* 0x000fc800007fe4ff */
[--C-:B------:R-:W-:Y:S02]  /*4740*/  SHF.R.S64 R29, R2, 0x1, R5.reuse ;  /* 0x00000001021d7819 */ /* 0x100fe40000001005 */
[----:B------:R-:W-:-:S04]  /*4750*/  SHF.R.S32.HI R2, RZ, 0x1, R5 ;  /* 0x00000001ff027819 */ /* 0x000fc80000011405 */
[----:B------:R-:W-:-:S07]  /*4760*/  SHF.L.U64.HI R31, R29, 0x2, R2 ;  /* 0x000000021d1f7819 */ /* 0x000fce0000010202 */
.L_x_1643:
[----:B------:R-:W-:-:S04]  /*4770*/  LEA R6, P0, R50, UR4, 0x2 ;  /* 0x0000000432067c11 */ /* 0x000fc8000f8010ff */
[----:B------:R-:W-:Y:S02]  /*4780*/  LEA.HI.X R7, R50, UR5, R0, 0x2, P0 ;  /* 0x0000000532077c11 */ /* 0x000fe400080f1400 */
[-C--:B------:R-:W-:Y:S02]  /*4790*/  LEA R8, P0, R25, R6.reuse, 0x2 ;  /* 0x0000000619087211 */ /* 0x080fe400078010ff */
[-C--:B--2---:R-:W-:Y:S01]  /*47a0*/  LEA R12, P2, R29, R6.reuse, 0x2 ;  /* 0x000000061d0c7211 */ /* 0x084fe200078410ff */
        /* <DEDUP_REMOVED lines=19> */
[----:B---3--:R-:W-:Y:S05]  /*48e0*/  @P0 BRA `(.L_x_1643) ;  /* 0xfffffffc00a00947 */ /* 0x008fea000383ffff */
[----:B------:R-:W-:Y:S05]  /*48f0*/  EXIT ;  /* 0x000000000000794d */ /* 0x000fea0003800000 */
.L_x_1644:
        /* <DEDUP_REMOVED lines=16> */
.L_x_3253:


//--------------------- .text._Z35group_norm_nhwc_bwd_one_pass_kernelI11Fp32IOBf16WLi256ELi26ELi416EEv26Group_norm_nhwc_bwd_params --------------------------
	.section	.text._Z35group_norm_nhwc_bwd_one_pass_kernelI11Fp32IOBf16WLi256ELi26ELi416EEv26Group_norm_nhwc_bwd_params,"ax",@progbits
	.align	128
        .global         _Z35group_norm_nhwc_bwd_one_pass_kernelI11Fp32IOBf16WLi256ELi26ELi416EEv26Group_norm_nhwc_bwd_params
        .type           _Z35group_norm_nhwc_bwd_one_pass_kernelI11Fp32IOBf16WLi256ELi26ELi416EEv26Group_norm_nhwc_bwd_params,@function
        .size           _Z35group_norm_nhwc_bwd_one_pass_kernelI11Fp32IOBf16WLi256ELi26ELi416EEv26Group_norm_nhwc_bwd_params,(.L_x_3254 - _Z35group_norm_nhwc_bwd_one_pass_kernelI11Fp32IOBf16WLi256ELi26ELi416EEv26Group_norm_nhwc_bwd_params)
        .other          _Z35group_norm_nhwc_bwd_one_pass_kernelI11Fp32IOBf16WLi256ELi26ELi416EEv26Group_norm_nhwc_bwd_params,@"STO_CUDA_ENTRY STV_DEFAULT"
_Z35group_norm_nhwc_bwd_one_pass_kernelI11Fp32IOBf16WLi256ELi26ELi416EEv26Group_norm_nhwc_bwd_params:
.text._Z35group_norm_nhwc_bwd_one_pass_kernelI11Fp32IOBf16WLi256ELi26ELi416EEv26Group_norm_nhwc_bwd_params:
        /* <DEDUP_REMOVED lines=62> */
.L_x_1696:
[----:B0-----:R-:W0:Y:S01]  /*03e0*/  LDC R6, c[0x0][0x2a0] ;  /* 0x0000a800ff067b82 */ /* 0x001e220000000800 */
[----:B------:R-:W-:Y:S01]  /*03f0*/  ISETP.LE.AND P5, PT, RZ, UR6, PT ;  /* 0x00000006ff007c0c */ /* 0x000fe2000bfa3270 */
[----:B------:R-:W-:Y:S01]  /*0400*/  ULDC.64 UR12, c[0x0][0x298] ;  /* 0x0000a600000c7ab9 */ /* 0x000fe20000000a00 */
[----:B----4-:R-:W-:Y:S02]  /*0410*/  SHF.R.S32.HI R12, RZ, 0x1f, R41 ;  /* 0x0000001fff0c7819 */ /* 0x010fe40000011429 */
[----:B------:R-:W-:Y:S02]  /*0420*/  IADD3 R20, R41, 0x20, RZ ;  /* 0x0000002029147810 */ /* 0x000fe40007ffe0ff */
[----:B------:R-:W-:Y:S01]  /*0430*/  SHF.R.S32.HI R30, RZ, 0x1f, R60 ;  /* 0x0000001fff1e7819 */ /* 0x000fe2000001143c */
[----:B-1----:R-:W1:Y:S01]  /*0440*/  @P0 LDC.64 R8, c[0x0][0x288] ;  /* 0x0000a200ff080b82 */ /* 0x002e620000000a00 */
[----:B------:R-:W-:Y:S02]  /*0450*/  SHF.R.S32.HI R66, RZ, 0x1f, R62 ;  /* 0x0000001fff427819 */ /* 0x000fe4000001143e */
[----:B------:R-:W-:-:S02]  /*0460*/  SHF.R.S32.HI R31, RZ, 0x1f, R68 ;  /* 0x0000001fff1f7819 */ /* 0x000fc40000011444 */
[----:B------:R-:W-:-:S03]  /*0470*/  SHF.R.S32.HI R65, RZ, 0x1f, R61 ;  /* 0x0000001fff417819 */ /* 0x000fc6000001143d */
[----:B--2---:R-:W2:Y:S01]  /*0480*/  @P0 LDC.64 R34, c[0x0][0x230] ;  /* 0x00008c00ff220b82 */ /* 0x004ea20000000a00 */
[----:B0-----:R-:W-:-:S07]  /*0490*/  IABS R5, R6 ;  /* 0x0000000600057213 */ /* 0x001fce0000000000 */
[----:B---3--:R-:W0:Y:S01]  /*04a0*/  @P0 LDC.64 R16, c[0x0][0x228] ;  /* 0x00008a00ff100b82 */ /* 0x008e220000000a00 */
[----:B------:R-:W3:Y:S07]  /*04b0*/  I2F.RP R0, R5 ;  /* 0x0000000500007306 */ /* 0x000eee0000209400 */
[----:B------:R-:W4:Y:S08]  /*04c0*/  @P1 LDC.64 R10, c[0x0][0x288] ;  /* 0x0000a200ff0a1b82 */ /* 0x000f300000000a00 */
[----:B------:R-:W0:Y:S01]  /*04d0*/  @P1 LDC.64 R14, c[0x0][0x230] ;  /* 0x00008c00ff0e1b82 */ /* 0x000e220000000a00 */
[----:B---3--:R-:W3:Y:S07]  /*04e0*/  MUFU.RCP R0, R0 ;  /* 0x0000000000007308 */ /* 0x008eee0000001000 */
[----:B------:R-:W0:Y:S08]  /*04f0*/  @P1 LDC.64 R18, c[0x0][0x228] ;  /* 0x00008a00ff121b82 */ /* 0x000e300000000a00 */
[----:B------:R-:W0:Y:S01]  /*0500*/  @P3 LDC.64 R28, c[0x0][0x288] ;  /* 0x0000a200ff1c3b82 */ /* 0x000e220000000a00 */
[----:B---3--:R-:W-:-:S04]  /*0510*/  IADD3 R2, R0, 0xffffffe, RZ ;  /* 0x0ffffffe00027810 */ /* 0x008fc80007ffe0ff */
[----:B------:R3:W1:Y:S03]  /*0520*/  F2I.FTZ.U32.TRUNC.NTZ R3, R2 ;  /* 0x0000000200037305 */ /* 0x000666000021f000 */
[----:B------:R-:W0:Y:S01]  /*0530*/  @P2 LDC.64 R26, c[0x0][0x230] ;  /* 0x00008c00ff1a2b82 */ /* 0x000e220000000a00 */
[----:B---3--:R-:W-:-:S07]  /*0540*/  HFMA2.MMA R2, -RZ, RZ, 0, 0 ;  /* 0x00000000ff027435 */ /* 0x008fce00000001ff */
[----:B------:R-:W3:Y:S01]  /*0550*/  @P2 LDC.64 R32, c[0x0][0x228] ;  /* 0x00008a00ff202b82 */ /* 0x000ee20000000a00 */
[----:B-1----:R-:W-:-:S07]  /*0560*/  IADD3 R4, RZ, -R3, RZ ;  /* 0x80000003ff047210 */ /* 0x002fce0007ffe0ff */
[----:B------:R-:W1:Y:S01]  /*0570*/  @P3 LDC.64 R22, c[0x0][0x228] ;  /* 0x00008a00ff163b82 */ /* 0x000e620000000a00 */
        /* <DEDUP_REMOVED lines=18> */
[----:B------:R-:W-:-:S02]  /*06a0*/  @!P5 IADD3 R0, -R0, RZ, RZ ;  /* 0x000000ff0000d210 */ /* 0x000fc40007ffe1ff */
[----:B------:R-:W-:Y:S02]  /*06b0*/  MOV R2, R3 ;  /* 0x0000000300027202 */ /* 0x000fe40000000f00 */
[----:B------:R-:W-:Y:S02]  /*06c0*/  SEL R58, R5, R0, !P6 ;  /* 0x00000000053a7207 */ /* 0x000fe40007000000 */
[----:B------:R-:W-:-:S03]  /*06d0*/  @!P4 IADD3 R2, -R2, RZ, RZ ;  /* 0x000000ff0202c210 */ /* 0x000fc60007ffe1ff */
[----:B------:R-:W-:Y:S01]  /*06e0*/  IMAD R3, R58, 0x1a, RZ ;  /* 0x0000001a3a037824 */ /* 0x000fe200078e02ff */
[----:B------:R-:W-:Y:S02]  /*06f0*/  SEL R7, R5, R2, !P6 ;  /* 0x0000000205077207 */ /* 0x000fe40007000000 */
[----:B------:R-:W-:Y:S02]  /*0700*/  SHF.R.S32.HI R2, RZ, 0x1f, R59 ;  /* 0x0000001fff027819 */ /* 0x000fe4000001143b */
[----:B------:R-:W-:Y:S02]  /*0710*/  IADD3 R4, P4, R59, R3, RZ ;  /* 0x000000033b047210 */ /* 0x000fe40007f9e0ff */
[----:B------:R-:W-:Y:S02]  /*0720*/  SHF.R.S32.HI R0, RZ, 0x1f, R7 ;  /* 0x0000001fff007819 */ /* 0x000fe40000011407 */
[----:B------:R-:W-:-:S03]  /*0730*/  LEA.HI.X.SX32 R5, R3, R2, 0x1, P4 ;  /* 0x0000000203057211 */ /* 0x000fc600020f0eff */
[----:B------:R-:W-:Y:S02]  /*0740*/  IMAD R0, R0, UR12, RZ ;  /* 0x0000000c00007c24 */ /* 0x000fe4000f8e02ff */
[----:B------:R-:W-:-:S04]  /*0750*/  IMAD.WIDE.U32 R4, R7, UR12, R4 ;  /* 0x0000000c07047c25 */ /* 0x000fc8000f8e0004 */
[----:B------:R-:W-:Y:S01]  /*0760*/  IMAD R13, R7, UR13, R0 ;  /* 0x0000000d070d7c24 */ /* 0x000fe2000f8e0200 */
[----:B------:R-:W-:Y:S01]  /*0770*/  @P0 MOV R6, R4 ;  /* 0x0000000400060202 */ /* 0x000fe20000000f00 */
[-C--:B------:R-:W-:Y:S01]  /*0780*/  @P0 IMAD R0, R12, R8.reuse, RZ ;  /* 0x000000080c000224 */ /* 0x080fe200078e02ff */
[----:B------:R-:W-:Y:S01]  /*0790*/  IADD3 R12, R41, 0x20, RZ ;  /* 0x00000020290c7810 */ /* 0x000fe20007ffe0ff */
[----:B------:R-:W-:Y:S01]  /*07a0*/  ULDC.64 UR12, c[0x0][0x290] ;  /* 0x0000a400000c7ab9 */ /* 0x000fe20000000a00 */
[----:B------:R-:W-:Y:S01]  /*07b0*/  IADD3 R7, R5, R13, RZ ;  /* 0x0000000d05077210 */ /* 0x000fe20007ffe0ff */
[C---:B------:R-:W-:Y:S01]  /*07c0*/  @P0 IMAD R13, R41.reuse, R9, R0 ;  /* 0x00000009290d0224 */ /* 0x040fe200078e0200 */
[----:B------:R-:W-:Y:S02]  /*07d0*/  SHF.R.S32.HI R12, RZ, 0x1f, R12 ;  /* 0x0000001fff0c7819 */ /* 0x000fe4000001140c */
[----:B------:R-:W-:Y:S01]  /*07e0*/  ISETP.GE.U32.AND P5, PT, R60, UR12, PT ;  /* 0x0000000c3c007c0c */ /* 0x000fe2000bfa6070 */
[----:B------:R-:W-:-:S03]  /*07f0*/  @P0 IMAD.WIDE.U32 R8, R41, R8, R6 ;  /* 0x0000000829080225 */ /* 0x000fc600078e0006 */
[----:B------:R-:W-:Y:S01]  /*0800*/  ISETP.GE.AND.EX P5, PT, R30, UR13, PT, P5 ;  /* 0x0000000d1e007c0c */ /* 0x000fe2000bfa6350 */
[----:B----4-:R-:W-:Y:S01]  /*0810*/  @P1 IMAD R2, R12, R10, RZ ;  /* 0x0000000a0c021224 */ /* 0x010fe200078e02ff */
[----:B------:R-:W-:Y:S02]  /*0820*/  @P0 IADD3 R13, R9, R13, RZ ;  /* 0x0000000d090d0210 */ /* 0x000fe40007ffe0ff */
[----:B------:R-:W-:Y:S01]  /*0830*/  @P0 SHF.L.U32 R9, R8, 0x2, RZ ;  /* 0x0000000208090819 */ /* 0x000fe200000006ff */
[----:B------:R-:W-:Y:S01]  /*0840*/  @P1 IMAD R21, R20, R11, R2 ;  /* 0x0000000b14151224 */ /* 0x000fe200078e0202 */
[----:B------:R-:W-:Y:S02]  /*0850*/  @P0 SHF.L.U64.HI R0, R8, 0x2, R13 ;  /* 0x0000000208000819 */ /* 0x000fe4000001020d */
[C---:B--2---:R-:W-:Y:S02]  /*0860*/  @P0 IADD3 R34, P4, R9.reuse, R34, RZ ;  /* 0x0000002209220210 */ /* 0x044fe40007f9e0ff */
[----:B0-----:R-:W-:-:S02]  /*0870*/  @P0 IADD3 R16, P6, R9, R16, RZ ;  /* 0x0000001009100210 */ /* 0x001fc40007fde0ff */
[----:B------:R-:W0:Y:S01]  /*0880*/  @P2 LDC.64 R8, c[0x0][0x288] ;  /* 0x0000a200ff082b82 */ /* 0x000e220000000a00 */
[----:B------:R-:W-:Y:S02]  /*0890*/  @P1 MOV R12, R4 ;  /* 0x00000004000c1202 */ /* 0x000fe40000000f00 */
[----:B------:R-:W-:Y:S02]  /*08a0*/  @P1 MOV R13, R7 ;  /* 0x00000007000d1202 */ /* 0x000fe40000000f00 */
[----:B------:R-:W-:Y:S02]  /*08b0*/  ISETP.LT.U32.AND P5, PT, R40, 0x1a0, !P5 ;  /* 0x000001a02800780c */ /* 0x000fe40006fa1070 */
[----:B------:R-:W-:Y:S01]  /*08c0*/  @P0 IADD3.X R35, R0, R35, RZ, P4, !PT ;  /* 0x0000002300230210 */ /* 0x000fe200027fe4ff */
[----:B------:R-:W-:Y:S01]  /*08d0*/  @P1 IMAD.WIDE.U32 R10, R20, R10, R12 ;  /* 0x0000000a140a1225 */ /* 0x000fe200078e000c */
[----:B------:R-:W-:Y:S02]  /*08e0*/  @P0 IADD3.X R17, R0, R17, RZ, P6, !PT ;  /* 0x0000001100110210 */ /* 0x000fe400037fe4ff */
[----:B------:R-:W-:-:S02]  /*08f0*/  SHF.R.S32.HI R20, RZ, 0x1f, R69 ;  /* 0x0000001fff147819 */ /* 0x000fc40000011445 */
[----:B------:R-:W-:Y:S02]  /*0900*/  @P1 IADD3 R13, R11, R21, RZ ;  /* 0x000000150b0d1210 */ /* 0x000fe40007ffe0ff */
[C---:B------:R-:W-:Y:S02]  /*0910*/  @P1 SHF.L.U32 R11, R10.reuse, 0x2, RZ ;  /* 0x000000020a0b1819 */ /* 0x040fe400000006ff */
[----:B------:R-:W-:Y:S01]  /*0920*/  @P1 SHF.L.U64.HI R0, R10, 0x2, R13 ;  /* 0x000000020a001819 */ /* 0x000fe2000001020d */
[----:B------:R-:W2:Y:S01]  /*0930*/  @P5 LDC.64 R24, c[0x0][0x288] ;  /* 0x0000a200ff185b82 */ /* 0x000ea20000000a00 */
[C---:B------:R-:W-:Y:S02]  /*0940*/  @P1 IADD3 R14, P6, R11.reuse, R14, RZ ;  /* 0x0000000e0b0e1210 */ /* 0x040fe40007fde0ff */
[----:B------:R-:W-:Y:S02]  /*0950*/  ISETP.GE.U32.AND P4, PT, R62, UR12, PT ;  /* 0x0000000c3e007c0c */ /* 0x000fe4000bf86070 */
[----:B------:R-:W-:Y:S01]  /*0960*/  @P1 IADD3.X R15, R0, R15, RZ, P6, !PT ;  /* 0x0000000f000f1210 */ /* 0x000fe200037fe4ff */
[----:B0-----:R-:W-:Y:S01]  /*0970*/  @P2 IMAD R2, R20, R8, RZ ;  /* 0x0000000814022224 */ /* 0x001fe200078e02ff */
[----:B------:R-:W-:Y:S01]  /*0980*/  @P1 IADD3 R18, P6, R11, R18, RZ ;  /* 0x000000120b121210 */ /* 0x000fe20007fde0ff */
[----:B------:R-:W0:Y:S01]  /*0990*/  @P3 LDC.64 R20, c[0x0][0x230] ;  /* 0x00008c00ff143b82 */ /* 0x000e220000000a00 */
[----:B------:R-:W-:Y:S01]  /*09a0*/  ISETP.GE.AND.EX P4, PT, R66, UR13, PT, P4 ;  /* 0x0000000d42007c0c */ /* 0x000fe2000bf86340 */
[----:B------:R-:W-:Y:S01]  /*09b0*/  @P2 IMAD R13, R69, R9, R2 ;  /* 0x00000009450d2224 */ /* 0x000fe200078e0202 */
[----:B------:R-:W-:Y:S01]  /*09c0*/  @P2 MOV R10, R4 ;  /* 0x00000004000a2202 */ /* 0x000fe20000000f00 */
[----:B------:R-:W-:Y:S01]  /*09d0*/  @P3 IMAD R2, R31, R28, RZ ;  /* 0x0000001c1f023224 */ /* 0x000fe200078e02ff */
[----:B------:R-:W-:-:S02]  /*09e0*/  @P2 MOV R11, R7 ;  /* 0x00000007000b2202 */ /* 0x000fc40000000f00 */
[----:B------:R-:W-:Y:S01]  /*09f0*/  ISETP.GT.U32.OR P4, PT, R40, 0x19f, P4 ;  /* 0x0000019f2800780c */ /* 0x000fe20002784470 */
[----:B------:R-:W-:Y:S01]  /*0a00*/  @P3 IMAD R31, R68, R29, R2 ;  /* 0x0000001d441f3224 */ /* 0x000fe200078e0202 */
[----:B------:R-:W-:Y:S01]  /*0a10*/  @P1 IADD3.X R19, R0, R19, RZ, P6, !PT ;  /* 0x0000001300131210 */ /* 0x000fe200037fe4ff */
[----:B------:R-:W-:Y:S01]  /*0a20*/  @P2 IMAD.WIDE.U32 R8, R69, R8, R10 ;  /* 0x0000000845082225 */ /* 0x000fe200078e000a */
[----:B------:R-:W-:Y:S02]  /*0a30*/  @P3 MOV R10, R4 ;  /* 0x00000004000a3202 */ /* 0x000fe40000000f00 */
[----:B------:R-:W-:Y:S02]  /*0a40*/  @P3 MOV R11, R7 ;  /* 0x00000007000b3202 */ /* 0x000fe40000000f00 */
[----:B------:R-:W-:Y:S01]  /*0a50*/  @P2 IADD3 R9, R9, R13, RZ ;  /* 0x0000000d09092210 */ /* 0x000fe20007ffe0ff */
[----:B--2---:R-:W-:Y:S01]  /*0a60*/  @P5 IMAD R2, R30, R24, RZ ;  /* 0x000000181e025224 */ /* 0x004fe200078e02ff */
[----:B------:R-:W-:Y:S01]  /*0a70*/  @P2 SHF.L.U32 R13, R8, 0x2, RZ ;  /* 0x00000002080d2819 */ /* 0x000fe200000006ff */
[----:B------:R-:W-:Y:S01]  /*0a80*/  @P3 IMAD.WIDE.U32 R28, R68, R28, R10 ;  /* 0x0000001c441c3225 */ /* 0x000fe200078e000a */
[----:B------:R-:W-:Y:S01]  /*0a90*/  @P2 SHF.L.U64.HI R0, R8, 0x2, R9 ;  /* 0x0000000208002819 */ /* 0x000fe20000010209 */
[----:B------:R-:W2:Y:S01]  /*0aa0*/  @P5 LDC.64 R10, c[0x0][0x230] ;  /* 0x00008c00ff0a5b82 */ /* 0x000ea20000000a00 */
[----:B------:R-:W-:Y:S01]  /*0ab0*/  @P2 IADD3 R26, P6, R13, R26, RZ ;  /* 0x0000001a0d1a2210 */ /* 0x000fe20007fde0ff */
[----:B------:R-:W-:Y:S01]  /*0ac0*/  @P5 IMAD R25, R60, R25, R2 ;  /* 0x000000193c195224 */ /* 0x000fe200078e0202 */
[----:B------:R-:W-:-:S02]  /*0ad0*/  @P3 IADD3 R29, R29, R31, RZ ;  /* 0x0000001f1d1d3210 */ /* 0x000fc40007ffe0ff */
[----:B------:R-:W-:Y:S02]  /*0ae0*/  @P2 IADD3.X R27, R0, R27, RZ, P6, !PT ;  /* 0x0000001b001b2210 */ /* 0x000fe400037fe4ff */
[----:B---3--:R-:W-:Y:S01]  /*0af0*/  @P2 IADD3 R32, P6, R13, R32, RZ ;  /* 0x000000200d202210 */ /* 0x008fe20007fde0ff */
[----:B------:R-:W3:Y:S01]  /*0b00*/  @!P4 LDC.64 R8, c[0x0][0x288] ;  /* 0x0000a200ff08cb82 */ /* 0x000ee20000000a00 */
[----:B------:R-:W-:Y:S02]  /*0b10*/  @P3 SHF.L.U32 R31, R28, 0x2, RZ ;  /* 0x000000021c1f3819 */ /* 0x000fe400000006ff */
[----:B------:R-:W-:Y:S02]  /*0b20*/  @P2 IADD3.X R33, R0, R33, RZ, P6, !PT ;  /* 0x0000002100212210 */ /* 0x000fe400037fe4ff */
[----:B------:R-:W-:Y:S02]  /*0b30*/  @P3 SHF.L.U64.HI R0, R28, 0x2, R29 ;  /* 0x000000021c003819 */ /* 0x000fe4000001021d */
[----:B------:R-:W-:Y:S01]  /*0b40*/  @P5 MOV R28, R4 ;  /* 0x00000004001c5202 */ /* 0x000fe20000000f00 */
[----:B------:R-:W4:Y:S01]  /*0b50*/  @P5 LDC.64 R12, c[0x0][0x228] ;  /* 0x00008a00ff0c5b82 */ /* 0x000f220000000a00 */
[----:B------:R-:W-:-:S02]  /*0b60*/  @P5 MOV R29, R7 ;  /* 0x00000007001d5202 */ /* 0x000fc40000000f00 */
[----:B0-----:R-:W-:Y:S01]  /*0b70*/  @P3 IADD3 R20, P6, R31, R20, RZ ;  /* 0x000000141f143210 */ /* 0x001fe20007fde0ff */
[----:B------:R-:W-:-:S03]  /*0b80*/  @P5 IMAD.WIDE.U32 R28, R60, R24, R28 ;  /* 0x000000183c1c5225 */ /* 0x000fc600078e001c */
[----:B------:R-:W-:Y:S01]  /*0b90*/  @P3 IADD3.X R21, R0, R21, RZ, P6, !PT ;  /* 0x0000001500153210 */ /* 0x000fe200037fe4ff */
[----:B------:R-:W0:Y:S01]  /*0ba0*/  @!P4 LDC.64 R36, c[0x0][0x230] ;  /* 0x00008c00ff24cb82 */ /* 0x000e220000000a00 */
[----:B-1----:R-:W-:Y:S02]  /*0bb0*/  @P3 IADD3 R22, P6, R31, R22, RZ ;  /* 0x000000161f163210 */ /* 0x002fe40007fde0ff */
[----:B------:R-:W-:Y:S02]  /*0bc0*/  @P5 IADD3 R25, R29, R25, RZ ;  /* 0x000000191d195210 */ /* 0x000fe40007ffe0ff */
[C---:B------:R-:W-:Y:S02]  /*0bd0*/  @P5 SHF.L.U32 R29, R28.reuse, 0x2, RZ ;  /* 0x000000021c1d5819 */ /* 0x040fe400000006ff */
[----:B------:R-:W-:Y:S01]  /*0be0*/  @P5 SHF.L.U64.HI R28, R28, 0x2, R25 ;  /* 0x000000021c1c5819 */ /* 0x000fe20000010219 */
[----:B---3--:R-:W-:Y:S01]  /*0bf0*/  @!P4 IMAD R2, R66, R8, RZ ;  /* 0x000000084202c224 */ /* 0x008fe200078e02ff */
[----:B------:R-:W-:Y:S01]  /*0c00*/  @!P4 MOV R24, R4 ;  /* 0x000000040018c202 */ /* 0x000fe20000000f00 */
[----:B------:R-:W1:Y:S01]  /*0c10*/  @!P4 LDC.64 R42, c[0x0][0x228] ;  /* 0x00008a00ff2acb82 */ /* 0x000e620000000a00 */
[----:B------:R-:W-:Y:S01]  /*0c20*/  @!P4 MOV R25, R7 ;  /* 0x000000070019c202 */ /* 0x000fe20000000f00 */
[----:B------:R-:W-:Y:S01]  /*0c30*/  @!P4 IMAD R31, R62, R9, R2 ;  /* 0x000000093e1fc224 */ /* 0x000fe200078e0202 */
[----:B------:R-:W-:-:S02]  /*0c40*/  @P3 IADD3.X R23, R0, R23, RZ, P6, !PT ;  /* 0x0000001700173210 */ /* 0x000fc400037fe4ff */
[----:B--2---:R-:W-:Y:S01]  /*0c50*/  @P5 IADD3 R10, P6, R29, R10, RZ ;  /* 0x0000000a1d0a5210 */ /* 0x004fe20007fde0ff */
[----:B------:R-:W-:-:S03]  /*0c60*/  @!P4 IMAD.WIDE.U32 R8, R62, R8, R24 ;  /* 0x000000083e08c225 */ /* 0x000fc600078e0018 */
[C---:B------:R-:W-:Y:S02]  /*0c70*/  @P5 IADD3.X R11, R28.reuse, R11, RZ, P6, !PT ;  /* 0x0000000b1c0b5210 */ /* 0x040fe400037fe4ff */
[----:B----4-:R-:W-:Y:S02]  /*0c80*/  @P5 IADD3 R12, P6, R29, R12, RZ ;  /* 0x0000000c1d0c5210 */ /* 0x010fe40007fde0ff */
[----:B------:R-:W-:Y:S02]  /*0c90*/  @!P4 IADD3 R9, R9, R31, RZ ;  /* 0x0000001f0909c210 */ /* 0x000fe40007ffe0ff */
[----:B------:R-:W-:Y:S02]  /*0ca0*/  CS2R R30, SRZ ;  /* 0x00000000001e7805 */ /* 0x000fe4000001ff00 */
[----:B------:R-:W-:Y:S02]  /*0cb0*/  @P5 IADD3.X R13, R28, R13, RZ, P6, !PT ;  /* 0x0000000d1c0d5210 */ /* 0x000fe400037fe4ff */
[----:B------:R-:W-:-:S02]  /*0cc0*/  @!P4 SHF.L.U32 R25, R8, 0x2, RZ ;  /* 0x000000020819c819 */ /* 0x000fc400000006ff */
[----:B------:R-:W-:Y:S02]  /*0cd0*/  @!P4 SHF.L.U64.HI R0, R8, 0x2, R9 ;  /* 0x000000020800c819 */ /* 0x000fe40000010209 */
[----:B------:R-:W-:Y:S02]  /*0ce0*/  CS2R R8, SRZ ;  /* 0x0000000000087805 */ /* 0x000fe4000001ff00 */
[----:B------:R-:W-:Y:S01]  /*0cf0*/  ISETP.GE.U32.AND P6, PT, R61, UR12, PT ;  /* 0x0000000c3d007c0c */ /* 0x000fe2000bfc6070 */
[----:B------:R2:W5:Y:S03]  /*0d00*/  @P5 LDG.E.64 R30, desc[UR14][R10.64] ;  /* 0x0000000e0a1e5981 */ /* 0x000566000c1e1b00 */
[----:B------:R-:W-:Y:S01]  /*0d10*/  ISETP.GE.AND.EX P6, PT, R65, UR13, PT, P6 ;  /* 0x0000000d41007c0c */ /* 0x000fe2000bfc6360 */
[----:B------:R3:W5:Y:S03]  /*0d20*/  @P5 LDG.E.64 R8, desc[UR14][R12.64] ;  /* 0x0000000e0c085981 */ /* 0x000766000c1e1b00 */
[----:B------:R-:W-:-:S02]  /*0d30*/  ISETP.GT.U32.OR P5, PT, R40, 0x19f, P6 ;  /* 0x0000019f2800780c */ /* 0x000fc400037a4470 */
[----:B0-----:R-:W-:-:S04]  /*0d40*/  @!P4 IADD3 R36, P6, R25, R36, RZ ;  /* 0x000000241924c210 */ /* 0x001fc80007fde0ff */
[C---:B------:R-:W-:Y:S02]  /*0d50*/  @!P4 IADD3.X R37, R0.reuse, R37, RZ, P6, !PT ;  /* 0x000000250025c210 */ /* 0x040fe400037fe4ff */
[----:B-1----:R-:W-:Y:S02]  /*0d60*/  @!P4 IADD3 R42, P6, R25, R42, RZ ;  /* 0x0000002a192ac210 */ /* 0x002fe40007fde0ff */
[----:B------:R-:W-:Y:S02]  /*0d70*/  SHF.R.S32.HI R64, RZ, 0x1f, R63 ;  /* 0x0000001fff407819 */ /* 0x000fe4000001143f */
[----:B------:R-:W-:Y:S01]  /*0d80*/  @!P4 IADD3.X R43, R0, R43, RZ, P6, !PT ;  /* 0x0000002b002bc210 */ /* 0x000fe200037fe4ff */
[----:B--2---:R-:W0:Y:S01]  /*0d90*/  @!P5 LDC.64 R10, c[0x0][0x288] ;  /* 0x0000a200ff0adb82 */ /* 0x004e220000000a00 */
[----:B------:R-:W-:-:S04]  /*0da0*/  ISETP.GE.U32.AND P6, PT, R63, UR12, PT ;  /* 0x0000000c3f007c0c */ /* 0x000fc8000bfc6070 */
[----:B------:R-:W-:Y:S01]  /*0db0*/  ISETP.GE.AND.EX P6, PT, R64, UR13, PT, P6 ;  /* 0x0000000d40007c0c */ /* 0x000fe2000bfc6360 */
[----:B------:R-:W-:Y:S02]  /*0dc0*/  ULDC.64 UR12, c[0x0][0x248] ;  /* 0x00009200000c7ab9 */ /* 0x000fe40000000a00 */
[----:B------:R-:W-:Y:S01]  /*0dd0*/  UIMAD.WIDE UR12, UR6, 0x8, UR12 ;  /* 0x00000008060c78a5 */ /* 0x000fe2000f8e020c */
[----:B------:R-:W1:Y:S05]  /*0de0*/  @!P5 LDC.64 R24, c[0x0][0x230] ;  /* 0x00008c00ff18db82 */ /* 0x000e6a0000000a00 */
[----:B------:R-:W-:Y:S02]  /*0df0*/  MOV R38, UR12 ;  /* 0x0000000c00267c02 */ /* 0x000fe40008000f00 */
[----:B------:R-:W-:Y:S01]  /*0e00*/  MOV R39, UR13 ;  /* 0x0000000d00277c02 */ /* 0x000fe20008000f00 */
[----:B------:R-:W2:Y:S05]  /*0e10*/  @!P5 LDC.64 R44, c[0x0][0x228] ;  /* 0x00008a00ff2cdb82 */ /* 0x000eaa0000000a00 */
[----:B------:R-:W4:Y:S01]  /*0e20*/  LDG.E.64 R38, desc[UR14][R38.64] ;  /* 0x0000000e26267981 */ /* 0x000f22000c1e1b00 */
[----:B------:R-:W-:Y:S01]  /*0e30*/  ISETP.GT.U32.OR P6, PT, R40, 0x19f, P6 ;  /* 0x0000019f2800780c */ /* 0x000fe200037c4470 */
[----:B0-----:R-:W-:Y:S01]  /*0e40*/  @!P5 IMAD R0, R65, R10, RZ ;  /* 0x0000000a4100d224 */ /* 0x001fe200078e02ff */
[----:B------:R-:W-:-:S02]  /*0e50*/  @!P5 MOV R28, R4 ;  /* 0x00000004001cd202 */ /* 0x000fc40000000f00 */
[----:B------:R-:W-:-:S09]  /*0e60*/  @!P5 MOV R29, R7 ;  /* 0x00000007001dd202 */ /* 0x000fd20000000f00 */
[----:B---3--:R-:W0:Y:S01]  /*0e70*/  @!P6 LDC.64 R12, c[0x0][0x288] ;  /* 0x0000a200ff0ceb82 */ /* 0x008e220000000a00 */
[C---:B------:R-:W-:Y:S02]  /*0e80*/  @!P5 IMAD R47, R61.reuse, R11, R0 ;  /* 0x0000000b3d2fd224 */ /* 0x040fe400078e0200 */
[----:B------:R-:W-:Y:S01]  /*0e90*/  @!P5 IMAD.WIDE.U32 R10, R61, R10, R28 ;  /* 0x0000000a3d0ad225 */ /* 0x000fe200078e001c */
[----:B------:R-:W-:-:S04]  /*0ea0*/  CS2R R28, SRZ ;  /* 0x00000000001c7805 */ /* 0x000fc8000001ff00 */
[----:B------:R-:W-:Y:S01]  /*0eb0*/  @!P5 IADD3 R11, R11, R47, RZ ;  /* 0x0000002f0b0bd210 */ /* 0x000fe20007ffe0ff */
[----:B------:R-:W3:Y:S01]  /*0ec0*/  @!P6 LDC.64 R48, c[0x0][0x228] ;  /* 0x00008a00ff30eb82 */ /* 0x000ee20000000a00 */
[C---:B------:R-:W-:Y:S01]  /*0ed0*/  @!P5 SHF.L.U32 R2, R10.reuse, 0x2, RZ ;  /* 0x000000020a02d819 */ /* 0x040fe200000006ff */
[----:B------:R1:W5:Y:S01]  /*0ee0*/  @!P4 LDG.E.64 R28, desc[UR14][R36.64] ;  /* 0x0000000e241cc981 */ /* 0x000362000c1e1b00 */
[----:B------:R-:W-:Y:S02]  /*0ef0*/  @!P5 SHF.L.U64.HI R0, R10, 0x2, R11 ;  /* 0x000000020a00d819 */ /* 0x000fe4000001020b */
[----:B------:R-:W-:-:S03]  /*0f00*/  CS2R R10, SRZ ;  /* 0x00000000000a7805 */ /* 0x000fc6000001ff00 */
[----:B------:R-:W3:Y:S03]  /*0f10*/  @!P6 LDC.64 R46, c[0x0][0x230] ;  /* 0x00008c00ff2eeb82 */ /* 0x000ee60000000a00 */
[----:B------:R2:W5:Y:S01]  /*0f20*/  @!P4 LDG.E.64 R10, desc[UR14][R42.64] ;  /* 0x0000000e2a0ac981 */ /* 0x000562000c1e1b00 */
[----:B-1----:R-:W-:Y:S02]  /*0f30*/  @!P6 MOV R36, R4 ;  /* 0x000000040024e202 */ /* 0x002fe40000000f00 */
[----:B------:R-:W-:Y:S01]  /*0f40*/  @!P6 MOV R37, R7 ;  /* 0x000000070025e202 */ /* 0x000fe20000000f00 */
[----:B0-----:R-:W-:Y:S01]  /*0f50*/  @!P6 IMAD R50, R64, R12, RZ ;  /* 0x0000000c4032e224 */ /* 0x001fe200078e02ff */
[----:B------:R-:W-:-:S03]  /*0f60*/  @!P5 IADD3 R24, P4, R2, R24, RZ ;  /* 0x000000180218d210 */ /* 0x000fc60007f9e0ff */
[C---:B------:R-:W-:Y:S02]  /*0f70*/  @!P6 IMAD R13, R63.reuse, R13, R50 ;  /* 0x0000000d3f0de224 */ /* 0x040fe400078e0232 */
[----:B------:R-:W-:Y:S01]  /*0f80*/  @!P6 IMAD.WIDE.U32 R36, R63, R12, R36 ;  /* 0x0000000c3f24e225 */ /* 0x000fe200078e0024 */
[----:B------:R-:W-:Y:S02]  /*0f90*/  @!P5 IADD3.X R25, R0, R25, RZ, P4, !PT ;  /* 0x000000190019d210 */ /* 0x000fe400027fe4ff */
[----:B--2---:R-:W-:Y:S02]  /*0fa0*/  @!P5 IADD3 R44, P4, R2, R44, RZ ;  /* 0x0000002c022cd210 */ /* 0x004fe40007f9e0ff */
[----:B------:R-:W-:Y:S02]  /*0fb0*/  @!P6 IADD3 R51, R37, R13, RZ ;  /* 0x0000000d2533e210 */ /* 0x000fe40007ffe0ff */
[----:B------:R-:W-:Y:S02]  /*0fc0*/  @!P5 IADD3.X R45, R0, R45, RZ, P4, !PT ;  /* 0x0000002d002dd210 */ /* 0x000fe400027fe4ff */
[----:B------:R-:W-:-:S02]  /*0fd0*/  CS2R R42, SRZ ;  /* 0x00000000002a7805 */ /* 0x000fc4000001ff00 */
[C---:B------:R-:W-:Y:S02]  /*0fe0*/  @!P6 SHF.L.U32 R13, R36.reuse, 0x2, RZ ;  /* 0x00000002240de819 */ /* 0x040fe400000006ff */
[----:B------:R-:W-:Y:S02]  /*0ff0*/  @!P6 SHF.L.U64.HI R0, R36, 0x2, R51 ;  /* 0x000000022400e819 */ /* 0x000fe40000010233 */
[----:B------:R-:W-:Y:S01]  /*1000*/  CS2R R36, SRZ ;  /* 0x0000000000247805 */ /* 0x000fe2000001ff00 */
[----:B------:R0:W5:Y:S05]  /*1010*/  @P0 LDG.E.64 R42, desc[UR14][R34.64] ;  /* 0x0000000e222a0981 */ /* 0x00016a000c1e1b00 */
[----:B------:R1:W5:Y:S01]  /*1020*/  @P1 LDG.E.64 R36, desc[UR14][R14.64] ;  /* 0x0000000e0e241981 */ /* 0x000362000c1e1b00 */
[----:B0-----:R-:W-:-:S02]  /*1030*/  CS2R R34, SRZ ;  /* 0x0000000000227805 */ /* 0x001fc4000001ff00 */
[----:B-1----:R-:W-:Y:S02]  /*1040*/  CS2R R14, SRZ ;  /* 0x00000000000e7805 */ /* 0x002fe4000001ff00 */
[----:B---3--:R-:W-:Y:S02]  /*1050*/  @!P6 IADD3 R46, P4, R13, R46, RZ ;  /* 0x0000002e0d2ee210 */ /* 0x008fe40007f9e0ff */
[----:B------:R0:W5:Y:S04]  /*1060*/  @P2 LDG.E.64 R34, desc[UR14][R26.64] ;  /* 0x0000000e1a222981 */ /* 0x000168000c1e1b00 */
[----:B------:R1:W5:Y:S01]  /*1070*/  @P1 LDG.E.64 R14, desc[UR14][R18.64] ;  /* 0x0000000e120e1981 */ /* 0x000362000c1e1b00 */
[----:B------:R-:W-:Y:S02]  /*1080*/  @!P6 IADD3.X R47, R0, R47, RZ, P4, !PT ;  /* 0x0000002f002fe210 */ /* 0x000fe400027fe4ff */
[----:B0-----:R-:W-:-:S02]  /*1090*/  CS2R R26, SRZ ;  /* 0x00000000001a7805 */ /* 0x001fc4000001ff00 */
[----:B-1----:R-:W-:Y:S02]  /*10a0*/  CS2R R18, SRZ ;  /* 0x0000000000127805 */ /* 0x002fe4000001ff00 */
[----:B------:R-:W-:Y:S02]  /*10b0*/  @!P6 IADD3 R48, P4, R13, R48, RZ ;  /* 0x000000300d30e210 */ /* 0x000fe40007f9e0ff */
[----:B------:R0:W5:Y:S04]  /*10c0*/  @!P5 LDG.E.64 R26, desc[UR14][R24.64] ;  /* 0x0000000e181ad981 */ /* 0x000168000c1e1b00 */
[----:B------:R1:W5:Y:S01]  /*10d0*/  @P3 LDG.E.64 R18, desc[UR14][R22.64] ;  /* 0x0000000e16123981 */ /* 0x000362000c1e1b00 */
[----:B------:R-:W-:Y:S02]  /*10e0*/  @!P6 IADD3.X R49, R0, R49, RZ, P4, !PT ;  /* 0x000000310031e210 */ /* 0x000fe400027fe4ff */
[----:B0-----:R-:W-:-:S02]  /*10f0*/  CS2R R24, SRZ ;  /* 0x0000000000187805 */ /* 0x001fc4000001ff00 */
[----:B-1----:R-:W-:-:S04]  /*1100*/  CS2R R22, SRZ ;  /* 0x0000000000167805 */ /* 0x002fc8000001ff00 */
[----:B------:R-:W5:Y:S04]  /*1110*/  @!P6 LDG.E.64 R24, desc[UR14][R46.64] ;  /* 0x0000000e2e18e981 */ /* 0x000f68000c1e1b00 */
[----:B------:R-:W5:Y:S01]  /*1120*/  @!P6 LDG.E.64 R22, desc[UR14][R48.64] ;  /* 0x0000000e3016e981 */ /* 0x000f62000c1e1b00 */
[----:B------:R-:W-:-:S06]  /*1130*/  CS2R R12, SRZ ;  /* 0x00000000000c7805 */ /* 0x000fcc000001ff00 */
[----:B------:R0:W5:Y:S02]  /*1140*/  @P0 LDG.E.64 R12, desc[UR14][R16.64] ;  /* 0x0000000e100c0981 */ /* 0x000164000c1e1b00 */
[----:B0-----:R-:W-:-:S06]  /*1150*/  CS2R R16, SRZ ;  /* 0x0000000000107805 */ /* 0x001fcc000001ff00 */
[----:B------:R0:W5:Y:S02]  /*1160*/  @P2 LDG.E.64 R16, desc[UR14][R32.64] ;  /* 0x0000000e20102981 */ /* 0x000164000c1e1b00 */
[----:B0-----:R-:W-:-:S06]  /*1170*/  CS2R R32, SRZ ;  /* 0x0000000000207805 */ /* 0x001fcc000001ff00 */
[----:B------:R0:W5:Y:S02]  /*1180*/  @P3 LDG.E.64 R32, desc[UR14][R20.64] ;  /* 0x0000000e14203981 */ /* 0x000164000c1e1b00 */
[----:B0-----:R-:W-:-:S06]  /*1190*/  CS2R R20, SRZ ;  /* 0x0000000000147805 */ /* 0x001fcc000001ff00 */
[----:B------:R0:W5:Y:S01]  /*11a0*/  @!P5 LDG.E.64 R20, desc[UR14][R44.64] ;  /* 0x0000000e2c14d981 */ /* 0x000162000c1e1b00 */
[----:B------:R-:W-:Y:S01]  /*11b0*/  ISETP.GT.U32.AND P5, PT, R40, 0x19f, PT ;  /* 0x0000019f2800780c */ /* 0x000fe20003fa4070 */
[----:B------:R-:W-:Y:S01]  /*11c0*/  UMOV UR13, 0x3f800000 ;  /* 0x3f800000000d7882 */ /* 0x000fe20000000000 */
[----:B------:R-:W-:Y:S01]  /*11d0*/  BSSY B0, `(.L_x_1646) ;  /* 0x0000021000007945 */ /* 0x000fe20003800000 */
[----:B------:R-:W-:Y:S02]  /*11e0*/  MOV R2, RZ ;  /* 0x000000ff00027202 */ /* 0x000fe40000000f00 */
[----:B----4-:R-:W-:-:S13]  /*11f0*/  R2UR UR12, R38 ;  /* 0x00000000260c72ca */ /* 0x010fda00000e0000 */
        /* <DEDUP_REMOVED lines=8> */
[----:B------:R-:W-:Y:S01]  /*1280*/  HFMA2.MMA R0, -RZ, RZ, 0, 0 ;  /* 0x00000000ff007435 */ /* 0x000fe200000001ff */
[----:B-1----:R-:W-:Y:S02]  /*1290*/  @P4 R2UR UR11, R50 ;  /* 0x00000000320b42ca */ /* 0x002fe400000e0000 */
[----:B------:R-:W-:Y:S02]  /*12a0*/  CS2R R38, SRZ ;  /* 0x0000000000267805 */ /* 0x000fe4000001ff00 */
[----:B------:R-:W-:-:S09]  /*12b0*/  ISETP.NE.AND P4, PT, RZ, UR17, PT ;  /* 0x00000011ff007c0c */ /* 0x000fd2000bf85270 */
[----:B------:R-:W-:Y:S01]  /*12c0*/  @UP0 UMOV UR13, UR11 ;  /* 0x0000000b000d0c82 */ /* 0x000fe20008000000 */
        /* <DEDUP_REMOVED lines=17> */
.L_x_1647:
[----:B------:R-:W-:Y:S05]  /*13e0*/  BSYNC B0 ;  /* 0x0000000000007941 */ /* 0x000fea0003800000 */
.L_x_1646:
[----:B-----5:R-:W-:Y:S01]  /*13f0*/  FADD.FTZ R55, R42, -UR12 ;  /* 0x8000000c2a377e21 */ /* 0x020fe20008010000 */
[----:B------:R-:W-:Y:S01]  /*1400*/  FADD.FTZ R43, R43, -UR12 ;  /* 0x8000000c2b2b7e21 */ /* 0x000fe20008010000 */
[----:B------:R-:W-:Y:S02]  /*1410*/  MOV R3, R12 ;  /* 0x0000000c00037202 */ /* 0x000fe40000000f00 */
[----:B------:R-:W-:Y:S01]  /*1420*/  MOV R42, R13 ;  /* 0x0000000d002a7202 */ /* 0x000fe20000000f00 */
        /* <DEDUP_REMOVED lines=18> */
[----:B------:R-:W-:-:S04]  /*1550*/  FFMA.FTZ R42, R42, R49, 1 ;  /* 0x3f8000002a2a7423 */ /* 0x000fc80000010031 */
[----:B------:R-:W-:Y:S01]  /*1560*/  FMUL.FTZ R3, R43, R42 ;  /* 0x0000002a2b037220 */ /* 0x000fe20000410000 */
[----:B------:R-:W-:-:S07]  /*1570*/  FMUL.FTZ R42, R45, R48 ;  /* 0x000000302d2a7220 */ /* 0x000fce0000410000 */
.L_x_1648:
[----:B------:R-:W-:Y:S01]  /*1580*/  FMUL.FTZ R44, R3, R0 ;  /* 0x00000000032c7220 */ /* 0x000fe20000410000 */
[----:B------:R-:W-:Y:S01]  /*1590*/  FMUL.FTZ R45, R42, R2 ;  /* 0x000000022a2d7220 */ /* 0x000fe20000410000 */
[----:B------:R-:W-:Y:S01]  /*15a0*/  FADD.FTZ R36, R36, -UR12 ;  /* 0x8000000c24247e21 */ /* 0x000fe20008010000 */
[----:B------:R-:W-:Y:S01]  /*15b0*/  FADD.FTZ R52, R37, -UR12 ;  /* 0x8000000c25347e21 */ /* 0x000fe20008010000 */
[----:B------:R-:W-:Y:S01]  /*15c0*/  FFMA.FTZ R43, R55, R44, RZ ;  /* 0x0000002c372b7223 */ /* 0x000fe200000100ff */
[----:B------:R-:W-:Y:S01]  /*15d0*/  FADD.FTZ R44, RZ, R44 ;  /* 0x0000002cff2c7221 */ /* 0x000fe20000010000 */
[----:B------:R-:W-:Y:S01]  /*15e0*/  MOV R48, R14 ;  /* 0x0000000e00307202 */ /* 0x000fe20000000f00 */
[----:B------:R-:W-:Y:S01]  /*15f0*/  FMUL.FTZ R53, R36, UR13 ;  /* 0x0000000d24357c20 */ /* 0x000fe20008410000 */
[----:B------:R-:W-:Y:S01]  /*1600*/  FFMA.FTZ R43, R54, R45, R43 ;  /* 0x0000002d362b7223 */ /* 0x000fe2000001002b */
[----:B------:R-:W-:Y:S01]  /*1610*/  FADD.FTZ R44, R45, R44 ;  /* 0x0000002c2d2c7221 */ /* 0x000fe20000010000 */
[----:B------:R-:W-:Y:S01]  /*1620*/  MOV R47, R15 ;  /* 0x0000000f002f7202 */ /* 0x000fe20000000f00 */
[----:B------:R-:W-:Y:S01]  /*1630*/  FFMA.FTZ R37, R55, R3, RZ ;  /* 0x0000000337257223 */ /* 0x000fe200000100ff */
        /* <DEDUP_REMOVED lines=20> */
.L_x_1649:
[----:B------:R-:W-:Y:S01]  /*1780*/  FMUL.FTZ R45, R48, R0 ;  /* 0x00000000302d7220 */ /* 0x000fe20000410000 */
[----:B------:R-:W-:Y:S01]  /*1790*/  FADD.FTZ R36, RZ, R3 ;  /* 0x00000003ff247221 */ /* 0x000fe20000010000 */
[C---:B------:R-:W-:Y:S01]  /*17a0*/  FFMA.FTZ R3, R53.reuse, R48, R37 ;  /* 0x0000003035037223 */ /* 0x040fe20000010025 */
[----:B------:R-:W-:Y:S01]  /*17b0*/  FFMA.FTZ R37, R54, R42, RZ ;  /* 0x0000002a36257223 */ /* 0x000fe200000100ff */
[----:B------:R-:W-:Y:S01]  /*17c0*/  FFMA.FTZ R43, R53, R45, R43 ;  /* 0x0000002d352b7223 */ /* 0x000fe2000001002b */
[----:B------:R-:W-:Y:S01]  /*17d0*/  FADD.FTZ R44, R44, R45 ;  /* 0x0000002d2c2c7221 */ /* 0x000fe20000010000 */
[----:B------:R-:W-:Y:S01]  /*17e0*/  FADD.FTZ R42, RZ, R42 ;  /* 0x0000002aff2a7221 */ /* 0x000fe20000010000 */
[----:B------:R-:W-:Y:S01]  /*17f0*/  FMUL.FTZ R45, R47, R2 ;  /* 0x000000022f2d7220 */ /* 0x000fe20000410000 */
[----:B------:R-:W-:Y:S01]  /*1800*/  FADD.FTZ R51, R34, -UR12 ;  /* 0x8000000c22337e21 */ /* 0x000fe20008010000 */
[----:B------:R-:W-:Y:S01]  /*1810*/  FADD.FTZ R50, R35, -UR12 ;  /* 0x8000000c23327e21 */ /* 0x000fe20008010000 */
[----:B------:R-:W-:Y:S01]  /*1820*/  FADD.FTZ R36, R36, R48 ;  /* 0x0000003024247221 */ /* 0x000fe20000010000 */
[----:B------:R-:W-:Y:S01]  /*1830*/  FFMA.FTZ R37, R52, R47, R37 ;  /* 0x0000002f34257223 */ /* 0x000fe20000010025 */
[----:B------:R-:W-:Y:S01]  /*1840*/  FADD.FTZ R42, R42, R47 ;  /* 0x0000002f2a2a7221 */ /* 0x000fe20000010000 */
[----:B------:R-:W-:Y:S01]  /*1850*/  FFMA.FTZ R43, R52, R45, R43 ;  /* 0x0000002d342b7223 */ /* 0x000fe2000001002b */
[----:B------:R-:W-:Y:S01]  /*1860*/  FADD.FTZ R44, R45, R44 ;  /* 0x0000002c2d2c7221 */ /* 0x000fe20000010000 */
        /* <DEDUP_REMOVED lines=23> */
.L_x_1650:
[----:B------:R-:W-:Y:S01]  /*19e0*/  FMUL.FTZ R45, R34, R0 ;  /* 0x00000000222d7220 */ /* 0x000fe20000410000 */
[----:B------:R-:W-:Y:S01]  /*19f0*/  FADD.FTZ R36, R36, R34 ;  /* 0x0000002224247221 */ /* 0x000fe20000010000 */
[----:B------:R-:W-:Y:S01]  /*1a00*/  FFMA.FTZ R3, R51, R34, R3 ;  /* 0x0000002233037223 */ /* 0x000fe20000010003 */
[----:B------:R-:W-:Y:S01]  /*1a10*/  FMUL.FTZ R34, R35, R2 ;  /* 0x0000000223227220 */ /* 0x000fe20000410000 */
[----:B------:R-:W-:Y:S01]  /*1a20*/  FFMA.FTZ R43, R51, R45, R43 ;  /* 0x0000002d332b7223 */ /* 0x000fe2000001002b */
[----:B------:R-:W-:Y:S01]  /*1a30*/  FADD.FTZ R44, R44, R45 ;  /* 0x0000002d2c2c7221 */ /* 0x000fe20000010000 */
[----:B------:R-:W-:Y:S01]  /*1a40*/  FADD.FTZ R49, R32, -UR12 ;  /* 0x8000000c20317e21 */ /* 0x000fe20008010000 */
[----:B------:R-:W-:Y:S01]  /*1a50*/  FADD.FTZ R48, R33, -UR12 ;  /* 0x8000000c21307e21 */ /* 0x000fe20008010000 */
[----:B------:R-:W-:Y:S01]  /*1a60*/  FADD.FTZ R42, R42, R35 ;  /* 0x000000232a2a7221 */ /* 0x000fe20000010000 */
[C---:B------:R-:W-:Y:S01]  /*1a70*/  FFMA.FTZ R37, R50.reuse, R35, R37 ;  /* 0x0000002332257223 */ /* 0x040fe20000010025 */
        /* <DEDUP_REMOVED lines=25> */
.L_x_1651:
        /* <DEDUP_REMOVED lines=8> */
[----:B------:R-:W-:Y:S01]  /*1c90*/  FFMA.FTZ R43, R48, R32, R43 ;  /* 0x00000020302b7223 */ /* 0x000fe2000001002b */
[----:B------:R-:W-:Y:S01]  /*1ca0*/  FADD.FTZ R44, R32, R44 ;  /* 0x0000002c202c7221 */ /* 0x000fe20000010000 */
[----:B------:R-:W-:Y:S01]  /*1cb0*/  FADD.FTZ R42, R42, R33 ;  /* 0x000000212a2a7221 */ /* 0x000fe20000010000 */
[----:B------:R-:W-:Y:S01]  /*1cc0*/  FFMA.FTZ R37, R48, R33, R37 ;  /* 0x0000002130257223 */ /* 0x000fe20000010025 */
        /* <DEDUP_REMOVED lines=23> */
.L_x_1652:
        /* <DEDUP_REMOVED lines=35> */
.L_x_1653:
[----:B------:R-:W-:Y:S01]  /*2070*/  FMUL.FTZ R35, R28, R0 ;  /* 0x000000001c237220 */ /* 0x000fe20000410000 */
[----:B------:R-:W-:Y:S01]  /*2080*/  FADD.FTZ R29, R36, R28 ;  /* 0x0000001c241d7221 */ /* 0x000fe20000010000 */
[----:B------:R-:W-:Y:S01]  /*2090*/  FFMA.FTZ R28, R45, R28, R34 ;  /* 0x0000001c2d1c7223 */ /* 0x000fe20000010022 */
[----:B------:R-:W-:Y:S01]  /*20a0*/  FMUL.FTZ R34, R31, R2 ;  /* 0x000000021f227220 */ /* 0x000fe20000410000 */
[----:B------:R-:W-:Y:S01]  /*20b0*/  FFMA.FTZ R32, R45, R35, R32 ;  /* 0x000000232d207223 */ /* 0x000fe20000010020 */
[----:B------:R-:W-:Y:S01]  /*20c0*/  FADD.FTZ R26, R26, -UR12 ;  /* 0x8000000c1a1a7e21 */ /* 0x000fe20008010000 */
[----:B------:R-:W-:Y:S01]  /*20d0*/  FADD.FTZ R33, R33, R35 ;  /* 0x0000002321217221 */ /* 0x000fe20000010000 */
[----:B------:R-:W-:Y:S01]  /*20e0*/  FADD.FTZ R42, R27, -UR12 ;  /* 0x8000000c1b2a7e21 */ /* 0x000fe20008010000 */
[----:B------:R-:W-:Y:S01]  /*20f0*/  FFMA.FTZ R27, R44, R34, R32 ;  /* 0x000000222c1b7223 */ /* 0x000fe20000010020 */
[----:B------:R-:W-:Y:S01]  /*2100*/  FMUL.FTZ R43, R26, UR13 ;  /* 0x0000000d1a2b7c20 */ /* 0x000fe20008410000 */
[----:B------:R-:W-:Y:S01]  /*2110*/  FADD.FTZ R33, R34, R33 ;  /* 0x0000002122217221 */ /* 0x000fe20000010000 */
[----:B------:R-:W-:Y:S01]  /*2120*/  MOV R32, R20 ;  /* 0x0000001400207202 */ /* 0x000fe20000000f00 */
[----:B------:R-:W-:Y:S01]  /*2130*/  FMUL.FTZ R42, R42, UR13 ;  /* 0x0000000d2a2a7c20 */ /* 0x000fe20008410000 */
        /* <DEDUP_REMOVED lines=20> */
.L_x_1654:
[----:B------:R-:W-:Y:S01]  /*2280*/  FMUL.FTZ R34, R32, R0 ;  /* 0x0000000020227220 */ /* 0x000fe20000410000 */
[----:B------:R-:W-:Y:S01]  /*2290*/  FMUL.FTZ R35, R26, R2 ;  /* 0x000000021a237220 */ /* 0x000fe20000410000 */
[----:B------:R-:W-:Y:S01]  /*22a0*/  FADD.FTZ R25, R25, -UR12 ;  /* 0x8000000c19197e21 */ /* 0x000fe20008010000 */
[----:B------:R-:W-:Y:S01]  /*22b0*/  FADD.FTZ R24, R24, -UR12 ;  /* 0x8000000c18187e21 */ /* 0x000fe20008010000 */
[----:B------:R-:W-:Y:S01]  /*22c0*/  FFMA.FTZ R27, R43, R34, R27 ;  /* 0x000000222b1b7223 */ /* 0x000fe2000001001b */
[----:B------:R-:W-:Y:S01]  /*22d0*/  FADD.FTZ R34, R33, R34 ;  /* 0x0000002221227221 */ /* 0x000fe20000010000 */
[----:B------:R-:W-:Y:S01]  /*22e0*/  FMUL.FTZ R56, R25, UR13 ;  /* 0x0000000d19387c20 */ /* 0x000fe20008410000 */
[----:B------:R-:W-:Y:S01]  /*22f0*/  FMUL.FTZ R57, R24, UR13 ;  /* 0x0000000d18397c20 */ /* 0x000fe20008410000 */
[----:B------:R-:W-:Y:S01]  /*2300*/  FFMA.FTZ R33, R42, R35, R27 ;  /* 0x000000232a217223 */ /* 0x000fe2000001001b */
[----:B------:R-:W-:Y:S01]  /*2310*/  FADD.FTZ R34, R35, R34 ;  /* 0x0000002223227221 */ /* 0x000fe20000010000 */
[----:B------:R-:W-:-:S02]  /*2320*/  MOV R25, R22 ;  /* 0x0000001600197202 */ /* 0x000fc40000000f00 */
        /* <DEDUP_REMOVED lines=20> */
.L_x_1655:
        /* <DEDUP_REMOVED lines=17> */
[----:B------:R-:W-:Y:S01]  /*2580*/  FADD.FTZ R26, R29, R25 ;  /* 0x000000191d1a7221 */ /* 0x000fe20000010000 */
[----:B------:R-:W3:Y:S01]  /*2590*/  SHFL.DOWN PT, R33, R37, 0x1, 0x1f ;  /* 0x08201f0025217f89 */ /* 0x000ee200000e0000 */
[----:B------:R-:W-:Y:S01]  /*25a0*/  BSSY B0, `(.L_x_1656) ;  /* 0x0000044000007945 */ /* 0x000fe20003800000 */
[----:B-1----:R-:W-:Y:S01]  /*25b0*/  ULEA UR11, UR18, UR11, 0x18 ;  /* 0x0000000b120b7291 */ /* 0x002fe2000f8ec03f */
[----:B0-----:R-:W-:-:S02]  /*25c0*/  ISETP.GT.AND P5, PT, R35, 0x1e, PT ;  /* 0x0000001e2300780c */ /* 0x001fc40003fa4270 */
[----:B------:R-:W-:-:S11]  /*25d0*/  ISETP.NE.AND P6, PT, R35, RZ, PT ;  /* 0x000000ff2300720c */ /* 0x000fd60003fc5270 */
        /* <DEDUP_REMOVED lines=22> */
[----:B------:R-:W-:Y:S01]  /*2740*/  FFMA.FTZ R25, R56, R27, R3 ;  /* 0x0000001b38197223 */ /* 0x000fe20000010003 */
[----:B------:R-:W-:Y:S01]  /*2750*/  FADD.FTZ R27, R30, R27 ;  /* 0x0000001b1e1b7221 */ /* 0x000fe20000010000 */
[----:B-1----:R-:W-:Y:S01]  /*2760*/  @!P5 FADD.FTZ R37, R37, R33 ;  /* 0x000000212525d221 */ /* 0x002fe20000010000 */
[----:B------:R-:W-:-:S02]  /*2770*/  ISETP.NE.AND P5, PT, R40, RZ, PT ;  /* 0x000000ff2800720c */ /* 0x000fc40003fa5270 */
[----:B------:R-:W-:-:S05]  /*2780*/  LEA R3, R40, UR11, 0x4 ;  /* 0x0000000b28037c11 */ /* 0x000fca000f8e20ff */
[----:B------:R0:W-:Y:S04]  /*2790*/  STS.128 [R3], R24 ;  /* 0x0000001803007388 */ /* 0x0001e80000000c00 */
        /* <DEDUP_REMOVED lines=36> */
.L_x_1657:
[----:B------:R-:W-:Y:S05]  /*29e0*/  BSYNC B0 ;  /* 0x0000000000007941 */ /* 0x000fea0003800000 */
.L_x_1656:
        /* <DEDUP_REMOVED lines=158> */
.L_x_1659:
[----:B------:R-:W-:Y:S05]  /*33d0*/  BSYNC B0 ;  /* 0x0000000000007941 */ /* 0x000fea0003800000 */
.L_x_1658:
        /* <DEDUP_REMOVED lines=19> */
.L_x_1661:
[----:B------:R-:W-:Y:S05]  /*3510*/  BSYNC B0 ;  /* 0x0000000000007941 */ /* 0x000fea0003800000 */
.L_x_1660:
        /* <DEDUP_REMOVED lines=35> */
.L_x_1664:
[----:B------:R-:W2:Y:S04]  /*3750*/  LDG.E.STRONG.GPU R31, desc[UR14][R26.64] ;  /* 0x0000000e1a1f7981 */ /* 0x000ea8000c1ef900 */
[----:B--2---:R-:W-:Y:S01]  /*3760*/  CCTL.IVALL ;  /* 0x00000000ff00798f */ /* 0x004fe20002000000 */
[----:B------:R-:W-:Y:S05]  /*3770*/  YIELD ;  /* 0x0000000000007946 */ /* 0x000fea0003800000 */
[----:B------:R-:W-:-:S13]  /*3780*/  ISETP.NE.AND P6, PT, R31, R30, PT ;  /* 0x0000001e1f00720c */ /* 0x000fda0003fc5270 */
[----:B------:R-:W-:Y:S05]  /*3790*/  @P6 BRA `(.L_x_1664) ;  /* 0xfffffffc00ec6947 */ /* 0x000fea000383ffff */
.L_x_1663:
        /* <DEDUP_REMOVED lines=8> */
[----:B------:R-:W-:-:S04]  /*3820*/  LOP3.LUT R26, R3, 0x3, RZ, 0xc0, !PT ;  /* 0x00000003031a7812 */ /* 0x000fc800078ec0ff */
[----:B------:R-:W-:-:S04]  /*3830*/  IADD3 R26, -R26, R3, RZ ;  /* 0x000000031a1a7210 */ /* 0x000fc80007ffe1ff */
[C---:B------:R-:W-:Y:S02]  /*3840*/  ISETP.GT.AND P6, PT, R26.reuse, RZ, PT ;  /* 0x000000ff1a00720c */ /* 0x040fe40003fc4270 */
[----:B------:R-:W-:Y:S02]  /*3850*/  R2UR UR11, R26 ;  /* 0x000000001a0b72ca */ /* 0x000fe400000e0000 */
[----:B------:R-:W-:-:S09]  /*3860*/  MOV R26, RZ ;  /* 0x000000ff001a7202 */ /* 0x000fd20000000f00 */
[----:B------:R-:W-:Y:S05]  /*3870*/  @!P6 BRA `(.L_x_1666) ;  /* 0x0000000800e8e947 */ /* 0x000fea0003800000 */
[----:B------:R-:W-:-:S06]  /*3880*/  UISETP.GT.AND UP0, UPT, UR11, 0xc, UPT ;  /* 0x0000000c0b00788c */ /* 0x000fcc000bf04270 */
[----:B------:R-:W-:Y:S01]  /*3890*/  PLOP3.LUT P6, PT, PT, PT, UP0, 0x40, 0x0 ;  /* 0x000000000000781c */ /* 0x000fe20003fce808 */
[----:B------:R-:W-:-:S12]  /*38a0*/  UPLOP3.LUT UP0, UPT, UPT, UPT, UPT, 0x80, 0x0 ;  /* 0x000000000000789c */ /* 0x000fd80003f0f070 */
[----:B------:R-:W-:Y:S05]  /*38b0*/  @P6 BRA `(.L_x_1667) ;  /* 0x0000000400d46947 */ /* 0x000fea0003800000 */
[----:B------:R-:W-:-:S11]  /*38c0*/  UPLOP3.LUT UP0, UPT, UPT, UPT, UPT, 0x40, 0x0 ;  /* 0x000000000000789c */ /* 0x000fd60003f0e870 */
.L_x_1668:
        /* <DEDUP_REMOVED lines=116> */
.L_x_1667:
        /* <DEDUP_REMOVED lines=62> */
.L_x_1669:
[----:B------:R-:W-:-:S06]  /*43f0*/  UISETP.NE.OR UP0, UPT, UR11, URZ, UP0 ;  /* 0x0000003f0b00728c */ /* 0x000fcc0008705670 */
[----:B------:R-:W-:-:S13]  /*4400*/  PLOP3.LUT P6, PT, PT, PT, UP0, 0x80, 0x0 ;  /* 0x000000000000781c */ /* 0x000fda0003fcf008 */
[----:B------:R-:W-:Y:S05]  /*4410*/  @!P6 BRA `(.L_x_1665) ;  /* 0x00000000007ce947 */ /* 0x000fea0003800000 */
.L_x_1666:
        /* <DEDUP_REMOVED lines=31> */
.L_x_1665:
        /* <DEDUP_REMOVED lines=13> */
.L_x_1671:
[----:B------:R-:W-:Y:S05]  /*46e0*/  BSYNC B0 ;  /* 0x0000000000007941 */ /* 0x000fea0003800000 */
.L_x_1670:
        /* <DEDUP_REMOVED lines=17> */
.L_x_1662:
[----:B------:R-:W0:Y:S01]  /*4800*/  S2UR UR12, SR_CgaCtaId ;  /* 0x00000000000c79c3 */ /* 0x000e220000008800 */
[----:B------:R-:W-:Y:S01]  /*4810*/  UMOV UR11, 0x400 ;  /* 0x00000400000b7882 */ /* 0x000fe20000000000 */
[----:B------:R-:W-:Y:S01]  /*4820*/  ULDC.64 UR20, c[0x0][0x290] ;  /* 0x0000a40000147ab9 */ /* 0x000fe20000000a00 */
[----:B0-----:R-:W-:-:S09]  /*4830*/  ULEA UR11, UR12, UR11, 0x18 ;  /* 0x0000000b0c0b7291 */ /* 0x001fd2000f8ec03f */
[----:B------:R-:W-:Y:S01]  /*4840*/  @!P5 STS.64 [UR11+0x80], R36 ;  /* 0x00008024ff00d988 */ /* 0x000fe20008000a0b */
[----:B------:R-:W-:Y:S01]  /*4850*/  BAR.SYNC.DEFER_BLOCKING 0x0 ;  /* 0x0000000000007b1d */ /* 0x000fe20000010000 */
[----:B------:R-:W-:-:S05]  /*4860*/  ISETP.GE.U32.AND P5, PT, R60, UR20, PT ;  /* 0x000000143c007c0c */ /* 0x000fca000bfa6070 */
[----:B--2---:R-:W0:Y:S01]  /*4870*/  LDS.64 R24, [UR11+0x80] ;  /* 0x0000800bff187984 */ /* 0x004e220008000a00 */
        /* <DEDUP_REMOVED lines=22> */
.L_x_1672:
        /* <DEDUP_REMOVED lines=8> */
[----:B------:R-:W-:Y:S02]  /*4a60*/  MOV R24, R4 ;  /* 0x0000000400187202 */ /* 0x000fe40000000f00 */
[----:B------:R-:W-:Y:S01]  /*4a70*/  FFMA.FTZ R27, R2, R13, -R27 ;  /* 0x0000000d021b7223 */ /* 0x000fe2000001081b */
[C---:B------:R-:W-:Y:S02]  /*4a80*/  IMAD R29, R41.reuse, UR19, R26 ;  /* 0x00000013291d7c24 */ /* 0x040fe4000f8e021a */
[----:B------:R-:W-:Y:S01]  /*4a90*/  FFMA.FTZ R26, R0, R12, -R55 ;  /* 0x0000000c001a7223 */ /* 0x000fe20000010837 */
        /* <DEDUP_REMOVED lines=8> */
.L_x_1674:
[----:B------:R-:W-:Y:S05]  /*4b20*/  BSYNC B0 ;  /* 0x0000000000007941 */ /* 0x000fea0003800000 */
.L_x_1673:
        /* <DEDUP_REMOVED lines=19> */
.L_x_1675:
[----:B------:R-:W-:Y:S04]  /*4c60*/  BSSY B0, `(.L_x_1676) ;  /* 0x0000016000007945 */ /* 0x000fe80003800000 */
[----:B------:R-:W-:Y:S05]  /*4c70*/  @!P1 BRA `(.L_x_1677) ;  /* 0x0000000000509947 */ /* 0x000fea0003800000 */
[C---:B0-----:R-:W-:Y:S01]  /*4c80*/  IADD3 R12, R41.reuse, 0x20, RZ ;  /* 0x00000020290c7810 */ /* 0x041fe20007ffe0ff */
[----:B------:R-:W-:Y:S01]  /*4c90*/  ULDC.64 UR18, c[0x0][0x288] ;  /* 0x0000a20000127ab9 */ /* 0x000fe20000000a00 */
[----:B------:R-:W-:Y:S01]  /*4ca0*/  IADD3 R25, R41, 0x20, RZ ;  /* 0x0000002029197810 */ /* 0x000fe20007ffe0ff */
[----:B------:R-:W-:Y:S01]  /*4cb0*/  FFMA.FTZ R53, R53, R3, R28 ;  /* 0x0000000335357223 */ /* 0x000fe2000001001c */
[----:B------:R-:W-:Y:S02]  /*4cc0*/  SHF.R.S32.HI R12, RZ, 0x1f, R12 ;  /* 0x0000001fff0c7819 */ /* 0x000fe4000001140c */
[----:B------:R-:W-:-:S03]  /*4cd0*/  MOV R13, R7 ;  /* 0x00000007000d7202 */ /* 0x000fc60000000f00 */
[----:B------:R-:W-:Y:S01]  /*4ce0*/  IMAD R24, R12, UR18, RZ ;  /* 0x000000120c187c24 */ /* 0x000fe2000f8e02ff */
[----:B------:R-:W-:-:S03]  /*4cf0*/  MOV R12, R4 ;  /* 0x00000004000c7202 */ /* 0x000fc60000000f00 */
[C---:B------:R-:W-:Y:S02]  /*4d00*/  IMAD R27, R25.reuse, UR19, R24 ;  /* 0x00000013191b7c24 */ /* 0x040fe4000f8e0218 */
[----:B------:R-:W-:Y:S01]  /*4d10*/  FFMA.FTZ R24, R0, R14, -R53 ;  /* 0x0000000e00187223 */ /* 0x000fe20000010835 */
[----:B------:R-:W-:-:S04]  /*4d20*/  IMAD.WIDE.U32 R12, R25, UR18, R12 ;  /* 0x00000012190c7c25 */ /* 0x000fc8000f8e000c */
[----:B------:R-:W-:Y:S01]  /*4d30*/  FFMA.FTZ R25, R52, R3, R28 ;  /* 0x0000000334197223 */ /* 0x000fe2000001001c */
[----:B------:R-:W-:Y:S01]  /*4d40*/  ULDC.64 UR18, c[0x0][0x210] ;  /* 0x0000840000127ab9 */ /* 0x000fe20000000a00 */
[----:B------:R-:W-:Y:S01]  /*4d50*/  FMUL.FTZ R24, R24, UR13 ;  /* 0x0000000d18187c20 */ /* 0x000fe20008410000 */
[----:B------:R-:W-:Y:S01]  /*4d60*/  LEA R14, P6, R12, UR18, 0x2 ;  /* 0x000000120c0e7c11 */ /* 0x000fe2000f8c10ff */
[----:B------:R-:W-:Y:S01]  /*4d70*/  FFMA.FTZ R25, R2, R15, -R25 ;  /* 0x0000000f02197223 */ /* 0x000fe20000010819 */
[----:B------:R-:W-:-:S03]  /*4d80*/  IADD3 R27, R13, R27, RZ ;  /* 0x0000001b0d1b7210 */ /* 0x000fc60007ffe0ff */
[----:B------:R-:W-:Y:S01]  /*4d90*/  FMUL.FTZ R25, R25, UR13 ;  /* 0x0000000d19197c20 */ /* 0x000fe20008410000 */
[----:B------:R-:W-:-:S05]  /*4da0*/  LEA.HI.X R15, R12, UR19, R27, 0x2, P6 ;  /* 0x000000130c0f7c11 */ /* 0x000fca000b0f141b */
[----:B------:R1:W-:Y:S02]  /*4db0*/  STG.E.64 desc[UR14][R14.64], R24 ;  /* 0x000000180e007986 */ /* 0x0003e4000c101b0e */
.L_x_1677:
[----:B------:R-:W-:Y:S05]  /*4dc0*/  BSYNC B0 ;  /* 0x0000000000007941 */ /* 0x000fea0003800000 */
.L_x_1676:
        /* <DEDUP_REMOVED lines=19> */
.L_x_1678:
[----:B------:R-:W-:Y:S04]  /*4f00*/  BSSY B0, `(.L_x_1679) ;  /* 0x0000014000007945 */ /* 0x000fe80003800000 */
[----:B------:R-:W-:Y:S05]  /*4f10*/  @!P2 BRA `(.L_x_1680) ;  /* 0x000000000048a947 */ /* 0x000fea0003800000 */
[----:B0-----:R-:W-:Y:S01]  /*4f20*/  SHF.R.S32.HI R12, RZ, 0x1f, R69 ;  /* 0x0000001fff0c7819 */ /* 0x001fe20000011445 */
[----:B------:R-:W-:Y:S01]  /*4f30*/  ULDC.64 UR18, c[0x0][0x288] ;  /* 0x0000a20000127ab9 */ /* 0x000fe20000000a00 */
[----:B------:R-:W-:Y:S01]  /*4f40*/  MOV R13, R7 ;  /* 0x00000007000d7202 */ /* 0x000fe20000000f00 */
[-CC-:B------:R-:W-:Y:S01]  /*4f50*/  FFMA.FTZ R51, R51, R3.reuse, R28.reuse ;  /* 0x0000000333337223 */ /* 0x180fe2000001001c */
[----:B-1----:R-:W-:Y:S01]  /*4f60*/  FFMA.FTZ R15, R50, R3, R28 ;  /* 0x00000003320f7223 */ /* 0x002fe2000001001c */
[----:B------:R-:W-:Y:S01]  /*4f70*/  IMAD R14, R12, UR18, RZ ;  /* 0x000000120c0e7c24 */ /* 0x000fe2000f8e02ff */
        /* <DEDUP_REMOVED lines=12> */
.L_x_1680:
[----:B------:R-:W-:Y:S05]  /*5040*/  BSYNC B0 ;  /* 0x0000000000007941 */ /* 0x000fea0003800000 */
.L_x_1679:
        /* <DEDUP_REMOVED lines=19> */
.L_x_1681:
[----:B------:R-:W-:Y:S04]  /*5180*/  BSSY B0, `(.L_x_1682) ;  /* 0x0000014000007945 */ /* 0x000fe80003800000 */
[----:B------:R-:W-:Y:S05]  /*5190*/  @!P3 BRA `(.L_x_1683) ;  /* 0x000000000048b947 */ /* 0x000fea0003800000 */
[----:B0-----:R-:W-:Y:S01]  /*51a0*/  SHF.R.S32.HI R12, RZ, 0x1f, R68 ;  /* 0x0000001fff0c7819 */ /* 0x001fe20000011444 */
[----:B------:R-:W-:Y:S01]  /*51b0*/  ULDC.64 UR18, c[0x0][0x288] ;  /* 0x0000a20000127ab9 */ /* 0x000fe20000000a00 */
[----:B------:R-:W-:Y:S01]  /*51c0*/  MOV R13, R7 ;  /* 0x00000007000d7202 */ /* 0x000fe20000000f00 */
[-CC-:B------:R-:W-:Y:S02]  /*51d0*/  FFMA.FTZ R49, R49, R3.reuse, R28.reuse ;  /* 0x0000000331317223 */ /* 0x180fe4000001001c */
[----:B-12---:R-:W-:Y:S01]  /*51e0*/  IMAD R15, R12, UR18, RZ ;  /* 0x000000120c0f7c24 */ /* 0x006fe2000f8e02ff */
[----:B------:R-:W-:Y:S01]  /*51f0*/  MOV R12, R4 ;  /* 0x00000004000c7202 */ /* 0x000fe20000000f00 */
[----:B------:R-:W-:Y:S02]  /*5200*/  FFMA.FTZ R16, R0, R18, -R49 ;  /* 0x0000001200107223 */ /* 0x000fe40000010831 */
[----:B------:R-:W-:Y:S02]  /*5210*/  IMAD R17, R68, UR19, R15 ;  /* 0x0000001344117c24 */ /* 0x000fe4000f8e020f */
[----:B------:R-:W-:Y:S01]  /*5220*/  FFMA.FTZ R15, R48, R3, R28 ;  /* 0x00000003300f7223 */ /* 0x000fe2000001001c */
        /* <DEDUP_REMOVED lines=9> */
.L_x_1683:
[----:B------:R-:W-:Y:S05]  /*52c0*/  BSYNC B0 ;  /* 0x0000000000007941 */ /* 0x000fea0003800000 */
.L_x_1682:
        /* <DEDUP_REMOVED lines=24> */
.L_x_1684:
[----:B------:R-:W-:Y:S04]  /*5450*/  BSSY B0, `(.L_x_1685) ;  /* 0x0000013000007945 */ /* 0x000fe80003800000 */
[----:B------:R-:W-:Y:S05]  /*5460*/  @!P5 BRA `(.L_x_1686) ;  /* 0x000000000044d947 */ /* 0x000fea0003800000 */
[----:B------:R-:W-:Y:S01]  /*5470*/  ULDC.64 UR18, c[0x0][0x288] ;  /* 0x0000a20000127ab9 */ /* 0x000fe20000000a00 */
[----:B0-----:R-:W-:Y:S01]  /*5480*/  MOV R12, R4 ;  /* 0x00000004000c7202 */ /* 0x001fe20000000f00 */
[----:B--23--:R-:W-:Y:S01]  /*5490*/  IMAD R15, R25, UR18, RZ ;  /* 0x00000012190f7c24 */ /* 0x00cfe2000f8e02ff */
[----:B------:R-:W-:Y:S01]  /*54a0*/  MOV R13, R7 ;  /* 0x00000007000d7202 */ /* 0x000fe20000000f00 */
[-CC-:B------:R-:W-:Y:S02]  /*54b0*/  FFMA.FTZ R47, R47, R3.reuse, R28.reuse ;  /* 0x000000032f2f7223 */ /* 0x180fe4000001001c */
[----:B------:R-:W-:Y:S02]  /*54c0*/  IMAD R17, R60, UR19, R15 ;  /* 0x000000133c117c24 */ /* 0x000fe4000f8e020f */
[----:B------:R-:W-:Y:S01]  /*54d0*/  FFMA.FTZ R15, R46, R3, R28 ;  /* 0x000000032e0f7223 */ /* 0x000fe2000001001c */
[----:B------:R-:W-:Y:S01]  /*54e0*/  IMAD.WIDE.U32 R12, R60, UR18, R12 ;  /* 0x000000123c0c7c25 */ /* 0x000fe2000f8e000c */
[----:B------:R-:W-:-:S03]  /*54f0*/  ULDC.64 UR18, c[0x0][0x210] ;  /* 0x0000840000127ab9 */ /* 0x000fc60000000a00 */
[----:B------:R-:W-:Y:S01]  /*5500*/  FFMA.FTZ R14, R0, R8, -R47 ;  /* 0x00000008000e7223 */ /* 0x000fe2000001082f */
[----:B------:R-:W-:Y:S01]  /*5510*/  FFMA.FTZ R15, R2, R9, -R15 ;  /* 0x00000009020f7223 */ /* 0x000fe2000001080f */
[----:B------:R-:W-:Y:S02]  /*5520*/  LEA R8, P5, R12, UR18, 0x2 ;  /* 0x000000120c087c11 */ /* 0x000fe4000f8a10ff */
[----:B------:R-:W-:Y:S01]  /*5530*/  FMUL.FTZ R14, R14, UR13 ;  /* 0x0000000d0e0e7c20 */ /* 0x000fe20008410000 */
[----:B------:R-:W-:Y:S01]  /*5540*/  IADD3 R17, R13, R17, RZ ;  /* 0x000000110d117210 */ /* 0x000fe20007ffe0ff */
[----:B------:R-:W-:-:S03]  /*5550*/  FMUL.FTZ R15, R15, UR13 ;  /* 0x0000000d0f0f7c20 */ /* 0x000fc60008410000 */
[----:B------:R-:W-:-:S05]  /*5560*/  LEA.HI.X R9, R12, UR19, R17, 0x2, P5 ;  /* 0x000000130c097c11 */ /* 0x000fca000a8f1411 */
[----:B------:R1:W-:Y:S02]  /*5570*/  STG.E.64 desc[UR14][R8.64], R14 ;  /* 0x0000000e08007986 */ /* 0x0003e4000c101b0e */
.L_x_1686:
[----:B------:R-:W-:Y:S05]  /*5580*/  BSYNC B0 ;  /* 0x0000000000007941 */ /* 0x000fea0003800000 */
.L_x_1685:
        /* <DEDUP_REMOVED lines=21> */
.L_x_1687:
[----:B------:R-:W-:Y:S04]  /*56e0*/  BSSY B0, `(.L_x_1688) ;  /* 0x0000013000007945 */ /* 0x000fe80003800000 */
[----:B------:R-:W-:Y:S05]  /*56f0*/  @P6 BRA `(.L_x_1689) ;  /* 0x0000000000446947 */ /* 0x000fea0003800000 */
[----:B------:R-:W-:Y:S01]  /*5700*/  ULDC.64 UR18, c[0x0][0x288] ;  /* 0x0000a20000127ab9 */ /* 0x000fe20000000a00 */
[----:B-1----:R-:W-:Y:S01]  /*5710*/  MOV R8, R4 ;  /* 0x0000000400087202 */ /* 0x002fe20000000f00 */
[----:B0-----:R-:W-:Y:S01]  /*5720*/  IMAD R13, R66, UR18, RZ ;  /* 0x00000012420d7c24 */ /* 0x001fe2000f8e02ff */
[----:B------:R-:W-:Y:S01]  /*5730*/  MOV R9, R7 ;  /* 0x0000000700097202 */ /* 0x000fe20000000f00 */
[-CC-:B------:R-:W-:Y:S02]  /*5740*/  FFMA.FTZ R45, R45, R3.reuse, R28.reuse ;  /* 0x000000032d2d7223 */ /* 0x180fe4000001001c */
[----:B--23--:R-:W-:Y:S02]  /*5750*/  IMAD R15, R62, UR19, R13 ;  /* 0x000000133e0f7c24 */ /* 0x00cfe4000f8e020d */
        /* <DEDUP_REMOVED lines=11> */
.L_x_1689:
[----:B------:R-:W-:Y:S05]  /*5810*/  BSYNC B0 ;  /* 0x0000000000007941 */ /* 0x000fea0003800000 */
.L_x_1688:
        /* <DEDUP_REMOVED lines=24> */
.L_x_1690:
        /* <DEDUP_REMOVED lines=8> */
[C---:B0-----:R-:W-:Y:S02]  /*5a20*/  IMAD R13, R61.reuse, UR19, R10 ;  /* 0x000000133d0d7c24 */ /* 0x041fe4000f8e020a */
[----:B------:R-:W-:Y:S01]  /*5a30*/  IMAD.WIDE.U32 R8, R61, UR18, R8 ;  /* 0x000000123d087c25 */ /* 0x000fe2000f8e0008 */
[----:B------:R-:W-:-:S03]  /*5a40*/  ULDC.64 UR18, c[0x0][0x210] ;  /* 0x0000840000127ab9 */ /* 0x000fc60000000a00 */
[----:B------:R-:W-:Y:S01]  /*5a50*/  FFMA.FTZ R43, R0, R20, -R43 ;  /* 0x00000014002b7223 */ /* 0x000fe2000001082b */
[----:B------:R-:W-:Y:S01]  /*5a60*/  IADD3 R9, R9, R13, RZ ;  /* 0x0000000d09097210 */ /* 0x000fe20007ffe0ff */
[----:B------:R-:W-:Y:S01]  /*5a70*/  FFMA.FTZ R13, R2, R21, -R11 ;  /* 0x00000015020d7223 */ /* 0x000fe2000001080b */
[C---:B------:R-:W-:Y:S01]  /*5a80*/  LEA R10, P5, R8.reuse, UR18, 0x2 ;  /* 0x00000012080a7c11 */ /* 0x040fe2000f8a10ff */
[----:B------:R-:W-:Y:S02]  /*5a90*/  FMUL.FTZ R12, R43, UR13 ;  /* 0x0000000d2b0c7c20 */ /* 0x000fe40008410000 */
[----:B------:R-:W-:Y:S01]  /*5aa0*/  FMUL.FTZ R13, R13, UR13 ;  /* 0x0000000d0d0d7c20 */ /* 0x000fe20008410000 */
[----:B------:R-:W-:-:S05]  /*5ab0*/  LEA.HI.X R11, R8, UR19, R9, 0x2, P5 ;  /* 0x00000013080b7c11 */ /* 0x000fca000a8f1409 */
[----:B------:R0:W-:Y:S04]  /*5ac0*/  STG.E.64 desc[UR14][R10.64], R12 ;  /* 0x0000000c0a007986 */ /* 0x0001e8000c101b0e */
.L_x_1692:
[----:B------:R-:W-:Y:S05]  /*5ad0*/  BSYNC B0 ;  /* 0x0000000000007941 */ /* 0x000fea0003800000 */
.L_x_1691:
        /* <DEDUP_REMOVED lines=8> */
[----:B------:R-:W2:Y:S01]  /*5b60*/  MUFU.RCP R9, R9 ;  /* 0x0000000900097308 */ /* 0x000ea20000001000 */
[----:B-1----:R-:W-:-:S07]  /*5b70*/  FADD.FTZ R11, R10, 1 ;  /* 0x3f8000000a0b7421 */ /* 0x002fce0000010000 */
[----:B------:R-:W0:Y:S01]  /*5b80*/  MUFU.RCP R12, R11 ;  /* 0x0000000b000c7308 */ /* 0x000e220000001000 */
[----:B--23--:R-:W-:Y:S01]  /*5b90*/  FADD.FTZ R14, -R9, 1 ;  /* 0x3f800000090e7421 */ /* 0x00cfe20000010100 */
[----:B------:R-:W-:-:S03]  /*5ba0*/  FMUL.FTZ R22, R22, R9 ;  /* 0x0000000916167220 */ /* 0x000fc60000410000 */
[----:B------:R-:W-:Y:S01]  /*5bb0*/  FFMA.FTZ R39, R39, R14, 1 ;  /* 0x3f80000027277423 */ /* 0x000fe2000001000e */
[----:B0-----:R-:W-:Y:S01]  /*5bc0*/  FADD.FTZ R13, -R12, 1 ;  /* 0x3f8000000c0d7421 */ /* 0x001fe20000010100 */
[----:B------:R-:W-:Y:S02]  /*5bd0*/  FMUL.FTZ R23, R23, R12 ;  /* 0x0000000c17177220 */ /* 0x000fe40000410000 */
[----:B------:R-:W-:Y:S01]  /*5be0*/  FMUL.FTZ R22, R22, R39 ;  /* 0x0000002716167220 */ /* 0x000fe20000410000 */
[----:B------:R-:W-:-:S04]  /*5bf0*/  FFMA.FTZ R38, R38, R13, 1 ;  /* 0x3f80000026267423 */ /* 0x000fc8000001000d */
[----:B------:R-:W-:-:S07]  /*5c00*/  FMUL.FTZ R23, R23, R38 ;  /* 0x0000002617177220 */ /* 0x000fce0000410000 */
.L_x_1693:
        /* <DEDUP_REMOVED lines=18> */
.L_x_1695:
[----:B------:R-:W-:Y:S05]  /*5d30*/  BSYNC B0 ;  /* 0x0000000000007941 */ /* 0x000fea0003800000 */
.L_x_1694:
[----:B------:R-:W-:Y:S01]  /*5d40*/  ULDC UR11, c[0x0][0x10] ;  /* 0x00000400000b7ab9 */ /* 0x000fe20000000800 */
[----:B------:R-:W-:Y:S02]  /*5d50*/  UIADD3 UR4, UR4, 0x1, URZ ;  /* 0x0000000104047890 */ /* 0x000fe4000fffe03f */
[----:B------:R-:W-:-:S04]  /*5d60*/  UIADD3 UR6, UR11, UR6, URZ ;  /* 0x000000060b067290 */ /* 0x000fc8000fffe03f */
[----:B------:R-:W-:-:S06]  /*5d70*/  UISETP.GE.AND UP0, UPT, UR6, UR5, UPT ;  /* 0x000000050600728c */ /* 0x000fcc000bf06270 */
[----:B------:R-:W-:-:S13]  /*5d80*/  PLOP3.LUT P4, PT, PT, PT, UP0, 0x80, 0x0 ;  /* 0x000000000000781c */ /* 0x000fda0003f8f008 */
[----:B------:R-:W-:Y:S05]  /*5d90*/  @!P4 BRA `(.L_x_1696) ;  /* 0xffffffa40090c947 */ /* 0x000fea000383ffff */
.L_x_1645:
[----:B0-----:R-:W0:Y:S01]  /*5da0*/  LDC R4, c[0x0][0xc] ;  /* 0x00000300ff047b82 */ /* 0x001e220000000800 */
[----:B------:R-:W-:Y:S01]  /*5db0*/  ISETP.NE.AND P1, PT, R40, RZ, PT ;  /* 0x000000ff2800720c */ /* 0x000fe20003f25270 */
[----:B------:R-:W-:Y:S06]  /*5dc0*/  BSSY B0, `(.L_x_1697) ;  /* 0x0000011000007945 */ /* 0x000fec0003800000 */
[----:B------:R-:W5:Y:S08]  /*5dd0*/  LDC R7, c[0x0][0x10] ;  /* 0x00000400ff077b82 */ /* 0x000f700000000800 */
[----:B------:R-:W1:Y:S01]  /*5de0*/  LDC.64 R2, c[0x0][0x258] ;  /* 0x00009600ff027b82 */ /* 0x000e620000000a00 */
[----:B0-----:R-:W-:-:S02]  /*5df0*/  ISETP.NE.AND P0, PT, R4, 0x1, PT ;  /* 0x000000010400780c */ /* 0x001fc40003f05270 */
[----:B-----5:R-:W-:-:S04]  /*5e00*/  SHF.L.U32 R0, R7, 0x1, RZ ;  /* 0x0000000107007819 */ /* 0x020fc800000006ff */
[----:B------:R-:W-:-:S05]  /*5e10*/  SEL R5, R0, RZ, P0 ;  /* 0x000000ff00057207 */ /* 0x000fca0000000000 */
[----:B-1----:R-:W-:Y:S01]  /*5e20*/  IMAD.WIDE.U32 R2, R5, 0x4, R2 ;  /* 0x0000000405027825 */ /* 0x002fe200078e0002 */
        /* <DEDUP_REMOVED lines=10> */
.L_x_1698:
[----:B------:R-:W-:Y:S05]  /*5ed0*/  BSYNC B0 ;  /* 0x0000000000007941 */ /* 0x000fea0003800000 */
.L_x_1697:
        /* <DEDUP_REMOVED lines=11> */
.L_x_1700:
[----:B------:R-:W5:Y:S04]  /*5f90*/  LDG.E.STRONG.GPU R5, desc[UR14][R2.64] ;  /* 0x0000000e02057981 */ /* 0x000f68000c1ef900 */
[----:B-----5:R-:W-:Y:S01]  /*5fa0*/  CCTL.IVALL ;  /* 0x00000000ff00798f */ /* 0x020fe20002000000 */
[----:B------:R-:W-:Y:S05]  /*5fb0*/  YIELD ;  /* 0x0000000000007946 */ /* 0x000fea0003800000 */
[----:B------:R-:W-:-:S13]  /*5fc0*/  ISETP.NE.AND P0, PT, R5, R0, PT ;  /* 0x000000000500720c */ /* 0x000fda0003f05270 */
[----:B------:R-:W-:Y:S05]  /*5fd0*/  @P0 BRA `(.L_x_1700) ;  /* 0xfffffffc00ec0947 */ /* 0x000fea000383ffff */
.L_x_1699:
        /* <DEDUP_REMOVED lines=24> */
.L_x_1701:
[----:B------:R-:W-:-:S04]  /*6160*/  LEA R6, P0, R40, UR4, 0x2 ;  /* 0x0000000428067c11 */ /* 0x000fc8000f8010ff */
[----:B------:R-:W-:Y:S02]  /*6170*/  LEA.HI.X R7, R40, UR5, R0, 0x2, P0 ;  /* 0x0000000528077c11 */ /* 0x000fe400080f1400 */
[-C--:B------:R-:W-:Y:S02]  /*6180*/  LEA R8, P0, R25, R6.reuse, 0x2 ;  /* 0x0000000619087211 */ /* 0x080fe400078010ff */
[-C--:B----4-:R-:W-:Y:S01]  /*6190*/  LEA R12, P2, R29, R6.reuse, 0x2 ;  /* 0x000000061d0c7211 */ /* 0x090fe200078410ff */
        /* <DEDUP_REMOVED lines=21> */
.L_x_1702:
        /* <DEDUP_REMOVED lines=9> */
.L_x_3254:


//--------------------- .text._Z35group_norm_nhwc_bwd_one_pass_kernelI11Fp32IOBf16WLi512ELi26ELi416EEv26Group_norm_nhwc_bwd_params --------------------------
	.section	.text._Z35group_norm_nhwc_bwd_one_pass_kernelI11Fp32IOBf16WLi512ELi26ELi416EEv26Group_norm_nhwc_bwd_params,"ax",@progbits
	.align	128
        .global         _Z35group_norm_nhwc_bwd_one_pass_kernelI11Fp32IOBf16WLi512ELi26ELi416EEv26Group_norm_nhwc_bwd_params
        .type           _Z35group_norm_nhwc_bwd_one_pass_kernelI11Fp32IOBf16WLi512ELi26ELi416EEv26Group_norm_nhwc_bwd_params,@function
        .size           _Z35group_norm_nhwc_bwd_one_pass_kernelI11Fp32IOBf16WLi512ELi26ELi416EEv26Group_norm_nhwc_bwd_params,(.L_x_3255 - _Z35group_norm_nhwc_bwd_one_pass_kernelI11Fp32IOBf16WLi512ELi26ELi416EEv26Group_norm_nhwc_bwd_params)
        .other          _Z35group_norm_nhwc_bwd_one_pass_kernelI11Fp32IOBf16WLi512ELi26ELi416EEv26Group_norm_nhwc_bwd_params,@"STO_CUDA_ENTRY STV_DEFAULT"
_Z35group_norm_nhwc_bwd_one_pass_kernelI11Fp32IOBf16WLi512ELi26ELi416EEv26Group_norm_nhwc_bwd_params:
.text._Z35group_norm_nhwc_bwd_one_pass_kernelI11Fp32IOBf16WLi512ELi26ELi416EEv26Group_norm_nhwc_bwd_params:
        /* <DEDUP_REMOVED lines=18> */
[----:B------:R-:W2:Y:S01]  /*0120*/  LDC.64 R6, c[0x0][0x288] ;  /* 0x0000a200ff067b82 */ /* 0x000ea20000000a00 */
[----:B------:R-:W-:Y:S01]  /*0130*/  HFMA2.MMA R72, -RZ, RZ, 0, 0 ;  /* 0x00000000ff487435 */ /* 0x000fe200000001ff */
[----:B------:R-:W-:-:S06]  /*0140*/  MOV R73, R67 ;  /* 0x0000004300497202 */ /* 0x000fcc0000000f00 */
[----:B------:R-:W3:Y:S01]  /*0150*/  S2UR UR6, SR_CgaCtaId ;  /* 0x00000000000679c3 */ /* 0x000ee20000008800 */
[----:B0-----:R-:W-:-:S07]  /*0160*/  IMAD R80, R5, UR7, R82 ;  /* 0x0000000705507c24 */ /* 0x001fce000f8e0252 */
[----:B------:R-:W0:Y:S01]  /*0170*/  LDC R66, c[0x0][0x10] ;  /* 0x00000400ff427b82 */ /* 0x000e220000000800 */
[----:B------:R-:W-:Y:S01]  /*0180*/  IMAD R82, R82, -0xd, R81 ;  /* 0xfffffff352527824 */ /* 0x000fe200078e0251 */
[C---:B------:R-:W-:Y:S02]  /*0190*/  IADD3 R0, R80.reuse, 0x60, RZ ;  /* 0x0000006050007810 */ /* 0x040fe40007ffe0ff */
[----:B------:R-:W-:Y:S02]  /*01a0*/  IADD3 R2, R80, 0x80, RZ ;  /* 0x0000008050027810 */ /* 0x000fe40007ffe0ff */
[----:B------:R-:W-:Y:S02]  /*01b0*/  ISETP.LT.U32.AND P0, PT, R0, UR10, PT ;  /* 0x0000000a00007c0c */ /* 0x000fe4000bf01070 */
[----:B------:R-:W4:Y:S01]  /*01c0*/  LDC R65, c[0x0][0xc] ;  /* 0x00000300ff417b82 */ /* 0x000f220000000800 */
[----:B------:R-:W-:Y:S02]  /*01d0*/  SHF.R.S32.HI R0, RZ, 0x1f, R0 ;  /* 0x0000001fff007819 */ /* 0x000fe40000011400 */
[----:B------:R-:W-:-:S02]  /*01e0*/  ISETP.LT.U32.AND P1, PT, R2, UR10, PT ;  /* 0x0000000a02007c0c */ /* 0x000fc4000bf21070 */
[----:B------:R-:W-:Y:S01]  /*01f0*/  ISETP.LT.AND.EX P0, PT, R0, UR11, !P4, P0 ;  /* 0x0000000b00007c0c */ /* 0x000fe2000e701300 */
[----:B---3--:R-:W-:Y:S01]  /*0200*/  ULEA UR5, UR6, UR5, 0x18 ;  /* 0x0000000506057291 */ /* 0x008fe2000f8ec03f */
[----:B------:R-:W-:Y:S02]  /*0210*/  SHF.R.S32.HI R2, RZ, 0x1f, R2 ;  /* 0x0000001fff027819 */ /* 0x000fe40000011402 */
[----:B------:R-:W-:Y:S02]  /*0220*/  IADD3 R3, R80, 0xa0, RZ ;  /* 0x000000a050037810 */ /* 0x000fe40007ffe0ff */
[----:B------:R-:W-:Y:S02]  /*0230*/  ISETP.LT.AND.EX P1, PT, R2, UR11, !P4, P1 ;  /* 0x0000000b02007c0c */ /* 0x000fe4000e721310 */
[----:B------:R-:W-:Y:S02]  /*0240*/  ISETP.LT.U32.AND P2, PT, R3, UR10, PT ;  /* 0x0000000a03007c0c */ /* 0x000fe4000bf41070 */
[----:B------:R-:W-:Y:S01]  /*0250*/  SHF.R.S32.HI R3, RZ, 0x1f, R3 ;  /* 0x0000001fff037819 */ /* 0x000fe20000011403 */
[----:B0-----:R-:W-:Y:S01]  /*0260*/  IMAD R79, R66, UR7, R67 ;  /* 0x00000007424f7c24 */ /* 0x001fe2000f8e0243 */
[----:B------:R-:W-:-:S02]  /*0270*/  IADD3 R0, R80, 0xc0, RZ ;  /* 0x000000c050007810 */ /* 0x000fc40007ffe0ff */
[----:B------:R-:W-:Y:S02]  /*0280*/  @P0 LOP3.LUT R83, R83, 0x100, RZ, 0xfc, !PT ;  /* 0x0000010053530812 */ /* 0x000fe400078efcff */
[----:B------:R-:W-:Y:S02]  /*0290*/  ISETP.LT.AND.EX P0, PT, R3, UR11, !P4, P2 ;  /* 0x0000000b03007c0c */ /* 0x000fe4000e701320 */
[----:B------:R-:W-:Y:S02]  /*02a0*/  LOP3.LUT R83, R83, 0xffffff7f, RZ, 0xc0, !PT ;  /* 0xffffff7f53537812 */ /* 0x000fe400078ec0ff */
[----:B------:R-:W-:Y:S02]  /*02b0*/  ISETP.LT.U32.AND P2, PT, R0, UR10, PT ;  /* 0x0000000a00007c0c */ /* 0x000fe4000bf41070 */
[----:B------:R-:W-:Y:S02]  /*02c0*/  SHF.R.S32.HI R0, RZ, 0x1f, R0 ;  /* 0x0000001fff007819 */ /* 0x000fe40000011400 */
[----:B------:R-:W-:-:S02]  /*02d0*/  @P1 LOP3.LUT R83, R83, 0x80, RZ, 0xfc, !PT ;  /* 0x0000008053531812 */ /* 0x000fc400078efcff */
[----:B------:R-:W-:Y:S02]  /*02e0*/  IADD3 R2, R80, 0xe0, RZ ;  /* 0x000000e050027810 */ /* 0x000fe40007ffe0ff */
        /* <DEDUP_REMOVED lines=11> */
[----:B------:R-:W-:Y:S02]  /*03a0*/  ISETP.LT.AND.EX P0, PT, R3, UR11, !P4, P0 ;  /* 0x0000000b03007c0c */ /* 0x000fe4000e701300 */
[----:B------:R-:W-:Y:S02]  /*03b0*/  LOP3.LUT R83, R83, 0xffffffef, RZ, 0xc0, !PT ;  /* 0xffffffef53537812 */ /* 0x000fe400078ec0ff */
[----:B------:R-:W-:Y:S02]  /*03c0*/  SHF.R.S32.HI R9, RZ, 0x1f, R80 ;  /* 0x0000001fff097819 */ /* 0x000fe40000011450 */
[----:B------:R-:W-:Y:S02]  /*03d0*/  @P1 LOP3.LUT R83, R83, 0x10, RZ, 0xfc, !PT ;  /* 0x0000001053531812 */ /* 0x000fe400078efcff */
[----:B------:R-:W-:Y:S02]  /*03e0*/  ISETP.LT.U32.AND P3, PT, R80, UR10, PT ;  /* 0x0000000a50007c0c */ /* 0x000fe4000bf61070 */
[----:B------:R-:W-:-:S02]  /*03f0*/  LOP3.LUT R83, R83, 0xfffffff7, RZ, 0xc0, !PT ;  /* 0xfffffff753537812 */ /* 0x000fc400078ec0ff */
[----:B------:R-:W-:Y:S02]  /*0400*/  IADD3 R0, R80, 0x120, RZ ;  /* 0x0000012050007810 */ /* 0x000fe40007ffe0ff */
[----:B------:R-:W-:Y:S02]  /*0410*/  ISETP.LT.AND.EX P3, PT, R9, UR11, !P4, P3 ;  /* 0x0000000b09007c0c */ /* 0x000fe4000e761330 */
[----:B------:R-:W-:Y:S02]  /*0420*/  @P0 LOP3.LUT R83, R83, 0x8, RZ, 0xfc, !PT ;  /* 0x0000000853530812 */ /* 0x000fe400078efcff */
[----:B------:R-:W-:Y:S02]  /*0430*/  SHF.R.S32.HI R3, RZ, 0x1f, R0 ;  /* 0x0000001fff037819 */ /* 0x000fe40000011400 */
[----:B------:R-:W-:Y:S02]  /*0440*/  ISETP.LT.U32.AND P0, PT, R0, UR10, PT ;  /* 0x0000000a00007c0c */ /* 0x000fe4000bf01070 */
[----:B------:R-:W-:-:S02]  /*0450*/  IADD3 R2, R80, 0x140, RZ ;  /* 0x0000014050027810 */ /* 0x000fc40007ffe0ff */
[----:B------:R-:W-:Y:S02]  /*0460*/  ISETP.LT.AND.EX P0, PT, R3, UR11, !P4, P0 ;  /* 0x0000000b03007c0c */ /* 0x000fe4000e701300 */
[----:B------:R-:W-:Y:S02]  /*0470*/  SHF.R.S32.HI R3, RZ, 0x1f, R2 ;  /* 0x0000001fff037819 */ /* 0x000fe40000011402 */
[----:B------:R-:W-:Y:S02]  /*0480*/  ISETP.LT.U32.AND P1, PT, R2, UR10, PT ;  /* 0x0000000a02007c0c */ /* 0x000fe4000bf21070 */
[----:B------:R-:W-:Y:S02]  /*0490*/  LOP3.LUT R83, R83, 0xfffffdff, RZ, 0xc0, !PT ;  /* 0xfffffdff53537812 */ /* 0x000fe400078ec0ff */
[C---:B------:R-:W-:Y:S02]  /*04a0*/  IADD3 R0, R80.reuse, 0x160, RZ ;  /* 0x0000016050007810 */ /* 0x040fe40007ffe0ff */
[----:B------:R-:W-:-:S02]  /*04b0*/  IADD3 R78, R80, 0x20, RZ ;  /* 0x00000020504e7810 */ /* 0x000fc40007ffe0ff */
[----:B------:R-:W-:Y:S02]  /*04c0*/  IADD3 R77, R80, 0x40, RZ ;  /* 0x00000040504d7810 */ /* 0x000fe40007ffe0ff */
[----:B------:R-:W-:Y:S02]  /*04d0*/  ISETP.LT.AND.EX P1, PT, R3, UR11, !P4, P1 ;  /* 0x0000000b03007c0c */ /* 0x000fe4000e721310 */
[----:B------:R-:W-:Y:S02]  /*04e0*/  @P3 LOP3.LUT R83, R83, 0x200, RZ, 0xfc, !PT ;  /* 0x0000020053533812 */ /* 0x000fe400078efcff */
[----:B------:R-:W-:Y:S02]  /*04f0*/  SHF.R.S32.HI R2, RZ, 0x1f, R0 ;  /* 0x0000001fff027819 */ /* 0x000fe40000011400 */
[----:B------:R-:W-:Y:S02]  /*0500*/  ISETP.LT.U32.AND P2, PT, R0, UR10, PT ;  /* 0x0000000a00007c0c */ /* 0x000fe4000bf41070 */
[----:B------:R-:W-:-:S02]  /*0510*/  SHF.R.S32.HI R3, RZ, 0x1f, R78 ;  /* 0x0000001fff037819 */ /* 0x000fc4000001144e */
[----:B------:R-:W-:Y:S02]  /*0520*/  ISETP.LT.U32.AND P3, PT, R78, UR10, PT ;  /* 0x0000000a4e007c0c */ /* 0x000fe4000bf61070 */
[----:B------:R-:W-:Y:S02]  /*0530*/  SHF.R.S32.HI R5, RZ, 0x1f, R77 ;  /* 0x0000001fff057819 */ /* 0x000fe4000001144d */
[----:B------:R-:W-:Y:S01]  /*0540*/  ISETP.LT.U32.AND P5, PT, R77, UR10, PT ;  /* 0x0000000a4d007c0c */ /* 0x000fe2000bfa1070 */
[----:B------:R-:W-:Y:S01]  /*0550*/  ULDC.U8 UR10, c[0x0][0x2a4] ;  /* 0x0000a900000a7ab9 */ /* 0x000fe20000000000 */
[----:B------:R-:W-:Y:S02]  /*0560*/  ISETP.LT.AND.EX P2, PT, R2, UR11, !P4, P2 ;  /* 0x0000000b02007c0c */ /* 0x000fe4000e741320 */
[----:B------:R-:W-:Y:S02]  /*0570*/  ISETP.LT.AND.EX P3, PT, R3, UR11, !P4, P3 ;  /* 0x0000000b03007c0c */ /* 0x000fe4000e761330 */
[----:B------:R-:W-:-:S02]  /*0580*/  ISETP.LT.AND.EX P4, PT, R5, UR11, !P4, P5 ;  /* 0x0000000b05007c0c */ /* 0x000fc4000e781350 */
[C---:B--2---:R-:W-:Y:S02]  /*0590*/  LEA.HI R2, P5, R7.reuse, R6, RZ, 0x1 ;  /* 0x0000000607027211 */ /* 0x044fe400078b08ff */
[-C--:B------:R-:W-:Y:S02]  /*05a0*/  LEA R11, R7, R7.reuse, 0x1 ;  /* 0x00000007070b7211 */ /* 0x080fe400078e08ff */
[----:B------:R-:W-:Y:S01]  /*05b0*/  IADD3.X R13, RZ, R7, RZ, P5, !PT ;  /* 0x00000007ff0d7210 */ /* 0x000fe20002ffe4ff */
[----:B------:R-:W-:Y:S01]  /*05c0*/  IMAD.WIDE.U32 R6, R6, 0x3, RZ ;  /* 0x0000000306067825 */ /* 0x000fe200078e00ff */
[----:B------:R-:W-:Y:S02]  /*05d0*/  SHF.R.S32.HI R0, RZ, 0x1f, R81 ;  /* 0x0000001fff007819 */ /* 0x000fe40000011451 */
[----:B------:R-:W-:Y:S02]  /*05e0*/  SHF.R.S64 R2, R2, 0x1, R13 ;  /* 0x0000000102027819 */ /* 0x000fe4000000100d */
[----:B------:R-:W-:-:S02]  /*05f0*/  IADD3 R11, R7, R11, RZ ;  /* 0x0000000b070b7210 */ /* 0x000fc40007ffe0ff */
[----:B------:R-:W-:Y:S02]  /*0600*/  LEA.HI R0, R0, R81, RZ, 0x5 ;  /* 0x0000005100007211 */ /* 0x000fe400078f28ff */
[----:B------:R-:W-:Y:S02]  /*0610*/  LEA.HI R4, P5, R11, R6, RZ, 0x1 ;  /* 0x000000060b047211 */ /* 0x000fe400078b08ff */
[----:B------:R-:W-:Y:S02]  /*0620*/  SHF.R.S32.HI R0, RZ, 0x5, R0 ;  /* 0x00000005ff007819 */ /* 0x000fe40000011400 */
[----:B------:R-:W-:Y:S02]  /*0630*/  IADD3.X R11, RZ, R11, RZ, P5, !PT ;  /* 0x0000000bff0b7210 */ /* 0x000fe40002ffe4ff */
[----:B----4-:R-:W-:Y:S02]  /*0640*/  LOP3.LUT R76, R65, 0x3, RZ, 0xc0, !PT ;  /* 0x00000003414c7812 */ /* 0x010fe400078ec0ff */
[----:B------:R-:W-:-:S02]  /*0650*/  SHF.R.S64 R4, R4, 0x1, R11 ;  /* 0x0000000104047819 */ /* 0x000fc4000000100b */
[----:B------:R-:W-:Y:S02]  /*0660*/  IADD3 R75, R80, 0x1e0, RZ ;  /* 0x000001e0504b7810 */ /* 0x000fe40007ffe0ff */
[----:B------:R-:W-:Y:S02]  /*0670*/  SHF.R.S32.HI R13, RZ, 0x1, R13 ;  /* 0x00000001ff0d7819 */ /* 0x000fe4000001140d */
[----:B------:R-:W-:Y:S02]  /*0680*/  SHF.R.S32.HI R11, RZ, 0x1, R11 ;  /* 0x00000001ff0b7819 */ /* 0x000fe4000001140b */
[----:B------:R-:W-:Y:S02]  /*0690*/  SHF.L.U32 R82, R82, 0x1, RZ ;  /* 0x0000000152527819 */ /* 0x000fe400000006ff */
[----:B------:R-:W-:Y:S02]  /*06a0*/  LEA R0, R0, UR5, 0x3 ;  /* 0x0000000500007c11 */ /* 0x000fe4000f8e18ff */
[----:B------:R-:W-:-:S02]  /*06b0*/  IADD3 R74, -R76, R65, RZ ;  /* 0x000000414c4a7210 */ /* 0x000fc40007ffe1ff */
[----:B------:R-:W-:Y:S02]  /*06c0*/  SHF.R.S32.HI R7, RZ, 0x1f, R75 ;  /* 0x0000001fff077819 */ /* 0x000fe4000001144b */
[----:B------:R-:W-:Y:S02]  /*06d0*/  SHF.L.U64.HI R6, R2, 0x2, R13 ;  /* 0x0000000202067819 */ /* 0x000fe4000001020d */
[----:B-1----:R-:W-:-:S07]  /*06e0*/  SHF.L.U64.HI R8, R4, 0x2, R11 ;  /* 0x0000000204087819 */ /* 0x002fce000001020b */
.L_x_1786:
[----:B0-----:R-:W0:Y:S01]  /*06f0*/  LDC R16, c[0x0][0x2a0] ;  /* 0x0000a800ff107b82 */ /* 0x001e220000000800 */
[----:B------:R-:W-:Y:S01]  /*0700*/  LOP3.LUT P6, RZ, R83, 0x200, RZ, 0xc0, !PT ;  /* 0x0000020053ff7812 */ /* 0x000fe200078cc0ff */
[----:B------:R-:W-:Y:S01]  /*0710*/  ULDC.64 UR12, c[0x0][0x298] ;  /* 0x0000a600000c7ab9 */ /* 0x000fe20000000a00 */
[----:B------:R-:W-:Y:S02]  /*0720*/  P2R R108, PR, RZ, 0x4 ;  /* 0x00000004ff6c7803 */ /* 0x000fe40000000000 */
[C---:B-1----:R-:W-:Y:S02]  /*0730*/  IADD3 R19, R80.reuse, 0x180, RZ ;  /* 0x0000018050137810 */ /* 0x042fe40007ffe0ff */
[----:B------:R-:W-:Y:S01]  /*0740*/  P2R R107, PR, RZ, 0x2 ;  /* 0x00000002ff6b7803 */ /* 0x000fe20000000000 */
[----:B------:R-:W1:Y:S01]  /*0750*/  @P3 LDC.64 R24, c[0x0][0x230] ;  /* 0x00008c00ff183b82 */ /* 0x000e620000000a00 */
[----:B------:R-:W-:Y:S02]  /*0760*/  IADD3 R21, R80, 0x1a0, RZ ;  /* 0x000001a050157810 */ /* 0x000fe40007ffe0ff */
[----:B------:R-:W-:-:S05]  /*0770*/  P2R R106, PR, RZ, 0x1 ;  /* 0x00000001ff6a7803 */ /* 0x000fca0000000000 */
[----:B--2---:R-:W2:Y:S01]  /*0780*/  @P6 LDC.64 R60, c[0x0][0x230] ;  /* 0x00008c00ff3c6b82 */ /* 0x004ea20000000a00 */
        /* <DEDUP_REMOVED lines=17> */
[----:B------:R-:W-:Y:S01]  /*08a0*/  IMAD R12, R15, R12, R14 ;  /* 0x0000000c0f0c7224 */ /* 0x000fe200078e020e */
[----:B------:R-:W-:-:S04]  /*08b0*/  P2R R14, PR, RZ, 0x8 ;  /* 0x00000008ff0e7803 */ /* 0x000fc80000000000 */
[----:B------:R-:W-:-:S13]  /*08c0*/  ISETP.GT.U32.AND P5, PT, R15, R12, PT ;  /* 0x0000000c0f00720c */ /* 0x000fda0003fa4070 */
[-C--:B------:R-:W-:Y:S02]  /*08d0*/  @!P5 IADD3 R12, R12, -R15.reuse, RZ ;  /* 0x8000000f0c0cd210 */ /* 0x080fe40007ffe0ff */
[----:B------:R-:W-:Y:S02]  /*08e0*/  @!P5 IADD3 R11, R11, 0x1, RZ ;  /* 0x000000010b0bd810 */ /* 0x000fe40007ffe0ff */
[----:B------:R-:W-:Y:S02]  /*08f0*/  IADD3 R13, R12, -R15, RZ ;  /* 0x8000000f0c0d7210 */ /* 0x000fe40007ffe0ff */
[----:B------:R-:W-:-:S04]  /*0900*/  ISETP.GT.U32.AND P5, PT, R15, R12, PT ;  /* 0x0000000c0f00720c */ /* 0x000fc80003fa4070 */
[----:B------:R-:W-:Y:S02]  /*0910*/  SEL R13, R13, R12, !P5 ;  /* 0x0000000c0d0d7207 */ /* 0x000fe40006800000 */
[----:B------:R-:W-:Y:S02]  /*0920*/  ISETP.GE.U32.AND P5, PT, R12, R15, PT ;  /* 0x0000000f0c00720c */ /* 0x000fe40003fa6070 */
[----:B------:R-:W-:-:S11]  /*0930*/  IADD3 R15, R80, 0x60, RZ ;  /* 0x00000060500f7810 */ /* 0x000fd60007ffe0ff */
        /* <DEDUP_REMOVED lines=8> */
[----:B------:R-:W-:-:S03]  /*09c0*/  SEL R11, R10, R11, !P5 ;  /* 0x0000000b0a0b7207 */ /* 0x000fc60006800000 */
[----:B------:R-:W-:Y:S01]  /*09d0*/  IMAD R97, R118, 0x1a, RZ ;  /* 0x0000001a76617824 */ /* 0x000fe200078e02ff */
[----:B------:R-:W-:-:S04]  /*09e0*/  SHF.R.S32.HI R10, RZ, 0x1f, R11 ;  /* 0x0000001fff0a7819 */ /* 0x000fc8000001140b */
[----:B------:R-:W-:Y:S01]  /*09f0*/  SHF.R.S32.HI R13, RZ, 0x1f, R97 ;  /* 0x0000001fff0d7819 */ /* 0x000fe20000011461 */
[----:B------:R-:W-:Y:S01]  /*0a00*/  IMAD R10, R10, UR12, RZ ;  /* 0x0000000c0a0a7c24 */ /* 0x000fe2000f8e02ff */
[----:B------:R-:W-:-:S03]  /*0a10*/  IADD3 R120, P5, R82, R97, RZ ;  /* 0x0000006152787210 */ /* 0x000fc60007fbe0ff */
[C---:B------:R-:W-:Y:S01]  /*0a20*/  IMAD R123, R11.reuse, UR13, R10 ;  /* 0x0000000d0b7b7c24 */ /* 0x040fe2000f8e020a */
[----:B------:R-:W-:Y:S02]  /*0a30*/  LEA.HI.X.SX32 R121, R82, R13, 0x1, P5 ;  /* 0x0000000d52797211 */ /* 0x000fe400028f0eff */
[----:B------:R-:W1:Y:S01]  /*0a40*/  @P6 LDC.64 R12, c[0x0][0x288] ;  /* 0x0000a200ff0c6b82 */ /* 0x000e620000000a00 */
[----:B------:R-:W-:Y:S01]  /*0a50*/  IMAD.WIDE.U32 R120, R11, UR12, R120 ;  /* 0x0000000c0b787c25 */ /* 0x000fe2000f8e0078 */
[----:B------:R-:W-:-:S04]  /*0a60*/  ULDC.64 UR12, c[0x0][0x290] ;  /* 0x0000a400000c7ab9 */ /* 0x000fc80000000a00 */
[----:B------:R-:W-:Y:S02]  /*0a70*/  IADD3 R123, R121, R123, RZ ;  /* 0x0000007b797b7210 */ /* 0x000fe40007ffe0ff */
[----:B------:R-:W-:Y:S01]  /*0a80*/  @P6 MOV R122, R120 ;  /* 0x00000078007a6202 */ /* 0x000fe20000000f00 */
[----:B-1----:R-:W-:-:S04]  /*0a90*/  @P6 IMAD R10, R9, R12, RZ ;  /* 0x0000000c090a6224 */ /* 0x002fc800078e02ff */
[C---:B------:R-:W-:Y:S02]  /*0aa0*/  @P6 IMAD R13, R80.reuse, R13, R10 ;  /* 0x0000000d500d6224 */ /* 0x040fe400078e020a */
[----:B------:R-:W-:-:S05]  /*0ab0*/  @P6 IMAD.WIDE.U32 R10, R80, R12, R122 ;  /* 0x0000000c500a6225 */ /* 0x000fca00078e007a */
[----:B------:R-:W-:Y:S02]  /*0ac0*/  @P6 IADD3 R11, R11, R13, RZ ;  /* 0x0000000d0b0b6210 */ /* 0x000fe40007ffe0ff */
[----:B------:R-:W1:Y:S01]  /*0ad0*/  @P6 LDC.64 R12, c[0x0][0x228] ;  /* 0x00008a00ff0c6b82 */ /* 0x000e620000000a00 */
[C---:B------:R-:W-:Y:S02]  /*0ae0*/  @P6 SHF.L.U32 R59, R10.reuse, 0x2, RZ ;  /* 0x000000020a3b6819 */ /* 0x040fe400000006ff */
[----:B------:R-:W-:Y:S02]  /*0af0*/  @P6 SHF.L.U64.HI R10, R10, 0x2, R11 ;  /* 0x000000020a0a6819 */ /* 0x000fe4000001020b */
[----:B--2---:R-:W-:Y:S02]  /*0b00*/  @P6 IADD3 R60, P5, R59, R60, RZ ;  /* 0x0000003c3b3c6210 */ /* 0x004fe40007fbe0ff */
[----:B------:R-:W-:Y:S02]  /*0b10*/  @P3 MOV R11, R123 ;  /* 0x0000007b000b3202 */ /* 0x000fe40000000f00 */
[----:B------:R-:W-:-:S02]  /*0b20*/  @P6 IADD3.X R61, R10, R61, RZ, P5, !PT ;  /* 0x0000003d0a3d6210 */ /* 0x000fc40002ffe4ff */
[----:B-1----:R-:W-:-:S04]  /*0b30*/  @P6 IADD3 R58, P5, R59, R12, RZ ;  /* 0x0000000c3b3a6210 */ /* 0x002fc80007fbe0ff */
[----:B------:R-:W-:Y:S02]  /*0b40*/  @P6 IADD3.X R59, R10, R13, RZ, P5, !PT ;  /* 0x0000000d0a3b6210 */ /* 0x000fe40002ffe4ff */
[----:B------:R-:W1:Y:S01]  /*0b50*/  @P3 LDC.64 R12, c[0x0][0x288] ;  /* 0x0000a200ff0c3b82 */ /* 0x000e620000000a00 */
[----:B------:R-:W-:-:S13]  /*0b60*/  LOP3.LUT P6, RZ, R83, 0x80, RZ, 0xc0, !PT ;  /* 0x0000008053ff7812 */ /* 0x000fda00078cc0ff */
[----:B------:R-:W2:Y:S01]  /*0b70*/  @P6 LDC.64 R30, c[0x0][0x230] ;  /* 0x00008c00ff1e6b82 */ /* 0x000ea20000000a00 */
[----:B-1----:R-:W-:-:S04]  /*0b80*/  @P3 IMAD R10, R3, R12, RZ ;  /* 0x0000000c030a3224 */ /* 0x002fc800078e02ff */
[----:B------:R-:W-:Y:S01]  /*0b90*/  @P3 IMAD R13, R78, R13, R10 ;  /* 0x0000000d4e0d3224 */ /* 0x000fe200078e020a */
[----:B------:R-:W-:-:S05]  /*0ba0*/  @P3 MOV R10, R120 ;  /* 0x00000078000a3202 */ /* 0x000fca0000000f00 */
[----:B------:R-:W-:-:S05]  /*0bb0*/  @P3 IMAD.WIDE.U32 R10, R78, R12, R10 ;  /* 0x0000000c4e0a3225 */ /* 0x000fca00078e000a */
[----:B------:R-:W-:Y:S02]  /*0bc0*/  @P3 IADD3 R11, R11, R13, RZ ;  /* 0x0000000d0b0b3210 */ /* 0x000fe40007ffe0ff */
[----:B------:R-:W1:Y:S01]  /*0bd0*/  @P3 LDC.64 R12, c[0x0][0x228] ;  /* 0x00008a00ff0c3b82 */ /* 0x000e620000000a00 */
[C---:B------:R-:W-:Y:S02]  /*0be0*/  @P3 SHF.L.U32 R63, R10.reuse, 0x2, RZ ;  /* 0x000000020a3f3819 */ /* 0x040fe400000006ff */
[----:B------:R-:W-:Y:S02]  /*0bf0*/  @P3 SHF.L.U64.HI R10, R10, 0x2, R11 ;  /* 0x000000020a0a3819 */ /* 0x000fe4000001020b */
[----:B------:R-:W-:Y:S02]  /*0c00*/  @P3 IADD3 R24, P5, R63, R24, RZ ;  /* 0x000000183f183210 */ /* 0x000fe40007fbe0ff */
[----:B------:R-:W-:Y:S02]  /*0c10*/  @P4 MOV R11, R123 ;  /* 0x0000007b000b4202 */ /* 0x000fe40000000f00 */
[----:B------:R-:W-:-:S02]  /*0c20*/  @P3 IADD3.X R25, R10, R25, RZ, P5, !PT ;  /* 0x000000190a193210 */ /* 0x000fc40002ffe4ff */
        /* <DEDUP_REMOVED lines=13> */
[----:B0-----:R-:W-:Y:S02]  /*0d00*/  @P4 IADD3 R26, P5, R29, R26, RZ ;  /* 0x0000001a1d1a4210 */ /* 0x001fe40007fbe0ff */
[----:B------:R-:W-:Y:S02]  /*0d10*/  SHF.R.S32.HI R11, RZ, 0x1f, R15 ;  /* 0x0000001fff0b7819 */ /* 0x000fe4000001140f */
[----:B------:R-:W-:-:S02]  /*0d20*/  @P4 IADD3.X R27, R10, R27, RZ, P5, !PT ;  /* 0x0000001b0a1b4210 */ /* 0x000fc40002ffe4ff */
[----:B-1----:R-:W-:-:S04]  /*0d30*/  @P4 IADD3 R28, P5, R29, R12, RZ ;  /* 0x0000000c1d1c4210 */ /* 0x002fc80007fbe0ff */
[----:B------:R-:W-:Y:S02]  /*0d40*/  @P4 IADD3.X R29, R10, R13, RZ, P5, !PT ;  /* 0x0000000d0a1d4210 */ /* 0x000fe40002ffe4ff */
[----:B------:R-:W0:Y:S02]  /*0d50*/  @P3 LDC.64 R12, c[0x0][0x288] ;  /* 0x0000a200ff0c3b82 */ /* 0x000e240000000a00 */
[----:B0-----:R-:W-:Y:S01]  /*0d60*/  @P3 IMAD R10, R11, R12, RZ ;  /* 0x0000000c0b0a3224 */ /* 0x001fe200078e02ff */
[----:B------:R-:W-:-:S03]  /*0d70*/  @P3 MOV R11, R123 ;  /* 0x0000007b000b3202 */ /* 0x000fc60000000f00 */
[----:B------:R-:W-:Y:S01]  /*0d80*/  @P3 IMAD R13, R15, R13, R10 ;  /* 0x0000000d0f0d3224 */ /* 0x000fe200078e020a */
[----:B------:R-:W-:-:S05]  /*0d90*/  @P3 MOV R10, R120 ;  /* 0x00000078000a3202 */ /* 0x000fca0000000f00 */
[----:B------:R-:W-:Y:S01]  /*0da0*/  @P3 IMAD.WIDE.U32 R10, R15, R12, R10 ;  /* 0x0000000c0f0a3225 */ /* 0x000fe200078e000a */
[----:B------:R-:W-:-:S04]  /*0db0*/  IADD3 R15, R80, 0x80, RZ ;  /* 0x00000080500f7810 */ /* 0x000fc80007ffe0ff */
[----:B------:R-:W-:Y:S02]  /*0dc0*/  @P3 IADD3 R11, R11, R13, RZ ;  /* 0x0000000d0b0b3210 */ /* 0x000fe40007ffe0ff */
[----:B------:R-:W0:Y:S01]  /*0dd0*/  @P3 LDC.64 R12, c[0x0][0x228] ;  /* 0x00008a00ff0c3b82 */ /* 0x000e220000000a00 */
[C---:B------:R-:W-:Y:S02]  /*0de0*/  @P3 SHF.L.U32 R85, R10.reuse, 0x2, RZ ;  /* 0x000000020a553819 */ /* 0x040fe400000006ff */
[----:B------:R-:W-:Y:S02]  /*0df0*/  @P3 SHF.L.U64.HI R10, R10, 0x2, R11 ;  /* 0x000000020a0a3819 */ /* 0x000fe4000001020b */
[----:B---3--:R-:W-:Y:S02]  /*0e00*/  @P3 IADD3 R86, P5, R85, R86, RZ ;  /* 0x0000005655563210 */ /* 0x008fe40007fbe0ff */
[----:B------:R-:W-:Y:S02]  /*0e10*/  SHF.R.S32.HI R11, RZ, 0x1f, R15 ;  /* 0x0000001fff0b7819 */ /* 0x000fe4000001140f */
[----:B------:R-:W-:-:S02]  /*0e20*/  @P3 IADD3.X R87, R10, R87, RZ, P5, !PT ;  /* 0x000000570a573210 */ /* 0x000fc40002ffe4ff */
[----:B0-----:R-:W-:-:S04]  /*0e30*/  @P3 IADD3 R84, P5, R85, R12, RZ ;  /* 0x0000000c55543210 */ /* 0x001fc80007fbe0ff */
[----:B------:R-:W-:Y:S02]  /*0e40*/  @P3 IADD3.X R85, R10, R13, RZ, P5, !PT ;  /* 0x0000000d0a553210 */ /* 0x000fe40002ffe4ff */
[----:B------:R-:W0:Y:S01]  /*0e50*/  @P6 LDC.64 R12, c[0x0][0x288] ;  /* 0x0000a200ff0c6b82 */ /* 0x000e220000000a00 */
[----:B------:R-:W-:-:S13]  /*0e60*/  LOP3.LUT P3, RZ, R83, 0x40, RZ, 0xc0, !PT ;  /* 0x0000004053ff7812 */ /* 0x000fda000786c0ff */
[----:B------:R-:W1:Y:S01]  /*0e70*/  @P3 LDC.64 R32, c[0x0][0x230] ;  /* 0x00008c00ff203b82 */ /* 0x000e620000000a00 */
        /* <DEDUP_REMOVED lines=10> */
[----:B--2---:R-:W-:Y:S02]  /*0f20*/  @P6 IADD3 R30, P5, R89, R30, RZ ;  /* 0x0000001e591e6210 */ /* 0x004fe40007fbe0ff */
[----:B------:R-:W-:Y:S02]  /*0f30*/  SHF.R.S32.HI R11, RZ, 0x1f, R15 ;  /* 0x0000001fff0b7819 */ /* 0x000fe4000001140f */
[----:B------:R-:W-:-:S02]  /*0f40*/  @P6 IADD3.X R31, R10, R31, RZ, P5, !PT ;  /* 0x0000001f0a1f6210 */ /* 0x000fc40002ffe4ff */
[----:B0-----:R-:W-:-:S04]  /*0f50*/  @P6 IADD3 R88, P5, R89, R12, RZ ;  /* 0x0000000c59586210 */ /* 0x001fc80007fbe0ff */
[----:B------:R-:W-:Y:S02]  /*0f60*/  @P6 IADD3.X R89, R10, R13, RZ, P5, !PT ;  /* 0x0000000d0a596210 */ /* 0x000fe40002ffe4ff */
[----:B------:R-:W0:Y:S01]  /*0f70*/  @P3 LDC.64 R12, c[0x0][0x288] ;  /* 0x0000a200ff0c3b82 */ /* 0x000e220000000a00 */
[----:B------:R-:W-:-:S13]  /*0f80*/  LOP3.LUT P6, RZ, R83, 0x20, RZ, 0xc0, !PT ;  /* 0x0000002053ff7812 */ /* 0x000fda00078cc0ff */
[----:B------:R-:W2:Y:S01]  /*0f90*/  @P6 LDC.64 R92, c[0x0][0x230] ;  /* 0x00008c00ff5c6b82 */ /* 0x000ea20000000a00 */
        /* <DEDUP_REMOVED lines=10> */
[----:B-1----:R-:W-:Y:S02]  /*1040*/  @P3 IADD3 R32, P5, R35, R32, RZ ;  /* 0x0000002023203210 */ /* 0x002fe40007fbe0ff */
        /* <DEDUP_REMOVED lines=40> */
[----:B------:R-:W1:Y:S08]  /*12d0*/  @P3 LDC.64 R102, c[0x0][0x230] ;  /* 0x00008c00ff663b82 */ /* 0x000e700000000a00 */
        /* <DEDUP_REMOVED lines=11> */
[----:B----4-:R-:W-:Y:S02]  /*1390*/  @P0 IADD3 R38, P5, R41, R38, RZ ;  /* 0x0000002629260210 */ /* 0x010fe40007fbe0ff */
        /* <DEDUP_REMOVED lines=15> */
[----:B------:R-:W-:Y:S02]  /*1490*/  @P1 IADD3 R104, P5, R71, R104, RZ ;  /* 0x0000006847681210 */ /* 0x000fe40007fbe0ff */
        /* <DEDUP_REMOVED lines=9> */
[----:B------:R-:W-:Y:S02]  /*1530*/  @P2 IMAD.WIDE.U32 R10, R15, R12, R10 ;  /* 0x0000000c0f0a2225 */ /* 0x000fe400078e000a */
[----:B------:R-:W0:Y:S03]  /*1540*/  LDC R15, c[0x0][0x2ac] ;  /* 0x0000ab00ff0f7b82 */ /* 0x000e260000000800 */
[----:B------:R-:W-:Y:S02]  /*1550*/  @P2 IADD3 R11, R11, R13, RZ ;  /* 0x0000000d0b0b2210 */ /* 0x000fe40007ffe0ff */
[C---:B------:R-:W-:Y:S02]  /*1560*/  @P2 SHF.L.U32 R99, R10.reuse, 0x2, RZ ;  /* 0x000000020a632819 */ /* 0x040fe400000006ff */
[----:B------:R-:W-:Y:S01]  /*1570*/  @P2 SHF.L.U64.HI R10, R10, 0x2, R11 ;  /* 0x000000020a0a2819 */ /* 0x000fe2000001020b */
[----:B------:R-:W3:Y:S01]  /*1580*/  @P2 LDC.64 R12, c[0x0][0x228] ;  /* 0x00008a00ff0c2b82 */ /* 0x000ee20000000a00 */
[----:B------:R-:W-:-:S04]  /*1590*/  @P2 IADD3 R68, P5, R99, R68, RZ ;  /* 0x0000004463442210 */ /* 0x000fc80007fbe0ff */
[----:B------:R-:W-:Y:S02]  /*15a0*/  @P2 IADD3.X R69, R10, R69, RZ, P5, !PT ;  /* 0x000000450a452210 */ /* 0x000fe40002ffe4ff */
[----:B---3--:R-:W-:-:S04]  /*15b0*/  @P2 IADD3 R98, P5, R99, R12, RZ ;  /* 0x0000000c63622210 */ /* 0x008fc80007fbe0ff */
[----:B------:R-:W-:Y:S01]  /*15c0*/  @P2 IADD3.X R99, R10, R13, RZ, P5, !PT ;  /* 0x0000000d0a632210 */ /* 0x000fe20002ffe4ff */
[----:B------:R-:W-:Y:S01]  /*15d0*/  IMAD.WIDE.U32 R10, R81, 0x4ec4ec4f, RZ ;  /* 0x4ec4ec4f510a7825 */ /* 0x000fe200078e00ff */
[----:B------:R-:W-:-:S04]  /*15e0*/  SHF.R.S32.HI R13, RZ, 0x1f, R19 ;  /* 0x0000001fff0d7819 */ /* 0x000fc80000011413 */
[----:B------:R-:W-:-:S05]  /*15f0*/  SHF.R.U32.HI R10, RZ, 0x2, R11 ;  /* 0x00000002ff0a7819 */ /* 0x000fca000001160b */
[----:B0-----:R-:W-:-:S05]  /*1600*/  IMAD R15, R15, UR7, R10 ;  /* 0x000000070f0f7c24 */ /* 0x001fca000f8e020a */
[----:B------:R-:W-:-:S04]  /*1610*/  IADD3 R10, R15, 0x180, RZ ;  /* 0x000001800f0a7810 */ /* 0x000fc80007ffe0ff */
[----:B------:R-:W-:Y:S02]  /*1620*/  SHF.R.S32.HI R11, RZ, 0x1f, R10 ;  /* 0x0000001fff0b7819 */ /* 0x000fe4000001140a */
[----:B------:R-:W-:-:S04]  /*1630*/  ISETP.GE.U32.AND P5, PT, R10, UR12, PT ;  /* 0x0000000c0a007c0c */ /* 0x000fc8000bfa6070 */
[----:B------:R-:W-:-:S04]  /*1640*/  ISETP.GE.AND.EX P5, PT, R11, UR13, PT, P5 ;  /* 0x0000000d0b007c0c */ /* 0x000fc8000bfa6350 */
[----:B------:R-:W-:-:S13]  /*1650*/  ISETP.LT.U32.AND P2, PT, R81, 0x1a0, !P5 ;  /* 0x000001a05100780c */ /* 0x000fda0006f41070 */
[----:B------:R-:W0:Y:S08]  /*1660*/  @P2 LDC.64 R10, c[0x0][0x288] ;  /* 0x0000a200ff0a2b82 */ /* 0x000e300000000a00 */
[----:B------:R-:W3:Y:S01]  /*1670*/  @P2 LDC.64 R50, c[0x0][0x230] ;  /* 0x00008c00ff322b82 */ /* 0x000ee20000000a00 */
        /* <DEDUP_REMOVED lines=9> */
[----:B---3--:R-:W-:-:S04]  /*1710*/  @P2 IADD3 R50, P5, R17, R50, RZ ;  /* 0x0000003211322210 */ /* 0x008fc80007fbe0ff */
        /* <DEDUP_REMOVED lines=26> */
[C---:B------:R-:W-:Y:S02]  /*18c0*/  IADD3 R10, R15.reuse, 0x1c0, RZ ;  /* 0x000001c00f0a7810 */ /* 0x040fe40007ffe0ff */
[----:B------:R-:W-:Y:S02]  /*18d0*/  IADD3 R15, R15, 0x1e0, RZ ;  /* 0x000001e00f0f7810 */ /* 0x000fe40007ffe0ff */
[----:B------:R-:W-:Y:S02]  /*18e0*/  SHF.R.S32.HI R11, RZ, 0x1f, R10 ;  /* 0x0000001fff0b7819 */ /* 0x000fe4000001140a */
[----:B------:R-:W-:-:S04]  /*18f0*/  ISETP.GE.U32.AND P5, PT, R10, UR12, PT ;  /* 0x0000000c0a007c0c */ /* 0x000fc8000bfa6070 */
[----:B------:R-:W-:-:S04]  /*1900*/  ISETP.GE.AND.EX P5, PT, R11, UR13, PT, P5 ;  /* 0x0000000d0b007c0c */ /* 0x000fc8000bfa6350 */
[----:B------:R-:W-:-:S13]  /*1910*/  ISETP.LT.U32.AND P5, PT, R81, 0x1a0, !P5 ;  /* 0x000001a05100780c */ /* 0x000fda0006fa1070 */
[----:B------:R-:W0:Y:S08]  /*1920*/  @P5 LDC.64 R10, c[0x0][0x288] ;  /* 0x0000a200ff0a5b82 */ /* 0x000e300000000a00 */
[----:B------:R-:W3:Y:S08]  /*1930*/  @P5 LDC.64 R56, c[0x0][0x230] ;  /* 0x00008c00ff385b82 */ /* 0x000ef00000000a00 */
[----:B------:R-:W4:Y:S01]  /*1940*/  @P5 LDC.64 R54, c[0x0][0x228] ;  /* 0x00008a00ff365b82 */ /* 0x000f220000000a00 */
[----:B0-----:R-:W-:Y:S01]  /*1950*/  @P5 IMAD R12, R13, R10, RZ ;  /* 0x0000000a0d0c5224 */ /* 0x001fe200078e02ff */
[----:B------:R-:W-:-:S03]  /*1960*/  @P5 MOV R13, R123 ;  /* 0x0000007b000d5202 */ /* 0x000fc60000000f00 */
[----:B------:R-:W-:Y:S01]  /*1970*/  @P5 IMAD R11, R21, R11, R12 ;  /* 0x0000000b150b5224 */ /* 0x000fe200078e020c */
[----:B------:R-:W-:-:S05]  /*1980*/  @P5 MOV R12, R120 ;  /* 0x00000078000c5202 */ /* 0x000fca0000000f00 */
[----:B------:R-:W-:Y:S01]  /*1990*/  @P5 IMAD.WIDE.U32 R12, R21, R10, R12 ;  /* 0x0000000a150c5225 */ /* 0x000fe200078e000c */
[----:B------:R-:W-:-:S04]  /*19a0*/  SHF.R.S32.HI R10, RZ, 0x1f, R15 ;  /* 0x0000001fff0a7819 */ /* 0x000fc8000001140f */
[----:B------:R-:W-:Y:S02]  /*19b0*/  @P5 IADD3 R13, R13, R11, RZ ;  /* 0x0000000b0d0d5210 */ /* 0x000fe40007ffe0ff */
[C---:B------:R-:W-:Y:S02]  /*19c0*/  @P5 SHF.L.U32 R11, R12.reuse, 0x2, RZ ;  /* 0x000000020c0b5819 */ /* 0x040fe400000006ff */
[----:B------:R-:W-:Y:S02]  /*19d0*/  @P5 SHF.L.U64.HI R12, R12, 0x2, R13 ;  /* 0x000000020c0c5819 */ /* 0x000fe4000001020d */
[----:B---3--:R-:W-:-:S04]  /*19e0*/  @P5 IADD3 R56, P6, R11, R56, RZ ;  /* 0x000000380b385210 */ /* 0x008fc80007fde0ff */
[----:B------:R-:W-:Y:S02]  /*19f0*/  @P5 IADD3.X R57, R12, R57, RZ, P6, !PT ;  /* 0x000000390c395210 */ /* 0x000fe400037fe4ff */
[----:B----4-:R-:W-:-:S04]  /*1a00*/  @P5 IADD3 R54, P6, R11, R54, RZ ;  /* 0x000000360b365210 */ /* 0x010fc80007fde0ff */
[----:B------:R-:W-:Y:S02]  /*1a10*/  @P5 IADD3.X R55, R12, R55, RZ, P6, !PT ;  /* 0x000000370c375210 */ /* 0x000fe400037fe4ff */
[----:B------:R-:W-:Y:S02]  /*1a20*/  ISETP.GE.U32.AND P6, PT, R15, UR12, PT ;  /* 0x0000000c0f007c0c */ /* 0x000fe4000bfc6070 */
[----:B------:R-:W-:Y:S02]  /*1a30*/  IADD3 R15, R80, 0xe0, RZ ;  /* 0x000000e0500f7810 */ /* 0x000fe40007ffe0ff */
[----:B------:R-:W-:-:S04]  /*1a40*/  ISETP.GE.AND.EX P6, PT, R10, UR13, PT, P6 ;  /* 0x0000000d0a007c0c */ /* 0x000fc8000bfc6360 */
[----:B------:R-:W-:-:S13]  /*1a50*/  ISETP.LT.U32.AND P6, PT, R81, 0x1a0, !P6 ;  /* 0x000001a05100780c */ /* 0x000fda00077c1070 */
[----:B------:R-:W0:Y:S01]  /*1a60*/  @P6 LDC.64 R10, c[0x0][0x288] ;  /* 0x0000a200ff0a6b82 */ /* 0x000e220000000a00 */
[----:B------:R-:W-:-:S07]  /*1a70*/  @P6 MOV R13, R123 ;  /* 0x0000007b000d6202 */ /* 0x000fce0000000f00 */
[----:B------:R-:W3:Y:S08]  /*1a80*/  @P6 LDC.64 R20, c[0x0][0x230] ;  /* 0x00008c00ff146b82 */ /* 0x000ef00000000a00 */
        /* <DEDUP_REMOVED lines=8> */
[----:B---3--:R-:W-:Y:S02]  /*1b10*/  @P6 IADD3 R20, P0, R11, R20, RZ ;  /* 0x000000140b146210 */ /* 0x008fe40007f1e0ff */
[----:B------:R-:W-:Y:S02]  /*1b20*/  SHF.R.S32.HI R13, RZ, 0x1f, R15 ;  /* 0x0000001fff0d7819 */ /* 0x000fe4000001140f */
[----:B------:R-:W-:-:S02]  /*1b30*/  @P6 IADD3.X R21, R12, R21, RZ, P0, !PT ;  /* 0x000000150c156210 */ /* 0x000fc400007fe4ff */
[----:B----4-:R-:W-:Y:S02]  /*1b40*/  @P6 IADD3 R22, P0, R11, R22, RZ ;  /* 0x000000160b166210 */ /* 0x010fe40007f1e0ff */
[----:B------:R-:W0:Y:S02]  /*1b50*/  @P3 LDC.64 R10, c[0x0][0x288] ;  /* 0x0000a200ff0a3b82 */ /* 0x000e240000000a00 */
[----:B------:R-:W-:Y:S01]  /*1b60*/  @P6 IADD3.X R23, R12, R23, RZ, P0, !PT ;  /* 0x000000170c176210 */ /* 0x000fe200007fe4ff */
        /* <DEDUP_REMOVED lines=10> */
[----:B--2---:R-:W-:Y:S02]  /*1c10*/  @P3 IADD3 R100, P0, R11, R100, RZ ;  /* 0x000000640b643210 */ /* 0x004fe40007f1e0ff */
[----:B------:R-:W0:Y:S02]  /*1c20*/  LDC.64 R10, c[0x0][0x248] ;  /* 0x00009200ff0a7b82 */ /* 0x000e240000000a00 */
[----:B------:R-:W-:Y:S02]  /*1c30*/  @P3 IADD3.X R101, R12, R101, RZ, P0, !PT ;  /* 0x000000650c653210 */ /* 0x000fe400007fe4ff */
[----:B------:R-:W-:Y:S01]  /*1c40*/  ISETP.NE.AND P3, PT, R14, RZ, PT ;  /* 0x000000ff0e00720c */ /* 0x000fe20003f65270 */
[----:B0-----:R-:W-:-:S06]  /*1c50*/  IMAD.WIDE R42, R73, 0x8, R10 ;  /* 0x00000008492a7825 */ /* 0x001fcc00078e020a */
[----:B------:R-:W2:Y:S01]  /*1c60*/  LDG.E.64 R42, desc[UR8][R42.64] ;  /* 0x000000082a2a7981 */ /* 0x000ea2000c1e1b00 */
[----:B------:R-:W-:Y:S02]  /*1c70*/  MOV R96, 0x3f800000 ;  /* 0x3f80000000607802 */ /* 0x000fe40000000f00 */
[----:B------:R-:W-:Y:S02]  /*1c80*/  CS2R R44, SRZ ;  /* 0x00000000002c7805 */ /* 0x000fe4000001ff00 */
[----:B------:R-:W-:Y:S02]  /*1c90*/  MOV R10, RZ ;  /* 0x000000ff000a7202 */ /* 0x000fe40000000f00 */
[----:B------:R-:W-:Y:S02]  /*1ca0*/  CS2R R46, SRZ ;  /* 0x00000000002e7805 */ /* 0x000fe4000001ff00 */
[----:B------:R-:W-:Y:S01]  /*1cb0*/  CS2R R12, SRZ ;  /* 0x00000000000c7805 */ /* 0x000fe2000001ff00 */
[----:B------:R-:W5:Y:S04]  /*1cc0*/  @P2 LDG.E.64 R44, desc[UR8][R50.64] ;  /* 0x00000008322c2981 */ /* 0x000f68000c1e1b00 */
[----:B------:R0:W5:Y:S04]  /*1cd0*/  @P1 LDG.E.64 R46, desc[UR8][R52.64] ;  /* 0x00000008342e1981 */ /* 0x000168000c1e1b00 */
[----:B------:R1:W5:Y:S01]  /*1ce0*/  @P1 LDG.E.64 R12, desc[UR8][R18.64] ;  /* 0x00000008120c1981 */ /* 0x000362000c1e1b00 */
[----:B------:R-:W-:-:S02]  /*1cf0*/  LOP3.LUT P1, RZ, R83, 0x80, RZ, 0xc0, !PT ;  /* 0x0000008053ff7812 */ /* 0x000fc4000782c0ff */
[----:B0-----:R-:W-:Y:S02]  /*1d00*/  CS2R R52, SRZ ;  /* 0x0000000000347805 */ /* 0x001fe4000001ff00 */
[----:B-1----:R-:W-:Y:S02]  /*1d10*/  CS2R R18, SRZ ;  /* 0x0000000000127805 */ /* 0x002fe4000001ff00 */
[----:B------:R-:W-:-:S06]  /*1d20*/  CS2R R48, SRZ ;  /* 0x0000000000307805 */ /* 0x000fcc000001ff00 */
[----:B------:R0:W5:Y:S02]  /*1d30*/  @P5 LDG.E.64 R48, desc[UR8][R56.64] ;  /* 0x0000000838305981 */ /* 0x000164000c1e1b00 */
[----:B0-----:R-:W-:-:S06]  /*1d40*/  CS2R R56, SRZ ;  /* 0x0000000000387805 */ /* 0x001fcc000001ff00 */
[----:B------:R0:W5:Y:S02]  /*1d50*/  @P4 LDG.E.64 R56, desc[UR8][R26.64] ;  /* 0x000000081a384981 */ /* 0x000164000c1e1b00 */
[----:B0-----:R-:W-:-:S06]  /*1d60*/  CS2R R26, SRZ ;  /* 0x00000000001a7805 */ /* 0x001fcc000001ff00 */
[----:B------:R0:W5:Y:S02]  /*1d70*/  @P1 LDG.E.64 R26, desc[UR8][R88.64] ;  /* 0x00000008581a1981 */ /* 0x000164000c1e1b00 */
[----:B0-----:R-:W-:Y:S01]  /*1d80*/  CS2R R88, SRZ ;  /* 0x0000000000587805 */ /* 0x001fe2000001ff00 */
[----:B--2---:R-:W-:-:S05]  /*1d90*/  FFMA.FTZ R11, -R42, R42, R43 ;  /* 0x0000002a2a0b7223 */ /* 0x004fca000001012b */
[----:B------:R-:W-:-:S13]  /*1da0*/  FSETP.GTU.FTZ.AND P0, PT, R11, RZ, PT ;  /* 0x000000ff0b00720b */ /* 0x000fda0003f1c000 */
[----:B------:R-:W0:Y:S02]  /*1db0*/  @P0 LDC R14, c[0x0][0x250] ;  /* 0x00009400ff0e0b82 */ /* 0x000e240000000800 */
[----:B0-----:R-:W-:Y:S01]  /*1dc0*/  @P0 FADD.FTZ R14, R11, R14 ;  /* 0x0000000e0b0e0221 */ /* 0x001fe20000010000 */
[----:B------:R-:W-:-:S03]  /*1dd0*/  MOV R11, RZ ;  /* 0x000000ff000b7202 */ /* 0x000fc60000000f00 */
[----:B------:R0:W1:Y:S01]  /*1de0*/  @P0 MUFU.RSQ R96, R14 ;  /* 0x0000000e00600308 */ /* 0x0000620000001400 */
[C---:B------:R-:W-:Y:S02]  /*1df0*/  LOP3.LUT P0, RZ, R83.reuse, 0x200, RZ, 0xc0, !PT ;  /* 0x0000020053ff7812 */ /* 0x040fe4000780c0ff */
[----:B------:R-:W5:Y:S01]  /*1e00*/  @P2 LDG.E.64 R10, desc[UR8][R16.64] ;  /* 0x00000008100a2981 */ /* 0x000f62000c1e1b00 */
[----:B0-----:R-:W-:Y:S02]  /*1e10*/  CS2R R14, SRZ ;  /* 0x00000000000e7805 */ /* 0x001fe4000001ff00 */
[----:B------:R-:W-:-:S08]  /*1e20*/  LOP3.LUT P2, RZ, R83, 0x100, RZ, 0xc0, !PT ;  /* 0x0000010053ff7812 */ /* 0x000fd0000784c0ff */
[----:B------:R-:W5:Y:S04]  /*1e30*/  @P0 LDG.E.64 R52, desc[UR8][R60.64] ;  /* 0x000000083c340981 */ /* 0x000f68000c1e1b00 */
[----:B------:R0:W5:Y:S04]  /*1e40*/  @P5 LDG.E.64 R14, desc[UR8][R54.64] ;  /* 0x00000008360e5981 */ /* 0x000168000c1e1b00 */
[----:B------:R-:W5:Y:S01]  /*1e50*/  @P0 LDG.E.64 R18, desc[UR8][R58.64] ;  /* 0x000000083a120981 */ /* 0x000f62000c1e1b00 */
[----:B0-----:R-:W-:Y:S02]  /*1e60*/  CS2R R54, SRZ ;  /* 0x0000000000367805 */ /* 0x001fe4000001ff00 */
[----:B------:R-:W-:-:S02]  /*1e70*/  LOP3.LUT P0, RZ, R83, 0x20, RZ, 0xc0, !PT ;  /* 0x0000002053ff7812 */ /* 0x000fc4000780c0ff */
[----:B------:R-:W-:Y:S02]  /*1e80*/  CS2R R60, SRZ ;  /* 0x00000000003c7805 */ /* 0x000fe4000001ff00 */
[----:B------:R0:W5:Y:S04]  /*1e90*/  @P3 LDG.E.64 R54, desc[UR8][R24.64] ;  /* 0x0000000818363981 */ /* 0x000168000c1e1b00 */
[----:B------:R2:W5:Y:S01]  /*1ea0*/  @P1 LDG.E.64 R60, desc[UR8][R30.64] ;  /* 0x000000081e3c1981 */ /* 0x000562000c1e1b00 */
[----:B0-----:R-:W-:Y:S02]  /*1eb0*/  CS2R R24, SRZ ;  /* 0x0000000000187805 */ /* 0x001fe4000001ff00 */
[----:B--2---:R-:W-:-:S04]  /*1ec0*/  CS2R R30, SRZ ;  /* 0x00000000001e7805 */ /* 0x004fc8000001ff00 */
[----:B------:R0:W5:Y:S01]  /*1ed0*/  @P2 LDG.E.64 R24, desc[UR8][R84.64] ;  /* 0x0000000854182981 */ /* 0x000162000c1e1b00 */
[----:B------:R-:W-:-:S03]  /*1ee0*/  CS2R R58, SRZ ;  /* 0x00000000003a7805 */ /* 0x000fc6000001ff00 */
[----:B------:R2:W5:Y:S01]  /*1ef0*/  @P0 LDG.E.64 R30, desc[UR8][R90.64] ;  /* 0x000000085a1e0981 */ /* 0x000562000c1e1b00 */
[----:B------:R-:W-:-:S03]  /*1f00*/  ISETP.NE.AND P1, PT, R107, RZ, PT ;  /* 0x000000ff6b00720c */ /* 0x000fc60003f25270 */
[----:B------:R-:W5:Y:S01]  /*1f10*/  @P2 LDG.E.64 R58, desc[UR8][R86.64] ;  /* 0x00000008563a2981 */ /* 0x000f62000c1e1b00 */
[----:B0-----:R-:W-:-:S06]  /*1f20*/  CS2R R84, SRZ ;  /* 0x0000000000547805 */ /* 0x001fcc000001ff00 */
[----:B------:R-:W5:Y:S01]  /*1f30*/  @P0 LDG.E.64 R84, desc[UR8][R92.64] ;  /* 0x000000085c540981 */ /* 0x000f62000c1e1b00 */
[----:B------:R-:W-:Y:S02]  /*1f40*/  ISETP.NE.AND P0, PT, R106, RZ, PT ;  /* 0x000000ff6a00720c */ /* 0x000fe40003f05270 */
[----:B------:R-:W-:Y:S02]  /*1f50*/  ISETP.NE.AND P2, PT, R108, RZ, PT ;  /* 0x000000ff6c00720c */ /* 0x000fe40003f45270 */
[----:B--2---:R-:W-:-:S06]  /*1f60*/  CS2R R90, SRZ ;  /* 0x00000000005a7805 */ /* 0x004fcc000001ff00 */
[----:B------:R-:W5:Y:S04]  /*1f70*/  @P1 LDG.E.64 R90, desc[UR8][R104.64] ;  /* 0x00000008685a1981 */ /* 0x000f68000c1e1b00 */
[----:B------:R0:W5:Y:S02]  /*1f80*/  @P0 LDG.E.64 R88, desc[UR8][R38.64] ;  /* 0x0000000826580981 */ /* 0x000164000c1e1b00 */
[----:B0-----:R-:W-:-:S06]  /*1f90*/  CS2R R38, SRZ ;  /* 0x0000000000267805 */ /* 0x001fcc000001ff00 */
[----:B------:R-:W5:Y:S01]  /*1fa0*/  @P2 LDG.E.64 R38, desc[UR8][R98.64] ;  /* 0x0000000862262981 */ /* 0x000f62000c1e1b00 */
[----:B------:R-:W-:Y:S02]  /*1fb0*/  CS2R R50, SRZ ;  /* 0x0000000000327805 */ /* 0x000fe4000001ff00 */
[----:B------:R-:W-:Y:S02]  /*1fc0*/  CS2R R16, SRZ ;  /* 0x0000000000107805 */ /* 0x000fe4000001ff00 */
[----:B------:R-:W-:Y:S02]  /*1fd0*/  LOP3.LUT P5, RZ, R83, 0x40, RZ, 0xc0, !PT ;  /* 0x0000004053ff7812 */ /* 0x000fe400078ac0ff */
[----:B------:R0:W5:Y:S04]  /*1fe0*/  @P6 LDG.E.64 R50, desc[UR8][R20.64] ;  /* 0x0000000814326981 */ /* 0x000168000c1e1b00 */
[----:B------:R2:W5:Y:S01]  /*1ff0*/  @P6 LDG.E.64 R16, desc[UR8][R22.64] ;  /* 0x0000000816106981 */ /* 0x000562000c1e1b00 */
[----:B0-----:R-:W-:-:S02]  /*2000*/  CS2R R20, SRZ ;  /* 0x0000000000147805 */ /* 0x001fc4000001ff00 */
[----:B--2---:R-:W-:Y:S02]  /*2010*/  CS2R R22, SRZ ;  /* 0x0000000000167805 */ /* 0x004fe4000001ff00 */
[----:B------:R-:W-:Y:S02]  /*2020*/  LOP3.LUT P6, RZ, R83, 0x8, RZ, 0xc0, !PT ;  /* 0x0000000853ff7812 */ /* 0x000fe400078cc0ff */
[----:B------:R0:W5:Y:S04]  /*2030*/  @P3 LDG.E.64 R20, desc[UR8][R62.64] ;  /* 0x000000083e143981 */ /* 0x000168000c1e1b00 */
[----:B------:R2:W5:Y:S01]  /*2040*/  @P4 LDG.E.64 R22, desc[UR8][R28.64] ;  /* 0x000000081c164981 */ /* 0x000562000c1e1b00 */
[----:B0-----:R-:W-:Y:S02]  /*2050*/  CS2R R62, SRZ ;  /* 0x00000000003e7805 */ /* 0x001fe4000001ff00 */
[----:B--2---:R-:W-:-:S04]  /*2060*/  CS2R R28, SRZ ;  /* 0x00000000001c7805 */ /* 0x004fc8000001ff00 */
[----:B------:R0:W5:Y:S04]  /*2070*/  @P5 LDG.E.64 R62, desc[UR8][R32.64] ;  /* 0x00000008203e5981 */ /* 0x000168000c1e1b00 */
[----:B------:R2:W5:Y:S01]  /*2080*/  @P5 LDG.E.64 R28, desc[UR8][R34.64] ;  /* 0x00000008221c5981 */ /* 0x000562000c1e1b00 */
[----:B------:R-:W-:Y:S02]  /*2090*/  LOP3.LUT P5, RZ, R83, 0x10, RZ, 0xc0, !PT ;  /* 0x0000001053ff7812 */ /* 0x000fe400078ac0ff */
[----:B0-----:R-:W-:Y:S02]  /*20a0*/  CS2R R32, SRZ ;  /* 0x0000000000207805 */ /* 0x001fe4000001ff00 */
[----:B--2---:R-:W-:-:S04]  /*20b0*/  CS2R R34, SRZ ;  /* 0x0000000000227805 */ /* 0x004fc8000001ff00 */
[----:B------:R0:W5:Y:S04]  /*20c0*/  @P6 LDG.E.64 R32, desc[UR8][R94.64] ;  /* 0x000000085e206981 */ /* 0x000168000c1e1b00 */
[----:B------:R2:W5:Y:S01]  /*20d0*/  @P0 LDG.E.64 R34, desc[UR8][R40.64] ;  /* 0x0000000828220981 */ /* 0x000562000c1e1b00 */
[----:B0-----:R-:W-:Y:S02]  /*20e0*/  CS2R R94, SRZ ;  /* 0x00000000005e7805 */ /* 0x001fe4000001ff00 */
[----:B--2---:R-:W-:-:S04]  /*20f0*/  CS2R R40, SRZ ;  /* 0x0000000000287805 */ /* 0x004fc8000001ff00 */
[----:B------:R-:W5:Y:S01]  /*2100*/  @P5 LDG.E.64 R94, desc[UR8][R102.64] ;  /* 0x00000008665e5981 */ /* 0x000f62000c1e1b00 */
[----:B------:R-:W-:-:S03]  /*2110*/  CS2R R86, SRZ ;  /* 0x0000000000567805 */ /* 0x000fc6000001ff00 */
[----:B------:R-:W5:Y:S01]  /*2120*/  @P5 LDG.E.64 R40, desc[UR8][R100.64] ;  /* 0x0000000864285981 */ /* 0x000f62000c1e1b00 */
[----:B------:R-:W-:Y:S02]  /*2130*/  ISETP.GT.U32.AND P5, PT, R81, 0x19f, PT ;  /* 0x0000019f5100780c */ /* 0x000fe40003fa4070 */
[----:B------:R-:W-:Y:S01]  /*2140*/  CS2R R92, SRZ ;  /* 0x00000000005c7805 */ /* 0x000fe2000001ff00 */
[----:B------:R0:W5:Y:S01]  /*2150*/  @P6 LDG.E.64 R86, desc[UR8][R36.64] ;  /* 0x0000000824566981 */ /* 0x000162000c1e1b00 */
[----:B------:R-:W-:Y:S04]  /*2160*/  BSSY B0, `(.L_x_1704) ;  /* 0x0000017000007945 */ /* 0x000fe80003800000 */
[----:B------:R2:W5:Y:S01]  /*2170*/  @P2 LDG.E.64 R92, desc[UR8][R68.64] ;  /* 0x00000008445c2981 */ /* 0x000562000c1e1b00 */
[----:B0-----:R-:W-:-:S02]  /*2180*/  CS2R R36, SRZ ;  /* 0x0000000000247805 */ /* 0x001fc4000001ff00 */
[----:B--2---:R-:W-:-:S04]  /*2190*/  CS2R R68, SRZ ;  /* 0x0000000000447805 */ /* 0x004fc8000001ff00 */
[----:B------:R0:W5:Y:S02]  /*21a0*/  @P1 LDG.E.64 R36, desc[UR8][R70.64] ;  /* 0x0000000846241981 */ /* 0x000164000c1e1b00 */
[----:B0-----:R-:W-:Y:S01]  /*21b0*/  CS2R R70, SRZ ;  /* 0x0000000000467805 */ /* 0x001fe2000001ff00 */
[----:B-1----:R-:W-:Y:S06]  /*21c0*/  @P5 BRA `(.L_x_1705) ;  /* 0x0000000000405947 */ /* 0x002fec0003800000 */
[----:B------:R-:W-:Y:S01]  /*21d0*/  ISETP.NE.AND P5, PT, RZ, UR10, PT ;  /* 0x0000000aff007c0c */ /* 0x000fe2000bfa5270 */
[----:B------:R-:W0:Y:S01]  /*21e0*/  LDC.64 R100, c[0x0][0x238] ;  /* 0x00008e00ff647b82 */ /* 0x000e220000000a00 */
[----:B------:R-:W-:-:S04]  /*21f0*/  IADD3 R97, R82, R97, RZ ;  /* 0x0000006152617210 */ /* 0x000fc80007ffe0ff */
[----:B------:R-:W-:-:S07]  /*2200*/  SHF.R.S32.HI R68, RZ, 0x1f, R97 ;  /* 0x0000001fff447819 */ /* 0x000fce0000011461 */
[----:B------:R-:W1:Y:S02]  /*2210*/  @P5 LDC.64 R98, c[0x0][0x240] ;  /* 0x00009000ff625b82 */ /* 0x000e640000000a00 */
[----:B-1----:R-:W-:-:S04]  /*2220*/  @P5 LEA R98, P6, R97, R98, 0x1 ;  /* 0x0000006261625211 */ /* 0x002fc800078c08ff */
[----:B------:R-:W-:-:S05]  /*2230*/  @P5 LEA.HI.X R99, R97, R99, R68, 0x1, P6 ;  /* 0x0000006361635211 */ /* 0x000fca00030f0c44 */
[----:B------:R-:W2:Y:S01]  /*2240*/  @P5 LDG.E.U16 R68, desc[UR8][R98.64] ;  /* 0x0000000862445981 */ /* 0x000ea2000c1e1500 */
[----:B0-----:R-:W-:-:S03]  /*2250*/  IMAD.WIDE R100, R97, 0x2, R100 ;  /* 0x0000000261647825 */ /* 0x001fc600078e0264 */
[----:B------:R-:W3:Y:S04]  /*2260*/  @P5 LDG.E.U16 R43, desc[UR8][R98.64+0x2] ;  /* 0x00000208622b5981 */ /* 0x000ee8000c1e1500 */
[----:B------:R-:W4:Y:S01]  /*2270*/  LDG.E.U16 R71, desc[UR8][R100.64] ;  /* 0x0000000864477981 */ /* 0x000f22000c1e1500 */
[----:B--2---:R-:W-:-:S03]  /*2280*/  @P5 SHF.L.U32 R70, R68, 0x10, RZ ;  /* 0x0000001044465819 */ /* 0x004fc600000006ff */
[----:B------:R-:W2:Y:S01]  /*2290*/  LDG.E.U16 R68, desc[UR8][R100.64+0x2] ;  /* 0x0000020864447981 */ /* 0x000ea2000c1e1500 */
[----:B---3--:R-:W-:Y:S02]  /*22a0*/  @P5 SHF.L.U32 R69, R43, 0x10, RZ ;  /* 0x000000102b455819 */ /* 0x008fe400000006ff */
[----:B----4-:R-:W-:Y:S02]  /*22b0*/  SHF.L.U32 R71, R71, 0x10, RZ ;  /* 0x0000001047477819 */ /* 0x010fe400000006ff */
[----:B--2---:R-:W-:-:S07]  /*22c0*/  SHF.L.U32 R68, R68, 0x10, RZ ;  /* 0x0000001044447819 */ /* 0x004fce00000006ff */
.L_x_1705:
[----:B------:R-:W-:Y:S05]  /*22d0*/  BSYNC B0 ;  /* 0x0000000000007941 */ /* 0x000fea0003800000 */
.L_x_1704:
        /* <DEDUP_REMOVED lines=31> */
.L_x_1706:
        /* <DEDUP_REMOVED lines=26> */
.L_x_1707:
        /* <DEDUP_REMOVED lines=8> */
[----:B------:R-:W-:Y:S01]  /*26f0*/  FMUL.FTZ R101, R101, R96 ;  /* 0x0000006065657220 */ /* 0x000fe20000410000 */
        /* <DEDUP_REMOVED lines=22> */
.L_x_1708:
        /* <DEDUP_REMOVED lines=31> */
.L_x_1709:
        /* <DEDUP_REMOVED lines=31> */
.L_x_1710:
        /* <DEDUP_REMOVED lines=47> */
[----:B------:R-:W-:-:S04]  /*2f30*/  FMUL.FTZ R42, R28, R57 ;  /* 0x000000391c2a7220 */ /* 0x000fc80000410000 */
[----:B------:R-:W-:Y:S01]  /*2f40*/  FMUL.FTZ R42, R42, R93 ;  /* 0x0000005d2a2a7220 */ /* 0x000fe20000410000 */
[----:B-1----:R-:W-:-:S04]  /*2f50*/  FADD.FTZ R84, -R62, 1 ;  /* 0x3f8000003e547421 */ /* 0x002fc80000010100 */
[----:B------:R-:W-:Y:S01]  /*2f60*/  FFMA.FTZ R57, R46, R84, 1 ;  /* 0x3f8000002e397423 */ /* 0x000fe20000010054 */
[----:B------:R-:W-:-:S04]  /*2f70*/  FMUL.FTZ R46, R29, R62 ;  /* 0x0000003e1d2e7220 */ /* 0x000fc80000410000 */
[----:B------:R-:W-:-:S07]  /*2f80*/  FMUL.FTZ R93, R46, R57 ;  /* 0x000000392e5d7220 */ /* 0x000fce0000410000 */
.L_x_1711:
[----:B------:R-:W-:Y:S01]  /*2f90*/  FMUL.FTZ R46, R42, R71 ;  /* 0x000000472a2e7220 */ /* 0x000fe20000410000 */
[----:B------:R-:W-:Y:S01]  /*2fa0*/  FFMA.FTZ R50, R99, R110, RZ ;  /* 0x0000006e63327223 */ /* 0x000fe200000100ff */
[----:B------:R-:W-:Y:S01]  /*2fb0*/  FMUL.FTZ R48, R93, R68 ;  /* 0x000000445d307220 */ /* 0x000fe20000410000 */
[----:B------:R-:W-:Y:S01]  /*2fc0*/  FADD.FTZ R57, RZ, R110 ;  /* 0x0000006eff397221 */ /* 0x000fe20000010000 */
        /* <DEDUP_REMOVED lines=31> */
.L_x_1712:
[----:B------:R-:W-:Y:S01]  /*31c0*/  FMUL.FTZ R84, R48, R71 ;  /* 0x0000004730547220 */ /* 0x000fe20000410000 */
[----:B------:R-:W-:Y:S01]  /*31d0*/  FFMA.FTZ R109, R98, R107, R60 ;  /* 0x0000006b626d7223 */ /* 0x000fe2000001003c */
[----:B------:R-:W-:Y:S01]  /*31e0*/  FMUL.FTZ R60, R44, R68 ;  /* 0x000000442c3c7220 */ /* 0x000fe20000410000 */
[----:B------:R-:W-:Y:S01]  /*31f0*/  FADD.FTZ R62, R62, R107 ;  /* 0x0000006b3e3e7221 */ /* 0x000fe20000010000 */
        /* <DEDUP_REMOVED lines=29> */
.L_x_1713:
        /* <DEDUP_REMOVED lines=33> */
.L_x_1714:
[----:B------:R-:W-:Y:S01]  /*35e0*/  FMUL.FTZ R86, R46, R71 ;  /* 0x000000472e567220 */ /* 0x000fe20000410000 */
[----:B------:R-:W-:Y:S01]  /*35f0*/  FADD.FTZ R54, R50, R53 ;  /* 0x0000003532367221 */ /* 0x000fe20000010000 */
[----:B------:R-:W-:Y:S01]  /*3600*/  FFMA.FTZ R87, R104, R53, R62 ;  /* 0x0000003568577223 */ /* 0x000fe2000001003e */
[----:B------:R-:W-:Y:S01]  /*3610*/  FMUL.FTZ R62, R55, R68 ;  /* 0x00000044373e7220 */ /* 0x000fe20000410000 */
        /* <DEDUP_REMOVED lines=29> */
.L_x_1715:
        /* <DEDUP_REMOVED lines=33> */
.L_x_1716:
[----:B------:R-:W-:Y:S01]  /*3a00*/  FMUL.FTZ R62, R42, R71 ;  /* 0x000000472a3e7220 */ /* 0x000fe20000410000 */
[----:B------:R-:W-:Y:S01]  /*3a10*/  FADD.FTZ R87, R54, R93 ;  /* 0x0000005d36577221 */ /* 0x000fe20000010000 */
[----:B------:R-:W-:Y:S01]  /*3a20*/  FFMA.FTZ R91, R116, R93, R59 ;  /* 0x0000005d745b7223 */ /* 0x000fe2000001003b */
[----:B------:R-:W-:Y:S01]  /*3a30*/  FADD.FTZ R89, R89, R48 ;  /* 0x0000003059597221 */ /* 0x000fe20000010000 */
[----:B------:R-:W-:Y:S01]  /*3a40*/  FADD.FTZ R93, R60, R62 ;  /* 0x0000003e3c5d7221 */ /* 0x000fe20000010000 */
[----:B------:R-:W-:Y:S01]  /*3a50*/  FFMA.FTZ R59, R95, R62, R52 ;  /* 0x0000003e5f3b7223 */ /* 0x000fe20000010034 */
        /* <DEDUP_REMOVED lines=27> */
.L_x_1717:
[----:B------:R-:W-:Y:S01]  /*3c10*/  FMUL.FTZ R61, R48, R71 ;  /* 0x00000047303d7220 */ /* 0x000fe20000410000 */
[----:B------:R-:W-:Y:S01]  /*3c20*/  FFMA.FTZ R63, R114, R44, R91 ;  /* 0x0000002c723f7223 */ /* 0x000fe2000001005b */
[----:B------:R-:W-:Y:S01]  /*3c30*/  FADD.FTZ R52, R87, R44 ;  /* 0x0000002c57347221 */ /* 0x000fe20000010000 */
[----:B------:R-:W-:Y:S01]  /*3c40*/  MOV R44, R11 ;  /* 0x0000000b002c7202 */ /* 0x000fe20000000f00 */
        /* <DEDUP_REMOVED lines=29> */
.L_x_1718:
        /* <DEDUP_REMOVED lines=29> */
.L_x_1719:
        /* <DEDUP_REMOVED lines=29> */
.L_x_1720:
[----:B------:R-:W-:Y:S01]  /*41c0*/  FMUL.FTZ R84, R60, R71 ;  /* 0x000000473c547220 */ /* 0x000fe20000410000 */
[----:B------:R-:W-:-:S03]  /*41d0*/  FMUL.FTZ R85, R125, R96 ;  /* 0x000000607d557220 */ /* 0x000fc60000410000 */
[----:B------:R-:W-:Y:S01]  /*41e0*/  FFMA.FTZ R47, R87, R84, R62 ;  /* 0x00000054572f7223 */ /* 0x000fe2000001003e */
[----:B------:R-:W-:Y:S01]  /*41f0*/  FADD.FTZ R84, R45, R84 ;  /* 0x000000542d547221 */ /* 0x000fe20000010000 */
[----:B------:R-:W-:Y:S01]  /*4200*/  FMUL.FTZ R45, R49, R68 ;  /* 0x00000044312d7220 */ /* 0x000fe20000410000 */
[----:B------:R-:W-:-:S03]  /*4210*/  MOV R62, R16 ;  /* 0x00000010003e7202 */ /* 0x000fc60000000f00 */
        /* <DEDUP_REMOVED lines=23> */
.L_x_1721:
        /* <DEDUP_REMOVED lines=9> */
[----:B------:R-:W0:Y:S01]  /*4420*/  S2UR UR11, SR_CgaCtaId ;  /* 0x00000000000b79c3 */ /* 0x000e220000008800 */
[----:B------:R-:W-:Y:S01]  /*4430*/  FFMA.FTZ R47, R84, R45, R119 ;  /* 0x0000002d542f7223 */ /* 0x000fe20000010077 */
[----:B------:R-:W-:Y:S01]  /*4440*/  FADD.FTZ R45, R45, R124 ;  /* 0x0000007c2d2d7221 */ /* 0x000fe20000010000 */
[----:B------:R-:W-:Y:S01]  /*4450*/  FFMA.FTZ R63, R110, R55, R63 ;  /* 0x000000376e3f7223 */ /* 0x000fe2000001003f */
[----:B------:R-:W-:Y:S01]  /*4460*/  FADD.FTZ R52, R52, R55 ;  /* 0x0000003734347221 */ /* 0x000fe20000010000 */
[----:B------:R-:W-:Y:S01]  /*4470*/  FFMA.FTZ R56, R107, R50, R56 ;  /* 0x000000326b387223 */ /* 0x000fe20000010038 */
[----:B------:R-:W1:Y:S01]  /*4480*/  SHFL.DOWN PT, R124, R47, 0x1, 0x1f ;  /* 0x08201f002f7c7f89 */ /* 0x000e6200000e0000 */
[----:B------:R-:W-:Y:S01]  /*4490*/  FADD.FTZ R61, R61, R50 ;  /* 0x000000323d3d7221 */ /* 0x000fe20000010000 */
[----:B------:R-:W-:Y:S01]  /*44a0*/  FFMA.FTZ R63, R108, R53, R63 ;  /* 0x000000356c3f7223 */ /* 0x000fe2000001003f */
[----:B------:R-:W-:Y:S01]  /*44b0*/  FADD.FTZ R52, R52, R53 ;  /* 0x0000003534347221 */ /* 0x000fe20000010000 */
[----:B------:R-:W2:Y:S01]  /*44c0*/  SHFL.DOWN PT, R119, R45, 0x1, 0x1f ;  /* 0x08201f002d777f89 */ /* 0x000ea200000e0000 */
        /* <DEDUP_REMOVED lines=12> */
[----:B------:R-:W-:Y:S01]  /*4590*/  UMOV UR6, 0x400 ;  /* 0x0000040000067882 */ /* 0x000fe20000000000 */
[----:B------:R-:W-:Y:S01]  /*45a0*/  FFMA.FTZ R56, R89, R58, R56 ;  /* 0x0000003a59387223 */ /* 0x000fe20000010038 */
[----:B------:R-:W-:Y:S01]  /*45b0*/  FADD.FTZ R61, R61, R58 ;  /* 0x0000003a3d3d7221 */ /* 0x000fe20000010000 */
[----:B------:R-:W-:Y:S01]  /*45c0*/  UIADD3 UR5, UR6, 0x90, URZ ;  /* 0x0000009006057890 */ /* 0x000fe2000fffe03f */
[----:B------:R-:W-:Y:S01]  /*45d0*/  FFMA.FTZ R63, R88, R117, R63 ;  /* 0x00000075583f7223 */ /* 0x000fe2000001003f */
[----:B------:R-:W-:Y:S01]  /*45e0*/  FADD.FTZ R42, R42, R117 ;  /* 0x000000752a2a7221 */ /* 0x000fe20000010000 */
[----:B------:R-:W-:Y:S01]  /*45f0*/  FFMA.FTZ R56, R87, R60, R56 ;  /* 0x0000003c57387223 */ /* 0x000fe20000010038 */
[----:B-1----:R-:W-:Y:S01]  /*4600*/  @!P5 FADD.FTZ R47, R47, R124 ;  /* 0x0000007c2f2fd221 */ /* 0x002fe20000010000 */
[----:B------:R-:W-:Y:S01]  /*4610*/  FADD.FTZ R61, R61, R60 ;  /* 0x0000003c3d3d7221 */ /* 0x000fe20000010000 */
[----:B0-----:R-:W-:Y:S01]  /*4620*/  ULEA UR5, UR11, UR5, 0x18 ;  /* 0x000000050b057291 */ /* 0x001fe2000f8ec03f */
[----:B------:R-:W-:Y:S01]  /*4630*/  FFMA.FTZ R63, R86, R49, R63 ;  /* 0x00000031563f7223 */ /* 0x000fe2000001003f */
[----:B--2---:R-:W-:Y:S01]  /*4640*/  @!P5 FADD.FTZ R45, R45, R119 ;  /* 0x000000772d2dd221 */ /* 0x004fe20000010000 */
[----:B------:R-:W0:Y:S01]  /*4650*/  SHFL.DOWN PT, R124, R47, 0x2, 0x1f ;  /* 0x08401f002f7c7f89 */ /* 0x000e2200000e0000 */
[----:B------:R-:W-:Y:S01]  /*4660*/  ISETP.GT.AND P5, PT, R64, 0x1d, PT ;  /* 0x0000001d4000780c */ /* 0x000fe20003fa4270 */
[----:B------:R-:W-:Y:S01]  /*4670*/  FADD.FTZ R42, R42, R49 ;  /* 0x000000312a2a7221 */ /* 0x000fe20000010000 */
[----:B------:R-:W-:Y:S01]  /*4680*/  FFMA.FTZ R60, R85, R62, R56 ;  /* 0x0000003e553c7223 */ /* 0x000fe20000010038 */
[----:B------:R-:W1:Y:S01]  /*4690*/  SHFL.DOWN PT, R119, R45, 0x2, 0x1f ;  /* 0x08401f002d777f89 */ /* 0x000e6200000e0000 */
[----:B------:R-:W-:Y:S01]  /*46a0*/  FADD.FTZ R62, R61, R62 ;  /* 0x0000003e3d3e7221 */ /* 0x000fe20000010000 */
[----:B------:R-:W-:Y:S01]  /*46b0*/  FFMA.FTZ R61, R84, R51, R63 ;  /* 0x00000033543d7223 */ /* 0x000fe2000001003f */
[----:B------:R-:W-:Y:S01]  /*46c0*/  FADD.FTZ R63, R42, R51 ;  /* 0x000000332a3f7221 */ /* 0x000fe20000010000 */
[----:B------:R-:W-:Y:S01]  /*46d0*/  LEA R117, R81, UR5, 0x4 ;  /* 0x0000000551757c11 */ /* 0x000fe2000f8e20ff */
[----:B------:R-:W-:Y:S04]  /*46e0*/  BSSY B0, `(.L_x_1722) ;  /* 0x000003a000007945 */ /* 0x000fe80003800000 */
        /* <DEDUP_REMOVED lines=33> */
[----:B------:R-:W-:-:S03]  /*4900*/  FADD.FTZ R42, R42, R49 ;  /* 0x000000312a2a7221 */ /* 0x000fc60000010000 */
[----:B------:R-:W-:Y:S01]  /*4910*/  FADD.FTZ R119, R55, R50 ;  /* 0x0000003237777221 */ /* 0x000fe20000010000 */
[----:B------:R-:W-:Y:S01]  /*4920*/  FADD.FTZ R124, R42, R51 ;  /* 0x000000332a7c7221 */ /* 0x000fe20000010000 */
[----:B------:R-:W0:Y:S02]  /*4930*/  LDS.128 R52, [UR5+0x50] ;  /* 0x00005005ff347984 */ /* 0x000e240008000c00 */
[----:B--2---:R-:W-:Y:S01]  /*4940*/  FADD.FTZ R119, R119, R44 ;  /* 0x0000002c77777221 */ /* 0x004fe20000010000 */
[----:B------:R-:W-:Y:S01]  /*4950*/  FADD.FTZ R124, R124, R45 ;  /* 0x0000002d7c7c7221 */ /* 0x000fe20000010000 */
[----:B------:R-:W1:Y:S02]  /*4960*/  LDS.128 R48, [UR5+0x60] ;  /* 0x00006005ff307984 */ /* 0x000e640008000c00 */
[----:B------:R-:W-:Y:S01]  /*4970*/  FADD.FTZ R119, R119, R46 ;  /* 0x0000002e77777221 */ /* 0x000fe20000010000 */
[----:B------:R-:W-:Y:S01]  /*4980*/  FADD.FTZ R124, R124, R47 ;  /* 0x0000002f7c7c7221 */ /* 0x000fe20000010000 */
[----:B------:R-:W2:Y:S02]  /*4990*/  LDS.64 R42, [UR5+0x70] ;  /* 0x00007005ff2a7984 */ /* 0x000ea40008000a00 */
        /* <DEDUP_REMOVED lines=14> */
.L_x_1723:
[----:B------:R-:W-:Y:S05]  /*4a80*/  BSYNC B0 ;  /* 0x0000000000007941 */ /* 0x000fea0003800000 */
.L_x_1722:
        /* <DEDUP_REMOVED lines=14> */
[----:B------:R-:W-:Y:S01]  /*4b70*/  LDS.128 R60, [R117+0x410] ;  /* 0x00041000753c7984 */ /* 0x000fe20000000c00 */
[----:B------:R-:W-:Y:S01]  /*4b80*/  FADD.FTZ R48, R48, R45 ;  /* 0x0000002d30307221 */ /* 0x000fe20000010000 */
[----:B------:R-:W-:Y:S01]  /*4b90*/  FADD.FTZ R119, R119, R46 ;  /* 0x0000002e77777221 */ /* 0x000fe20000010000 */
[----:B------:R-:W-:Y:S01]  /*4ba0*/  FADD.FTZ R124, R124, R47 ;  /* 0x0000002f7c7c7221 */ /* 0x000fe20000010000 */
[----:B------:R-:W0:Y:S01]  /*4bb0*/  LDS.128 R56, [R117+0x340] ;  /* 0x0003400075387984 */ /* 0x000e220000000c00 */
[----:B--2---:R-:W-:Y:S01]  /*4bc0*/  FADD.FTZ R125, R125, R52 ;  /* 0x000000347d7d7221 */ /* 0x004fe20000010000 */
[----:B------:R-:W-:Y:S01]  /*4bd0*/  FADD.FTZ R52, R48, R53 ;  /* 0x0000003530347221 */ /* 0x000fe20000010000 */
[----:B------:R-:W-:Y:S01]  /*4be0*/  FADD.FTZ R119, R119, R54 ;  /* 0x0000003677777221 */ /* 0x000fe20000010000 */
[----:B------:R-:W1:Y:S01]  /*4bf0*/  LDS.128 R44, [R117+0x4e0] ;  /* 0x0004e000752c7984 */ /* 0x000e620000000c00 */
[----:B------:R-:W-:-:S03]  /*4c00*/  FADD.FTZ R124, R124, R55 ;  /* 0x000000377c7c7221 */ /* 0x000fc60000010000 */
[----:B------:R-:W2:Y:S01]  /*4c10*/  LDS.128 R48, [R117+0x5b0] ;  /* 0x0005b00075307984 */ /* 0x000ea20000000c00 */
        /* <DEDUP_REMOVED lines=12> */
[----:B--2---:R-:W-:Y:S01]  /*4ce0*/  FADD.FTZ R125, R125, R48 ;  /* 0x000000307d7d7221 */ /* 0x004fe20000010000 */
        /* <DEDUP_REMOVED lines=123> */
.L_x_1725:
[----:B------:R-:W-:Y:S05]  /*54a0*/  BSYNC B0 ;  /* 0x0000000000007941 */ /* 0x000fea0003800000 */
.L_x_1724:
        /* <DEDUP_REMOVED lines=16> */
.L_x_1727:
[----:B------:R-:W-:Y:S05]  /*55b0*/  BSYNC B0 ;  /* 0x0000000000007941 */ /* 0x000fea0003800000 */
.L_x_1726:
        /* <DEDUP_REMOVED lines=33> */
.L_x_1730:
[----:B-1----:R-:W2:Y:S04]  /*57d0*/  LDG.E.STRONG.GPU R46, desc[UR8][R44.64] ;  /* 0x000000082c2e7981 */ /* 0x002ea8000c1ef900 */
[----:B--2---:R-:W-:Y:S01]  /*57e0*/  CCTL.IVALL ;  /* 0x00000000ff00798f */ /* 0x004fe20002000000 */
[----:B------:R-:W-:Y:S05]  /*57f0*/  YIELD ;  /* 0x0000000000007946 */ /* 0x000fea0003800000 */
[----:B------:R-:W-:-:S13]  /*5800*/  ISETP.NE.AND P6, PT, R46, R53, PT ;  /* 0x000000352e00720c */ /* 0x000fda0003fc5270 */
[----:B------:R-:W-:Y:S05]  /*5810*/  @P6 BRA `(.L_x_1730) ;  /* 0xfffffffc00ec6947 */ /* 0x000fea000383ffff */
.L_x_1729:
        /* <DEDUP_REMOVED lines=22> */
.L_x_1734:
        /* <DEDUP_REMOVED lines=115> */
.L_x_1733:
        /* <DEDUP_REMOVED lines=63> */
.L_x_1735:
[----:B------:R-:W-:-:S04]  /*64a0*/  LOP3.LUT P6, RZ, R83, 0x1, RZ, 0xc0, !PT ;  /* 0x0000000153ff7812 */ /* 0x000fc800078cc0ff */
[----:B------:R-:W-:-:S13]  /*64b0*/  ISETP.NE.OR P6, PT, R46, RZ, P6 ;  /* 0x000000ff2e00720c */ /* 0x000fda00037c5670 */
[----:B------:R-:W-:Y:S05]  /*64c0*/  @!P6 BRA `(.L_x_1731) ;  /* 0x00000000007ce947 */ /* 0x000fea0003800000 */
.L_x_1732:
        /* <DEDUP_REMOVED lines=31> */
.L_x_1731:
        /* <DEDUP_REMOVED lines=10> */
.L_x_1737:
[----:B------:R-:W-:Y:S05]  /*6760*/  BSYNC B0 ;  /* 0x0000000000007941 */ /* 0x000fea0003800000 */
.L_x_1736:
        /* <DEDUP_REMOVED lines=17> */
.L_x_1728:
        /* <DEDUP_REMOVED lines=36> */
.L_x_1738:
[----:B------:R-:W-:Y:S01]  /*6ac0*/  LOP3.LUT P5, RZ, R83, 0x200, RZ, 0xc0, !PT ;  /* 0x0000020053ff7812 */ /* 0x000fe200078ac0ff */
[----:B------:R-:W-:-:S12]  /*6ad0*/  BSSY B0, `(.L_x_1739) ;  /* 0x0000013000007945 */ /* 0x000fd80003800000 */
[----:B------:R-:W-:Y:S05]  /*6ae0*/  @!P5 BRA `(.L_x_1740) ;  /* 0x000000000044d947 */ /* 0x000fea0003800000 */
[----:B------:R-:W-:Y:S01]  /*6af0*/  ULDC.64 UR14, c[0x0][0x288] ;  /* 0x0000a200000e7ab9 */ /* 0x000fe20000000a00 */
[----:B------:R-:W-:Y:S01]  /*6b00*/  MOV R44, R120 ;  /* 0x00000078002c7202 */ /* 0x000fe20000000f00 */
[----:B------:R-:W-:Y:S01]  /*6b10*/  IMAD R43, R9, UR14, RZ ;  /* 0x0000000e092b7c24 */ /* 0x000fe2000f8e02ff */
[----:B------:R-:W-:Y:S01]  /*6b20*/  MOV R45, R123 ;  /* 0x0000007b002d7202 */ /* 0x000fe20000000f00 */
        /* <DEDUP_REMOVED lines=12> */
[----:B------:R0:W-:Y:S02]  /*6bf0*/  STG.E.64 desc[UR8][R42.64], R18 ;  /* 0x000000122a007986 */ /* 0x0001e4000c101b08 */
.L_x_1740:
[----:B------:R-:W-:Y:S05]  /*6c00*/  BSYNC B0 ;  /* 0x0000000000007941 */ /* 0x000fea0003800000 */
.L_x_1739:
[----:B------:R-:W-:-:S13]  /*6c10*/  ISETP.NE.AND P6, PT, RZ, UR10, PT ;  /* 0x0000000aff007c0c */ /* 0x000fda000bfc5270 */
        /* <DEDUP_REMOVED lines=19> */
.L_x_1741:
[----:B------:R-:W-:Y:S04]  /*6d50*/  BSSY B0, `(.L_x_1742) ;  /* 0x0000013000007945 */ /* 0x000fe80003800000 */
[----:B------:R-:W-:Y:S05]  /*6d60*/  @!P3 BRA `(.L_x_1743) ;  /* 0x000000000044b947 */ /* 0x000fea0003800000 */
[----:B------:R-:W-:Y:S01]  /*6d70*/  ULDC.64 UR14, c[0x0][0x288] ;  /* 0x0000a200000e7ab9 */ /* 0x000fe20000000a00 */
[----:B0-----:R-:W-:Y:S01]  /*6d80*/  MOV R18, R120 ;  /* 0x0000007800127202 */ /* 0x001fe20000000f00 */
[----:B------:R-:W-:Y:S01]  /*6d90*/  IMAD R43, R3, UR14, RZ ;  /* 0x0000000e032b7c24 */ /* 0x000fe2000f8e02ff */
[----:B------:R-:W-:Y:S01]  /*6da0*/  MOV R19, R123 ;  /* 0x0000007b00137202 */ /* 0x000fe20000000f00 */
[----:B------:R-:W-:Y:S02]  /*6db0*/  FFMA.FTZ R45, R98, R49, R50 ;  /* 0x00000031622d7223 */ /* 0x000fe40000010032 */
[C---:B------:R-:W-:Y:S02]  /*6dc0*/  IMAD R43, R78.reuse, UR15, R43 ;  /* 0x0000000f4e2b7c24 */ /* 0x040fe4000f8e022b */
[----:B------:R-:W-:Y:S01]  /*6dd0*/  IMAD.WIDE.U32 R18, R78, UR14, R18 ;  /* 0x0000000e4e127c25 */ /* 0x000fe2000f8e0012 */
[----:B------:R-:W-:-:S03]  /*6de0*/  ULDC.64 UR14, c[0x0][0x210] ;  /* 0x00008400000e7ab9 */ /* 0x000fc60000000a00 */
[----:B------:R-:W-:Y:S01]  /*6df0*/  FFMA.FTZ R45, R68, R21, -R45 ;  /* 0x00000015442d7223 */ /* 0x000fe2000001082d */
[----:B------:R-:W-:Y:S02]  /*6e00*/  IADD3 R43, R19, R43, RZ ;  /* 0x0000002b132b7210 */ /* 0x000fe40007ffe0ff */
[----:B------:R-:W-:-:S04]  /*6e10*/  LEA R42, P5, R18, UR14, 0x2 ;  /* 0x0000000e122a7c11 */ /* 0x000fc8000f8a10ff */
[----:B------:R-:W-:Y:S01]  /*6e20*/  LEA.HI.X R43, R18, UR15, R43, 0x2, P5 ;  /* 0x0000000f122b7c11 */ /* 0x000fe2000a8f142b */
[----:B------:R-:W-:-:S04]  /*6e30*/  FFMA.FTZ R18, R97, R49, R50 ;  /* 0x0000003161127223 */ /* 0x000fc80000010032 */
[----:B------:R-:W-:-:S04]  /*6e40*/  FFMA.FTZ R19, R71, R20, -R18 ;  /* 0x0000001447137223 */ /* 0x000fc80000010812 */
[-C--:B------:R-:W-:Y:S01]  /*6e50*/  FMUL.FTZ R18, R19, R96.reuse ;  /* 0x0000006013127220 */ /* 0x080fe20000410000 */
[----:B------:R-:W-:-:S05]  /*6e60*/  FMUL.FTZ R19, R45, R96 ;  /* 0x000000602d137220 */ /* 0x000fca0000410000 */
[----:B------:R1:W-:Y:S02]  /*6e70*/  STG.E.64 desc[UR8][R42.64], R18 ;  /* 0x000000122a007986 */ /* 0x0003e4000c101b08 */
.L_x_1743:
[----:B------:R-:W-:Y:S05]  /*6e80*/  BSYNC B0 ;  /* 0x0000000000007941 */ /* 0x000fea0003800000 */
.L_x_1742:
        /* <DEDUP_REMOVED lines=19> */
.L_x_1744:
[----:B------:R-:W-:Y:S04]  /*6fc0*/  BSSY B0, `(.L_x_1745) ;  /* 0x0000013000007945 */ /* 0x000fe80003800000 */
[----:B------:R-:W-:Y:S05]  /*6fd0*/  @!P4 BRA `(.L_x_1746) ;  /* 0x000000000044c947 */ /* 0x000fea0003800000 */
[----:B------:R-:W-:Y:S01]  /*6fe0*/  ULDC.64 UR14, c[0x0][0x288] ;  /* 0x0000a200000e7ab9 */ /* 0x000fe20000000a00 */
[----:B01----:R-:W-:Y:S01]  /*6ff0*/  MOV R18, R120 ;  /* 0x0000007800127202 */ /* 0x003fe20000000f00 */
        /* <DEDUP_REMOVED lines=15> */
.L_x_1746:
[----:B------:R-:W-:Y:S05]  /*70f0*/  BSYNC B0 ;  /* 0x0000000000007941 */ /* 0x000fea0003800000 */
.L_x_1745:
[----:B------:R-:W-:Y:S05]  /*7100*/  @!P6 BRA `(.L_x_1747) ;  /* 0x000000000048e947 */ /* 0x000fea0003800000 */
[----:B012---:R-:W-:Y:S01]  /*7110*/  FFMA.FTZ R18, R103, R71, R70 ;  /* 0x0000004767127223 */ /* 0x007fe20000010046 */
        /* <DEDUP_REMOVED lines=17> */
.L_x_1747:
[----:B------:R-:W-:Y:S01]  /*7230*/  LOP3.LUT P5, RZ, R83, 0x100, RZ, 0xc0, !PT ;  /* 0x0000010053ff7812 */ /* 0x000fe200078ac0ff */
[----:B------:R-:W-:-:S12]  /*7240*/  BSSY B0, `(.L_x_1748) ;  /* 0x0000015000007945 */ /* 0x000fd80003800000 */
[----:B------:R-:W-:Y:S05]  /*7250*/  @!P5 BRA `(.L_x_1749) ;  /* 0x00000000004cd947 */ /* 0x000fea0003800000 */
[----:B--2---:R-:W-:Y:S01]  /*7260*/  IADD3 R21, R80, 0x60, RZ ;  /* 0x0000006050157810 */ /* 0x004fe20007ffe0ff */
[----:B------:R-:W-:Y:S01]  /*7270*/  ULDC.64 UR14, c[0x0][0x288] ;  /* 0x0000a200000e7ab9 */ /* 0x000fe20000000a00 */
[----:B01----:R-:W-:Y:S01]  /*7280*/  MOV R18, R120 ;  /* 0x0000007800127202 */ /* 0x003fe20000000f00 */
[----:B------:R-:W-:Y:S01]  /*7290*/  FFMA.FTZ R23, R104, R49, R50 ;  /* 0x0000003168177223 */ /* 0x000fe20000010032 */
[----:B------:R-:W-:Y:S02]  /*72a0*/  SHF.R.S32.HI R20, RZ, 0x1f, R21 ;  /* 0x0000001fff147819 */ /* 0x000fe40000011415 */
[----:B------:R-:W-:Y:S01]  /*72b0*/  MOV R19, R123 ;  /* 0x0000007b00137202 */ /* 0x000fe20000000f00 */
[----:B------:R-:W-:Y:S02]  /*72c0*/  FFMA.FTZ R23, R68, R25, -R23 ;  /* 0x0000001944177223 */ /* 0x000fe40000010817 */
[----:B------:R-:W-:Y:S02]  /*72d0*/  IMAD R20, R20, UR14, RZ ;  /* 0x0000000e14147c24 */ /* 0x000fe4000f8e02ff */
[----:B------:R-:W-:-:S04]  /*72e0*/  IMAD.WIDE.U32 R18, R21, UR14, R18 ;  /* 0x0000000e15127c25 */ /* 0x000fc8000f8e0012 */
[----:B------:R-:W-:Y:S01]  /*72f0*/  IMAD R21, R21, UR15, R20 ;  /* 0x0000000f15157c24 */ /* 0x000fe2000f8e0214 */
[----:B------:R-:W-:Y:S02]  /*7300*/  ULDC.64 UR14, c[0x0][0x210] ;  /* 0x00008400000e7ab9 */ /* 0x000fe40000000a00 */
[----:B------:R-:W-:Y:S02]  /*7310*/  LEA R20, P5, R18, UR14, 0x2 ;  /* 0x0000000e12147c11 */ /* 0x000fe4000f8a10ff */
[----:B------:R-:W-:-:S04]  /*7320*/  IADD3 R21, R19, R21, RZ ;  /* 0x0000001513157210 */ /* 0x000fc80007ffe0ff */
[----:B------:R-:W-:Y:S01]  /*7330*/  LEA.HI.X R21, R18, UR15, R21, 0x2, P5 ;  /* 0x0000000f12157c11 */ /* 0x000fe2000a8f1415 */
[----:B------:R-:W-:-:S04]  /*7340*/  FFMA.FTZ R18, R103, R49, R50 ;  /* 0x0000003167127223 */ /* 0x000fc80000010032 */
[----:B------:R-:W-:-:S04]  /*7350*/  FFMA.FTZ R19, R71, R24, -R18 ;  /* 0x0000001847137223 */ /* 0x000fc80000010812 */
[-C--:B------:R-:W-:Y:S01]  /*7360*/  FMUL.FTZ R18, R19, R96.reuse ;  /* 0x0000006013127220 */ /* 0x080fe20000410000 */
[----:B------:R-:W-:-:S05]  /*7370*/  FMUL.FTZ R19, R23, R96 ;  /* 0x0000006017137220 */ /* 0x000fca0000410000 */
[----:B------:R3:W-:Y:S02]  /*7380*/  STG.E.64 desc[UR8][R20.64], R18 ;  /* 0x0000001214007986 */ /* 0x0007e4000c101b08 */
.L_x_1749:
[----:B------:R-:W-:Y:S05]  /*7390*/  BSYNC B0 ;  /* 0x0000000000007941 */ /* 0x000fea0003800000 */
.L_x_1748:
[----:B------:R-:W-:-:S13]  /*73a0*/  ISETP.NE.AND P5, PT, RZ, UR10, PT ;  /* 0x0000000aff007c0c */ /* 0x000fda000bfa5270 */
[----:B------:R-:W-:Y:S05]  /*73b0*/  @!P5 BRA `(.L_x_1750) ;  /* 0x000000000048d947 */ /* 0x000fea0003800000 */
[----:B0123--:R-:W-:Y:S01]  /*73c0*/  FFMA.FTZ R18, R105, R71, R70 ;  /* 0x0000004769127223 */ /* 0x00ffe20000010046 */
        /* <DEDUP_REMOVED lines=17> */
.L_x_1750:
[----:B------:R-:W-:Y:S01]  /*74e0*/  LOP3.LUT P5, RZ, R83, 0x80, RZ, 0xc0, !PT ;  /* 0x0000008053ff7812 */ /* 0x000fe200078ac0ff */
[----:B------:R-:W-:-:S12]  /*74f0*/  BSSY B0, `(.L_x_1751) ;  /* 0x0000015000007945 */ /* 0x000fd80003800000 */
[----:B------:R-:W-:Y:S05]  /*7500*/  @!P5 BRA `(.L_x_1752) ;  /* 0x00000000004cd947 */ /* 0x000fea0003800000 */
[----:B--23--:R-:W-:Y:S01]  /*7510*/  IADD3 R21, R80, 0x80, RZ ;  /* 0x0000008050157810 */ /* 0x00cfe20007ffe0ff */
        /* <DEDUP_REMOVED lines=18> */
.L_x_1752:
[----:B------:R-:W-:Y:S05]  /*7640*/  BSYNC B0 ;  /* 0x0000000000007941 */ /* 0x000fea0003800000 */
.L_x_1751:
[----:B------:R-:W-:-:S13]  /*7650*/  ISETP.NE.AND P5, PT, RZ, UR10, PT ;  /* 0x0000000aff007c0c */ /* 0x000fda000bfa5270 */
[----:B------:R-:W-:Y:S05]  /*7660*/  @!P5 BRA `(.L_x_1753) ;  /* 0x000000000048d947 */ /* 0x000fea0003800000 */
[----:B01234-:R-:W-:Y:S01]  /*7670*/  FFMA.FTZ R18, R115, R71, R70 ;  /* 0x0000004773127223 */ /* 0x01ffe20000010046 */
        /* <DEDUP_REMOVED lines=17> */
.L_x_1753:
[----:B------:R-:W-:Y:S01]  /*7790*/  LOP3.LUT P5, RZ, R83, 0x40, RZ, 0xc0, !PT ;  /* 0x0000004053ff7812 */ /* 0x000fe200078ac0ff */
[----:B------:R-:W-:-:S12]  /*77a0*/  BSSY B0, `(.L_x_1754) ;  /* 0x0000015000007945 */ /* 0x000fd80003800000 */
[----:B------:R-:W-:Y:S05]  /*77b0*/  @!P5 BRA `(.L_x_1755) ;  /* 0x00000000004cd947 */ /* 0x000fea0003800000 */
[----:B--234-:R-:W-:Y:S01]  /*77c0*/  IADD3 R21, R80, 0xa0, RZ ;  /* 0x000000a050157810 */ /* 0x01cfe20007ffe0ff */
        /* <DEDUP_REMOVED lines=18> */
.L_x_1755:
[----:B------:R-:W-:Y:S05]  /*78f0*/  BSYNC B0 ;  /* 0x0000000000007941 */ /* 0x000fea0003800000 */
.L_x_1754:
        /* <DEDUP_REMOVED lines=20> */
.L_x_1756:
[----:B------:R-:W-:Y:S01]  /*7a40*/  LOP3.LUT P5, RZ, R83, 0x20, RZ, 0xc0, !PT ;  /* 0x0000002053ff7812 */ /* 0x000fe200078ac0ff */
[----:B------:R-:W-:-:S12]  /*7a50*/  BSSY B0, `(.L_x_1757) ;  /* 0x0000015000007945 */ /* 0x000fd80003800000 */
[----:B------:R-:W-:Y:S05]  /*7a60*/  @!P5 BRA `(.L_x_1758) ;  /* 0x00000000004cd947 */ /* 0x000fea0003800000 */
[----:B0-234-:R-:W-:Y:S01]  /*7a70*/  IADD3 R21, R80, 0xc0, RZ ;  /* 0x000000c050157810 */ /* 0x01dfe20007ffe0ff */
[----:B------:R-:W-:Y:S01]  /*7a80*/  ULDC.64 UR14, c[0x0][0x288] ;  /* 0x0000a200000e7ab9 */ /* 0x000fe20000000a00 */
[----:B-1----:R-:W-:Y:S01]  /*7a90*/  MOV R18, R120 ;  /* 0x0000007800127202 */ /* 0x002fe20000000f00 */
        /* <DEDUP_REMOVED lines=16> */
.L_x_1758:
[----:B------:R-:W-:Y:S05]  /*7ba0*/  BSYNC B0 ;  /* 0x0000000000007941 */ /* 0x000fea0003800000 */
.L_x_1757:
        /* <DEDUP_REMOVED lines=20> */
.L_x_1759:
        /* <DEDUP_REMOVED lines=22> */
.L_x_1761:
[----:B------:R-:W-:Y:S05]  /*7e50*/  BSYNC B0 ;  /* 0x0000000000007941 */ /* 0x000fea0003800000 */
.L_x_1760:
        /* <DEDUP_REMOVED lines=20> */
.L_x_1762:
        /* <DEDUP_REMOVED lines=22> */
.L_x_1764:
[----:B------:R-:W-:Y:S05]  /*8100*/  BSYNC B0 ;  /* 0x0000000000007941 */ /* 0x000fea0003800000 */
.L_x_1763:
        /* <DEDUP_REMOVED lines=20> */
.L_x_1765:
[----:B------:R-:W-:Y:S04]  /*8250*/  BSSY B0, `(.L_x_1766) ;  /* 0x0000015000007945 */ /* 0x000fe80003800000 */
[----:B------:R-:W-:Y:S05]  /*8260*/  @!P0 BRA `(.L_x_1767) ;  /* 0x00000000004c8947 */ /* 0x000fea0003800000 */
[----:B01234-:R-:W-:Y:S01]  /*8270*/  IADD3 R19, R80, 0x120, RZ ;  /* 0x0000012050137810 */ /* 0x01ffe20007ffe0ff */
[----:B------:R-:W-:Y:S01]  /*8280*/  ULDC.64 UR14, c[0x0][0x288] ;  /* 0x0000a200000e7ab9 */ /* 0x000fe20000000a00 */
[----:B------:R-:W-:Y:S01]  /*8290*/  MOV R20, R120 ;  /* 0x0000007800147202 */ /* 0x000fe20000000f00 */
        /* <DEDUP_REMOVED lines=16> */
.L_x_1767:
[----:B------:R-:W-:Y:S05]  /*83a0*/  BSYNC B0 ;  /* 0x0000000000007941 */ /* 0x000fea0003800000 */
.L_x_1766:
        /* <DEDUP_REMOVED lines=19> */
.L_x_1768:
[----:B------:R-:W-:Y:S04]  /*84e0*/  BSSY B0, `(.L_x_1769) ;  /* 0x0000015000007945 */ /* 0x000fe80003800000 */
[----:B------:R-:W-:Y:S05]  /*84f0*/  @!P1 BRA `(.L_x_1770) ;  /* 0x00000000004c9947 */ /* 0x000fea0003800000 */
[----:B------:R-:W-:Y:S01]  /*8500*/  IADD3 R23, R80, 0x140, RZ ;  /* 0x0000014050177810 */ /* 0x000fe20007ffe0ff */
[----:B------:R-:W-:Y:S01]  /*8510*/  ULDC.64 UR14, c[0x0][0x288] ;  /* 0x0000a200000e7ab9 */ /* 0x000fe20000000a00 */
[----:B01234-:R-:W-:Y:S02]  /*8520*/  MOV R18, R120 ;  /* 0x0000007800127202 */ /* 0x01ffe40000000f00 */
[----:B------:R-:W-:Y:S02]  /*8530*/  SHF.R.S32.HI R22, RZ, 0x1f, R23 ;  /* 0x0000001fff167819 */ /* 0x000fe40000011417 */
[----:B------:R-:W-:-:S03]  /*8540*/  MOV R19, R123 ;  /* 0x0000007b00137202 */ /* 0x000fc60000000f00 */
[----:B------:R-:W-:Y:S02]  /*8550*/  IMAD R22, R22, UR14, RZ ;  /* 0x0000000e16167c24 */ /* 0x000fe4000f8e02ff */
[----:B------:R-:W-:-:S04]  /*8560*/  IMAD.WIDE.U32 R20, R23, UR14, R18 ;  /* 0x0000000e17147c25 */ /* 0x000fc8000f8e0012 */
[----:B------:R-:W-:Y:S01]  /*8570*/  IMAD R19, R23, UR15, R22 ;  /* 0x0000000f17137c24 */ /* 0x000fe2000f8e0216 */
[----:B------:R-:W-:Y:S01]  /*8580*/  ULDC.64 UR14, c[0x0][0x210] ;  /* 0x00008400000e7ab9 */ /* 0x000fe20000000a00 */
[----:B------:R-:W-:Y:S01]  /*8590*/  FFMA.FTZ R23, R94, R49, R50 ;  /* 0x000000315e177223 */ /* 0x000fe20000010032 */
[----:B------:R-:W-:Y:S02]  /*85a0*/  LEA R18, P5, R20, UR14, 0x2 ;  /* 0x0000000e14127c11 */ /* 0x000fe4000f8a10ff */
[----:B------:R-:W-:Y:S01]  /*85b0*/  IADD3 R19, R21, R19, RZ ;  /* 0x0000001315137210 */ /* 0x000fe20007ffe0ff */
[----:B------:R-:W-:-:S03]  /*85c0*/  FFMA.FTZ R23, R68, R37, -R23 ;  /* 0x0000002544177223 */ /* 0x000fc60000010817 */
[----:B------:R-:W-:Y:S01]  /*85d0*/  LEA.HI.X R19, R20, UR15, R19, 0x2, P5 ;  /* 0x0000000f14137c11 */ /* 0x000fe2000a8f1413 */
[----:B------:R-:W-:-:S04]  /*85e0*/  FFMA.FTZ R20, R95, R49, R50 ;  /* 0x000000315f147223 */ /* 0x000fc80000010032 */
[----:B------:R-:W-:-:S04]  /*85f0*/  FFMA.FTZ R21, R71, R36, -R20 ;  /* 0x0000002447157223 */ /* 0x000fc80000010814 */
[-C--:B------:R-:W-:Y:S01]  /*8600*/  FMUL.FTZ R20, R21, R96.reuse ;  /* 0x0000006015147220 */ /* 0x080fe20000410000 */
[----:B------:R-:W-:-:S05]  /*8610*/  FMUL.FTZ R21, R23, R96 ;  /* 0x0000006017157220 */ /* 0x000fca0000410000 */
[----:B------:R0:W-:Y:S02]  /*8620*/  STG.E.64 desc[UR8][R18.64], R20 ;  /* 0x0000001412007986 */ /* 0x0001e4000c101b08 */
.L_x_1770:
[----:B------:R-:W-:Y:S05]  /*8630*/  BSYNC B0 ;  /* 0x0000000000007941 */ /* 0x000fea0003800000 */
.L_x_1769:
        /* <DEDUP_REMOVED lines=19> */
.L_x_1771:
        /* <DEDUP_REMOVED lines=21> */
.L_x_1773:
[----:B------:R-:W-:Y:S05]  /*88c0*/  BSYNC B0 ;  /* 0x0000000000007941 */ /* 0x000fea0003800000 */
.L_x_1772:
        /* <DEDUP_REMOVED lines=19> */
.L_x_1774:
        /* <DEDUP_REMOVED lines=21> */
[----:B------:R-:W-:Y:S01]  /*8b50*/  FFMA.FTZ R20, R91, R49, R50 ;  /* 0x000000315b147223 */ /* 0x000fe20000010032 */
[----:B------:R-:W-:-:S03]  /*8b60*/  FMUL.FTZ R11, R11, R96 ;  /* 0x000000600b0b7220 */ /* 0x000fc60000410000 */
[----:B------:R-:W-:-:S04]  /*8b70*/  FFMA.FTZ R21, R71, R10, -R20 ;  /* 0x0000000a47157223 */ /* 0x000fc80000010814 */
[----:B------:R-:W-:-:S05]  /*8b80*/  FMUL.FTZ R10, R21, R96 ;  /* 0x00000060150a7220 */ /* 0x000fca0000410000 */
[----:B------:R0:W-:Y:S02]  /*8b90*/  STG.E.64 desc[UR8][R18.64], R10 ;  /* 0x0000000a12007986 */ /* 0x0001e4000c101b08 */
.L_x_1776:
[----:B------:R-:W-:Y:S05]  /*8ba0*/  BSYNC B0 ;  /* 0x0000000000007941 */ /* 0x000fea0003800000 */
.L_x_1775:
[----:B------:R-:W-:Y:S05]  /*8bb0*/  @!P6 BRA `(.L_x_1777) ;  /* 0x000000000048e947 */ /* 0x000fea0003800000 */
[----:B0-----:R-:W-:Y:S01]  /*8bc0*/  FFMA.FTZ R10, R89, R71, R70 ;  /* 0x00000047590a7223 */ /* 0x001fe20000010046 */
[----:B------:R-:W-:-:S03]  /*8bd0*/  FFMA.FTZ R11, R88, R68, R69 ;  /* 0x00000044580b7223 */ /* 0x000fc60000010045 */
[----:B-1234-:R-:W-:Y:S01]  /*8be0*/  FMUL.FTZ R18, R10, -1.4426950216293334961 ;  /* 0xbfb8aa3b0a127820 */ /* 0x01efe20000410000 */
        /* <DEDUP_REMOVED lines=15> */
.L_x_1777:
[----:B------:R-:W-:Y:S01]  /*8ce0*/  ISETP.GE.U32.AND P5, PT, R25, UR12, PT ;  /* 0x0000000c19007c0c */ /* 0x000fe2000bfa6070 */
[----:B------:R-:W-:Y:S01]  /*8cf0*/  BSSY B0, `(.L_x_1778) ;  /* 0x0000019000007945 */ /* 0x000fe20003800000 */
[----:B------:R-:W-:Y:S02]  /*8d00*/  IADD3 R23, R48, 0x1c0, RZ ;  /* 0x000001c030177810 */ /* 0x000fe40007ffe0ff */
[----:B------:R-:W-:Y:S02]  /*8d10*/  ISETP.GE.AND.EX P5, PT, R26, UR13, PT, P5 ;  /* 0x0000000d1a007c0c */ /* 0x000fe4000bfa6350 */
[----:B------:R-:W-:Y:S02]  /*8d20*/  SHF.R.S32.HI R24, RZ, 0x1f, R23 ;  /* 0x0000001fff187819 */ /* 0x000fe40000011417 */
[----:B------:R-:W-:-:S13]  /*8d30*/  ISETP.LT.U32.AND P5, PT, R81, 0x1a0, !P5 ;  /* 0x000001a05100780c */ /* 0x000fda0006fa1070 */
[----:B------:R-:W-:Y:S05]  /*8d40*/  @!P5 BRA `(.L_x_1779) ;  /* 0x00000000004cd947 */ /* 0x000fea0003800000 */
[----:B0-234-:R-:W-:Y:S01]  /*8d50*/  IADD3 R21, R80, 0x1a0, RZ ;  /* 0x000001a050157810 */ /* 0x01dfe20007ffe0ff */
[----:B------:R-:W-:Y:S01]  /*8d60*/  ULDC.64 UR14, c[0x0][0x288] ;  /* 0x0000a200000e7ab9 */ /* 0x000fe20000000a00 */
[----:B------:R-:W-:Y:S02]  /*8d70*/  MOV R10, R120 ;  /* 0x00000078000a7202 */ /* 0x000fe40000000f00 */
[----:B------:R-:W-:Y:S02]  /*8d80*/  SHF.R.S32.HI R20, RZ, 0x1f, R21 ;  /* 0x0000001fff147819 */ /* 0x000fe40000011415 */
[----:B------:R-:W-:-:S03]  /*8d90*/  MOV R11, R123 ;  /* 0x0000007b000b7202 */ /* 0x000fc60000000f00 */
[----:B------:R-:W-:Y:S02]  /*8da0*/  IMAD R20, R20, UR14, RZ ;  /* 0x0000000e14147c24 */ /* 0x000fe4000f8e02ff */
[----:B-1----:R-:W-:-:S04]  /*8db0*/  IMAD.WIDE.U32 R18, R21, UR14, R10 ;  /* 0x0000000e15127c25 */ /* 0x002fc8000f8e000a */
        /* <DEDUP_REMOVED lines=12> */
.L_x_1779:
[----:B------:R-:W-:Y:S05]  /*8e80*/  BSYNC B0 ;  /* 0x0000000000007941 */ /* 0x000fea0003800000 */
.L_x_1778:
[----:B------:R-:W-:Y:S05]  /*8e90*/  @!P6 BRA `(.L_x_1780) ;  /* 0x000000000048e947 */ /* 0x000fea0003800000 */
[----:B0-----:R-:W-:Y:S01]  /*8ea0*/  FFMA.FTZ R10, R87, R71, R70 ;  /* 0x00000047570a7223 */ /* 0x001fe20000010046 */
[----:B------:R-:W-:-:S03]  /*8eb0*/  FFMA.FTZ R11, R86, R68, R69 ;  /* 0x00000044560b7223 */ /* 0x000fc60000010045 */
[----:B------:R-:W-:Y:S01]  /*8ec0*/  FMUL.FTZ R12, R10, -1.4426950216293334961 ;  /* 0xbfb8aa3b0a0c7820 */ /* 0x000fe20000410000 */
[----:B-1234-:R-:W-:-:S05]  /*8ed0*/  FMUL.FTZ R18, R11, -1.4426950216293334961 ;  /* 0xbfb8aa3b0b127820 */ /* 0x01efca0000410000 */
        /* <DEDUP_REMOVED lines=14> */
.L_x_1780:
[----:B------:R-:W-:Y:S01]  /*8fc0*/  ISETP.GE.U32.AND P5, PT, R23, UR12, PT ;  /* 0x0000000c17007c0c */ /* 0x000fe2000bfa6070 */
[----:B------:R-:W-:Y:S01]  /*8fd0*/  BSSY B0, `(.L_x_1781) ;  /* 0x0000019000007945 */ /* 0x000fe20003800000 */
[----:B------:R-:W-:Y:S02]  /*8fe0*/  IADD3 R48, R48, 0x1e0, RZ ;  /* 0x000001e030307810 */ /* 0x000fe40007ffe0ff */
[----:B------:R-:W-:Y:S02]  /*8ff0*/  ISETP.GE.AND.EX P5, PT, R24, UR13, PT, P5 ;  /* 0x0000000d18007c0c */ /* 0x000fe4000bfa6350 */
[----:B0-234-:R-:W-:Y:S02]  /*9000*/  SHF.R.S32.HI R20, RZ, 0x1f, R48 ;  /* 0x0000001fff147819 */ /* 0x01dfe40000011430 */
[----:B------:R-:W-:-:S13]  /*9010*/  ISETP.LT.U32.AND P5, PT, R81, 0x1a0, !P5 ;  /* 0x000001a05100780c */ /* 0x000fda0006fa1070 */
[----:B------:R-:W-:Y:S05]  /*9020*/  @!P5 BRA `(.L_x_1782) ;  /* 0x00000000004cd947 */ /* 0x000fea0003800000 */
[----:B-1----:R-:W-:Y:S01]  /*9030*/  IADD3 R19, R80, 0x1c0, RZ ;  /* 0x000001c050137810 */ /* 0x002fe20007ffe0ff */
[----:B------:R-:W-:Y:S01]  /*9040*/  ULDC.64 UR14, c[0x0][0x288] ;  /* 0x0000a200000e7ab9 */ /* 0x000fe20000000a00 */
[----:B------:R-:W-:Y:S02]  /*9050*/  MOV R10, R120 ;  /* 0x00000078000a7202 */ /* 0x000fe40000000f00 */
        /* <DEDUP_REMOVED lines=16> */
.L_x_1782:
[----:B------:R-:W-:Y:S05]  /*9160*/  BSYNC B0 ;  /* 0x0000000000007941 */ /* 0x000fea0003800000 */
.L_x_1781:
        /* <DEDUP_REMOVED lines=19> */
.L_x_1783:
[----:B------:R-:W-:Y:S01]  /*92a0*/  ISETP.GE.U32.AND P5, PT, R48, UR12, PT ;  /* 0x0000000c30007c0c */ /* 0x000fe2000bfa6070 */
[----:B------:R-:W-:Y:S03]  /*92b0*/  BSSY B0, `(.L_x_1784) ;  /* 0x0000014000007945 */ /* 0x000fe60003800000 */
[----:B------:R-:W-:-:S04]  /*92c0*/  ISETP.GE.AND.EX P5, PT, R20, UR13, PT, P5 ;  /* 0x0000000d14007c0c */ /* 0x000fc8000bfa6350 */
[----:B------:R-:W-:-:S13]  /*92d0*/  ISETP.LT.U32.AND P5, PT, R81, 0x1a0, !P5 ;  /* 0x000001a05100780c */ /* 0x000fda0006fa1070 */
[----:B------:R-:W-:Y:S05]  /*92e0*/  @!P5 BRA `(.L_x_1785) ;  /* 0x000000000040d947 */ /* 0x000fea0003800000 */
[----:B------:R-:W-:Y:S01]  /*92f0*/  ULDC.64 UR12, c[0x0][0x288] ;  /* 0x0000a200000c7ab9 */ /* 0x000fe20000000a00 */
[----:B------:R-:W-:Y:S01]  /*9300*/  MOV R121, R123 ;  /* 0x0000007b00797202 */ /* 0x000fe20000000f00 */
[----:B0-----:R-:W-:Y:S02]  /*9310*/  IMAD R10, R7, UR12, RZ ;  /* 0x0000000c070a7c24 */ /* 0x001fe4000f8e02ff */
        /* <DEDUP_REMOVED lines=13> */
.L_x_1785:
[----:B------:R-:W-:Y:S05]  /*93f0*/  BSYNC B0 ;  /* 0x0000000000007941 */ /* 0x000fea0003800000 */
.L_x_1784:
[----:B------:R-:W-:Y:S02]  /*9400*/  IADD3 R73, R66, R73, RZ ;  /* 0x0000004942497210 */ /* 0x000fe40007ffe0ff */
[----:B------:R-:W-:Y:S02]  /*9410*/  IADD3 R72, R72, 0x1, RZ ;  /* 0x0000000148487810 */ /* 0x000fe40007ffe0ff */
[----:B------:R-:W-:-:S13]  /*9420*/  ISETP.GE.AND P5, PT, R73, UR4, PT ;  /* 0x0000000449007c0c */ /* 0x000fda000bfa6270 */
[----:B------:R-:W-:Y:S05]  /*9430*/  @!P5 BRA `(.L_x_1786) ;  /* 0xffffff7000acd947 */ /* 0x000fea000383ffff */
.L_x_1703:
        /* <DEDUP_REMOVED lines=23> */
.L_x_1788:
[----:B------:R-:W-:Y:S05]  /*95b0*/  BSYNC B0 ;  /* 0x0000000000007941 */ /* 0x000fea0003800000 */
.L_x_1787:
[----:B------:R-:W-:Y:S05]  /*95c0*/  @P0 EXIT ;  /* 0x000000000000094d */ /* 0x000fea0003800000 */
[----:B------:R-:W-:Y:S05]  /*95d0*/  @P2 BRA `(.L_x_1789) ;  /* 0x0000000000202947 */ /* 0x000fea0003800000 */
[----:B------:R-:W-:-:S05]  /*95e0*/  IMAD R0, R6, R7, RZ ;  /* 0x0000000706007224 */ /* 0x000fca00078e02ff */
[----:B------:R-:W-:-:S13]  /*95f0*/  ISETP.NE.AND P0, PT, R0, -0x1, PT ;  /* 0xffffffff0000780c */ /* 0x000fda0003f05270 */
[----:B------:R-:W-:Y:S05]  /*9600*/  @!P0 BRA `(.L_x_1789) ;  /* 0x0000000000148947 */ /* 0x000fea0003800000 */
.L_x_1790:
[----:B---3--:R-:W3:Y:S04]  /*9610*/  LDG.E.STRONG.GPU R5, desc[UR8][R2.64] ;  /* 0x0000000802057981 */ /* 0x008ee8000c1ef900 */
[----:B---3--:R-:W-:Y:S01]  /*9620*/  CCTL.IVALL ;  /* 0x00000000ff00798f */ /* 0x008fe20002000000 */
[----:B------:R-:W-:Y:S05]  /*9630*/  YIELD ;  /* 0x0000000000007946 */ /* 0x000fea0003800000 */
[----:B------:R-:W-:-:S13]  /*9640*/  ISETP.NE.AND P0, PT, R5, R0, PT ;  /* 0x000000000500720c */ /* 0x000fda0003f05270 */
[----:B------:R-:W-:Y:S05]  /*9650*/  @P0 BRA `(.L_x_1790) ;  /* 0xfffffffc00ec0947 */ /* 0x000fea000383ffff */
.L_x_1789:
[----:B------:R-:W-:Y:S05]  /*9660*/  WARPSYNC.ALL ;  /* 0x0000000000007948 */ /* 0x000fea0003800000 */
[----:B------:R-:W4:Y:S08]  /*9670*/  LDC.64 R22, c[0x0][0x288] ;  /* 0x0000a200ff167b82 */ /* 0x000f300000000a00 */
[----:B------:R-:W-:Y:S01]  /*9680*/  BAR.SYNC.DEFER_BLOCKING 0x0 ;  /* 0x0000000000007b1d */ /* 0x000fe20000010000 */
[----:B----4-:R-:W-:-:S04]  /*9690*/  LEA.HI R0, P0, R23, R22, RZ, 0x1 ;  /* 0x0000001617007211 */ /* 0x010fc800078108ff */
[----:B---3--:R-:W-:-:S04]  /*96a0*/  IADD3.X R3, RZ, R23, RZ, P0, !PT ;  /* 0x00000017ff037210 */ /* 0x008fc800007fe4ff */
[----:B-1----:R-:W-:Y:S02]  /*96b0*/  SHF.R.S64 R18, R0, 0x1, R3 ;  /* 0x0000000100127819 */ /* 0x002fe40000001003 */
        /* <DEDUP_REMOVED lines=18> */
.L_x_1791:
[----:B------:R-:W-:-:S04]  /*97e0*/  LEA R6, P0, R81, UR4, 0x2 ;  /* 0x0000000451067c11 */ /* 0x000fc8000f8010ff */
[----:B------:R-:W-:Y:S02]  /*97f0*/  LEA.HI.X R7, R81, UR5, R0, 0x2, P0 ;  /* 0x0000000551077c11 */ /* 0x000fe400080f1400 */
[-C--:B------:R-:W-:Y:S02]  /*9800*/  LEA R8, P0, R18, R6.reuse, 0x2 ;  /* 0x0000000612087211 */ /* 0x080fe400078010ff */
[-C--:B0-----:R-:W-:Y:S01]  /*9810*/  LEA R12, P2, R27, R6.reuse, 0x2 ;  /* 0x000000061b0c7211 */ /* 0x081fe200078410ff */
[----:B------:R-:W4:Y:S01]  /*9820*/  LDG.E R0, desc[UR8][R6.64] ;  /* 0x0000000806007981 */ /* 0x000f22000c1e1900 */
[----:B--2---:R-:W-:Y:S02]  /*9830*/  LEA R10, P1, R22, R6, 0x2 ;  /* 0x00000006160a7211 */ /* 0x004fe400078210ff */
[C---:B------:R-:W-:Y:S02]  /*9840*/  IADD3.X R9, R7.reuse, R31, RZ, P0, !PT ;  /* 0x0000001f07097210 */ /* 0x040fe400007fe4ff */
[----:B------:R-:W-:-:S02]  /*9850*/  IADD3.X R13, R7, R29, RZ, P2, !PT ;  /* 0x0000001d070d7210 */ /* 0x000fc400017fe4ff */
[----:B------:R-:W-:Y:S02]  /*9860*/  IADD3.X R11, R23, R7, RZ, P1, !PT ;  /* 0x00000007170b7210 */ /* 0x000fe40000ffe4ff */
[----:B------:R-:W4:Y:S04]  /*9870*/  LDG.E R9, desc[UR8][R8.64] ;  /* 0x0000000808097981 */ /* 0x000f28000c1e1900 */
[----:B------:R-:W2:Y:S04]  /*9880*/  LDG.E R10, desc[UR8][R10.64] ;  /* 0x000000080a0a7981 */ /* 0x000ea8000c1e1900 */
[----:B------:R-:W2:Y:S01]  /*9890*/  LDG.E R13, desc[UR8][R12.64] ;  /* 0x000000080c0d7981 */ /* 0x000ea2000c1e1900 */
[----:B------:R-:W-:-:S02]  /*98a0*/  SHF.L.U32 R5, R81, 0x1, RZ ;  /* 0x0000000151057819 */ /* 0x000fc400000006ff */
[----:B------:R-:W-:-:S03]  /*98b0*/  IADD3 R81, R81, 0x1a0, RZ ;  /* 0x000001a051517810 */ /* 0x000fc60007ffe0ff */
[----:B-1----:R-:W-:-:S04]  /*98c0*/  IMAD.WIDE R2, R5, 0x2, R14 ;  /* 0x0000000205027825 */ /* 0x002fc800078e020e */
[----:B---3--:R-:W-:Y:S01]  /*98d0*/  IMAD.WIDE R4, R5, 0x2, R16 ;  /* 0x0000000205047825 */ /* 0x008fe200078e0210 */
[----:B------:R-:W-:Y:S02]  /*98e0*/  ISETP.GT.U32.AND P0, PT, R18, R81, PT ;  /* 0x000000511200720c */ /* 0x000fe40003f04070 */
[----:B----4-:R-:W-:Y:S02]  /*98f0*/  F2FP.BF16.F32.PACK_AB R19, R9, R0 ;  /* 0x000000000913723e */ /* 0x010fe400000010ff */
[----:B------:R-:W-:Y:S02]  /*9900*/  SHF.R.S32.HI R0, RZ, 0x1f, R81 ;  /* 0x0000001fff007819 */ /* 0x000fe40000011451 */
[----:B--2---:R-:W-:Y:S01]  /*9910*/  F2FP.BF16.F32.PACK_AB R21, R13, R10 ;  /* 0x0000000a0d15723e */ /* 0x004fe200000010ff */
[----:B------:R4:W-:Y:S04]  /*9920*/  STG.E desc[UR8][R2.64], R19 ;  /* 0x0000001302007986 */ /* 0x0009e8000c101908 */
[----:B------:R4:W-:Y:S01]  /*9930*/  STG.E desc[UR8][R4.64], R21 ;  /* 0x0000001504007986 */ /* 0x0009e2000c101908 */
[----:B------:R-:W-:-:S13]  /*9940*/  ISETP.GT.AND.EX P0, PT, R25, R0, PT, P0 ;  /* 0x000000001900720c */ /* 0x000fda0003f04300 */
[----:B----4-:R-:W-:Y:S05]  /*9950*/  @P0 BRA `(.L_x_1791) ;  /* 0xfffffffc00a00947 */ /* 0x010fea000383ffff */
[----:B------:R-:W-:Y:S05]  /*9960*/  EXIT ;  /* 0x000000000000794d */ /* 0x000fea0003800000 */
.L_x_1792:
        /* <DEDUP_REMOVED lines=9> */
.L_x_3255:


//--------------------- .text._Z35group_norm_nhwc_bwd_one_pass_kernelI11Fp32IOFp16WLi64ELi26ELi416EEv26Group_norm_nhwc_bwd_params --------------------------
	.section	.text._Z35group_norm_nhwc_bwd_one_pass_kernelI11Fp32IOFp16WLi64ELi26ELi416EEv26Group_norm_nhwc_bwd_params,"ax",@progbits
	.align	128
        .global         _Z35group_norm_nhwc_bwd_one_pass_kernelI11Fp32IOFp16WLi64ELi26ELi416EEv26Group_norm_nhwc_bwd_params
        .type           _Z35group_norm_nhwc_bwd_one_pass_kernelI11Fp32IOFp16WLi64ELi26ELi416EEv26Group_norm_nhwc_bwd_params,@function
        .size           _Z35group_norm_nhwc_bwd_one_pass_kernelI11Fp32IOFp16WLi64ELi26ELi416EEv26Group_norm_nhwc_bwd_params,(.L_x_3256 - _Z35group_norm_nhwc_bwd_one_pass_kernelI11Fp32IOFp16WLi64ELi26ELi416EEv26Group_norm_nhwc_bwd_params)
        .other          _Z35group_norm_nhwc_bwd_one_pass_kernelI11Fp32IOFp16WLi64ELi26ELi416EEv26Group_norm_nhwc_bwd_params,@"STO_CUDA_ENTRY STV_DEFAULT"
_Z35group_norm_nhwc_bwd_one_pass_kernelI11Fp32IOFp16WLi64ELi26ELi416EEv26Group_norm_nhwc_bwd_params:
.text._Z35group_norm_nhwc_bwd_one_pass_kernelI11Fp32IOFp16WLi64ELi26ELi416EEv26Group_norm_nhwc_bwd_params:
        /* <DEDUP_REMOVED lines=47> */
.L_x_1820:
        /* <DEDUP_REMOVED lines=119> */
[----:B--2---:R-:W-:-:S02]  /*0a60*/  @P0 HADD2.F32 R37, -RZ, R3.H0_H0 ;  /* 0x20000003ff250230 */ /* 0x004fc40000004100 */
[----:B---3--:R-:W-:Y:S02]  /*0a70*/  @P0 HADD2.F32 R35, -RZ, R0.H0_H0 ;  /* 0x20000000ff230230 */ /* 0x008fe40000004100 */
[----:B----4-:R-:W-:Y:S02]  /*0a80*/  HADD2.F32 R39, -RZ, R39.H0_H0 ;  /* 0x20000027ff277230 */ /* 0x010fe40000004100 */
[----:B------:R-:W-:-:S07]  /*0a90*/  HADD2.F32 R34, -RZ, R34.H0_H0 ;  /* 0x20000022ff227230 */ /* 0x000fce0000004100 */
.L_x_1795:
[----:B------:R-:W-:Y:S05]  /*0aa0*/  BSYNC B0 ;  /* 0x0000000000007941 */ /* 0x000fea0003800000 */
.L_x_1794:
        /* <DEDUP_REMOVED lines=29> */
.L_x_1796:
        /* <DEDUP_REMOVED lines=26> */
.L_x_1797:
        /* <DEDUP_REMOVED lines=87> */
.L_x_1799:
[----:B------:R-:W-:Y:S05]  /*1390*/  BSYNC B0 ;  /* 0x0000000000007941 */ /* 0x000fea0003800000 */
.L_x_1798:
        /* <DEDUP_REMOVED lines=158> */
.L_x_1801:
[----:B------:R-:W-:Y:S05]  /*1d80*/  BSYNC B0 ;  /* 0x0000000000007941 */ /* 0x000fea0003800000 */
.L_x_1800:
        /* <DEDUP_REMOVED lines=20> */
.L_x_1803:
[----:B------:R-:W-:Y:S05]  /*1ed0*/  BSYNC B0 ;  /* 0x0000000000007941 */ /* 0x000fea0003800000 */
.L_x_1802:
        /* <DEDUP_REMOVED lines=34> */
.L_x_1806:
[----:B------:R-:W2:Y:S04]  /*2100*/  LDG.E.STRONG.GPU R10, desc[UR14][R8.64] ;  /* 0x0000000e080a7981 */ /* 0x000ea8000c1ef900 */
[----:B--2---:R-:W-:Y:S01]  /*2110*/  CCTL.IVALL ;  /* 0x00000000ff00798f */ /* 0x004fe20002000000 */
[----:B------:R-:W-:Y:S05]  /*2120*/  YIELD ;  /* 0x0000000000007946 */ /* 0x000fea0003800000 */
[----:B------:R-:W-:-:S13]  /*2130*/  ISETP.NE.AND P0, PT, R10, R13, PT ;  /* 0x0000000d0a00720c */ /* 0x000fda0003f05270 */
[----:B------:R-:W-:Y:S05]  /*2140*/  @P0 BRA `(.L_x_1806) ;  /* 0xfffffffc00ec0947 */ /* 0x000fea000383ffff */
.L_x_1805:
        /* <DEDUP_REMOVED lines=17> */
.L_x_1810:
        /* <DEDUP_REMOVED lines=115> */
.L_x_1809:
        /* <DEDUP_REMOVED lines=61> */
.L_x_1811:
[----:B------:R-:W-:-:S13]  /*2d60*/  ISETP.NE.OR P0, PT, R19, RZ, P0 ;  /* 0x000000ff1300720c */ /* 0x000fda0000705670 */
[----:B------:R-:W-:Y:S05]  /*2d70*/  @!P0 BRA `(.L_x_1807) ;  /* 0x00000000007c8947 */ /* 0x000fea0003800000 */
.L_x_1808:
        /* <DEDUP_REMOVED lines=31> */
.L_x_1807:
        /* <DEDUP_REMOVED lines=11> */
.L_x_1813:
[----:B------:R-:W-:Y:S05]  /*3020*/  BSYNC B0 ;  /* 0x0000000000007941 */ /* 0x000fea0003800000 */
.L_x_1812:
        /* <DEDUP_REMOVED lines=16> */
.L_x_1804:
        /* <DEDUP_REMOVED lines=29> */
.L_x_1814:
        /* <DEDUP_REMOVED lines=20> */
.L_x_1816:
[----:B------:R-:W-:Y:S05]  /*3440*/  BSYNC B0 ;  /* 0x0000000000007941 */ /* 0x000fea0003800000 */
.L_x_1815:
        /* <DEDUP_REMOVED lines=19> */
.L_x_1817:
        /* <DEDUP_REMOVED lines=23> */
.L_x_1819:
[----:B------:R-:W-:Y:S05]  /*36f0*/  BSYNC B0 ;  /* 0x0000000000007941 */ /* 0x000fea0003800000 */
.L_x_1818:
[----:B------:R-:W-:Y:S01]  /*3700*/  ULDC UR8, c[0x0][0x10] ;  /* 0x0000040000087ab9 */ /* 0x000fe20000000800 */
[----:B------:R-:W-:Y:S02]  /*3710*/  UIADD3 UR4, UR4, 0x1, URZ ;  /* 0x0000000104047890 */ /* 0x000fe4000fffe03f */
[----:B------:R-:W-:-:S04]  /*3720*/  UIADD3 UR7, UR8, UR7, URZ ;  /* 0x0000000708077290 */ /* 0x000fc8000fffe03f */
[----:B------:R-:W-:-:S06]  /*3730*/  UISETP.GE.AND UP0, UPT, UR7, UR5, UPT ;  /* 0x000000050700728c */ /* 0x000fcc000bf06270 */
[----:B------:R-:W-:-:S13]  /*3740*/  PLOP3.LUT P0, PT, PT, PT, UP0, 0x80, 0x0 ;  /* 0x000000000000781c */ /* 0x000fda0003f0f008 */
[----:B------:R-:W-:Y:S05]  /*3750*/  @!P0 BRA `(.L_x_1820) ;  /* 0xffffffc800e48947 */ /* 0x000fea000383ffff */
.L_x_1793:
        /* <DEDUP_REMOVED lines=19> */
.L_x_1822:
[----:B------:R-:W-:Y:S05]  /*3890*/  BSYNC B0 ;  /* 0x0000000000007941 */ /* 0x000fea0003800000 */
.L_x_1821:
        /* <DEDUP_REMOVED lines=11> */
.L_x_1824:
[----:B------:R-:W2:Y:S04]  /*3950*/  LDG.E.STRONG.GPU R5, desc[UR14][R2.64] ;  /* 0x0000000e02057981 */ /* 0x000ea8000c1ef900 */
[----:B--2---:R-:W-:Y:S01]  /*3960*/  CCTL.IVALL ;  /* 0x00000000ff00798f */ /* 0x004fe20002000000 */
[----:B------:R-:W-:Y:S05]  /*3970*/  YIELD ;  /* 0x0000000000007946 */ /* 0x000fea0003800000 */
[----:B------:R-:W-:-:S13]  /*3980*/  ISETP.NE.AND P0, PT, R5, R0, PT ;  /* 0x000000000500720c */ /* 0x000fda0003f05270 */
[----:B------:R-:W-:Y:S05]  /*3990*/  @P0 BRA `(.L_x_1824) ;  /* 0xfffffffc00ec0947 */ /* 0x000fea000383ffff */
.L_x_1823:
        /* <DEDUP_REMOVED lines=24> */
.L_x_1825:
        /* <DEDUP_REMOVED lines=25> */
.L_x_1826:
        /* <DEDUP_REMOVED lines=13> */
.L_x_3256:


//--------------------- .text._Z35group_norm_nhwc_bwd_one_pass_kernelI11Fp32IOFp16WLi128ELi26ELi416EEv26Group_norm_nhwc_bwd_params --------------------------
	.section	.text._Z35group_norm_nhwc_bwd_one_pass_kernelI11Fp32IOFp16WLi128ELi26ELi416EEv26Group_norm_nhwc_bwd_params,"ax",@progbits
	.align	128
        .global         _Z35group_norm_nhwc_bwd_one_pass_kernelI11Fp32IOFp16WLi128ELi26ELi416EEv26Group_norm_nhwc_bwd_params
        .type           _Z35group_norm_nhwc_bwd_one_pass_kernelI11Fp32IOFp16WLi128ELi26ELi416EEv26Group_norm_nhwc_bwd_params,@function
        .size           _Z35group_norm_nhwc_bwd_one_pass_kernelI11Fp32IOFp16WLi128ELi26ELi416EEv26Group_norm_nhwc_bwd_params,(.L_x_3257 - _Z35group_norm_nhwc_bwd_one_pass_kernelI11Fp32IOFp16WLi128ELi26ELi416EEv26Group_norm_nhwc_bwd_params)
        .other          _Z35group_norm_nhwc_bwd_one_pass_kernelI11Fp32IOFp16WLi128ELi26ELi416EEv26Group_norm_nhwc_bwd_params,@"STO_CUDA_ENTRY STV_DEFAULT"
_Z35group_norm_nhwc_bwd_one_pass_kernelI11Fp32IOFp16WLi128ELi26ELi416EEv26Group_norm_nhwc_bwd_params:
.text._Z35group_norm_nhwc_bwd_one_pass_kernelI11Fp32IOFp16WLi128ELi26ELi416EEv26Group_norm_nhwc_bwd_params:
        /* <DEDUP_REMOVED lines=62> */
.L_x_1862:
        /* <DEDUP_REMOVED lines=159> */
[----:B---3--:R-:W-:Y:S02]  /*0dd0*/  HADD2.F32 R56, -RZ, R56.H0_H0 ;  /* 0x20000038ff387230 */ /* 0x008fe40000004100 */
[----:B----4-:R-:W-:Y:S02]  /*0de0*/  HADD2.F32 R55, -RZ, R55.H0_H0 ;  /* 0x20000037ff377230 */ /* 0x010fe40000004100 */
[----:B--2---:R-:W-:Y:S02]  /*0df0*/  @P0 HADD2.F32 R53, -RZ, R30.H0_H0 ;  /* 0x2000001eff350230 */ /* 0x004fe40000004100 */
[----:B------:R-:W-:-:S07]  /*0e00*/  @P0 HADD2.F32 R52, -RZ, R27.H0_H0 ;  /* 0x2000001bff340230 */ /* 0x000fce0000004100 */
.L_x_1829:
[----:B------:R-:W-:Y:S05]  /*0e10*/  BSYNC B0 ;  /* 0x0000000000007941 */ /* 0x000fea0003800000 */
.L_x_1828:
        /* <DEDUP_REMOVED lines=29> */
.L_x_1830:
        /* <DEDUP_REMOVED lines=26> */
.L_x_1831:
        /* <DEDUP_REMOVED lines=33> */
.L_x_1832:
        /* <DEDUP_REMOVED lines=31> */
.L_x_1833:
        /* <DEDUP_REMOVED lines=92> */
.L_x_1835:
[----:B------:R-:W-:Y:S05]  /*1b50*/  BSYNC B0 ;  /* 0x0000000000007941 */ /* 0x000fea0003800000 */
.L_x_1834:
        /* <DEDUP_REMOVED lines=158> */
.L_x_1837:
[----:B------:R-:W-:Y:S05]  /*2540*/  BSYNC B0 ;  /* 0x0000000000007941 */ /* 0x000fea0003800000 */
.L_x_1836:
        /* <DEDUP_REMOVED lines=16> */
.L_x_1839:
[----:B------:R-:W-:Y:S05]  /*2650*/  BSYNC B0 ;  /* 0x0000000000007941 */ /* 0x000fea0003800000 */
.L_x_1838:
        /* <DEDUP_REMOVED lines=30> */
.L_x_1842:
[----:B--2---:R-:W2:Y:S04]  /*2840*/  LDG.E.STRONG.GPU R22, desc[UR8][R20.64] ;  /* 0x0000000814167981 */ /* 0x004ea8000c1ef900 */
[----:B--2---:R-:W-:Y:S01]  /*2850*/  CCTL.IVALL ;  /* 0x00000000ff00798f */ /* 0x004fe20002000000 */
[----:B------:R-:W-:Y:S05]  /*2860*/  YIELD ;  /* 0x0000000000007946 */ /* 0x000fea0003800000 */
[----:B------:R-:W-:-:S13]  /*2870*/  ISETP.NE.AND P0, PT, R22, R27, PT ;  /* 0x0000001b1600720c */ /* 0x000fda0003f05270 */
[----:B------:R-:W-:Y:S05]  /*2880*/  @P0 BRA `(.L_x_1842) ;  /* 0xfffffffc00ec0947 */ /* 0x000fea000383ffff */
.L_x_1841:
        /* <DEDUP_REMOVED lines=16> */
.L_x_1846:
        /* <DEDUP_REMOVED lines=115> */
.L_x_1845:
        /* <DEDUP_REMOVED lines=61> */
.L_x_1847:
[----:B------:R-:W-:-:S13]  /*3490*/  ISETP.NE.OR P0, PT, R26, RZ, P0 ;  /* 0x000000ff1a00720c */ /* 0x000fda0000705670 */
[----:B------:R-:W-:Y:S05]  /*34a0*/  @!P0 BRA `(.L_x_1843) ;  /* 0x00000000007c8947 */ /* 0x000fea0003800000 */
.L_x_1844:
        /* <DEDUP_REMOVED lines=31> */
.L_x_1843:
        /* <DEDUP_REMOVED lines=11> */
.L_x_1849:
[----:B------:R-:W-:Y:S05]  /*3750*/  BSYNC B0 ;  /* 0x0000000000007941 */ /* 0x000fea0003800000 */
.L_x_1848:
        /* <DEDUP_REMOVED lines=16> */
.L_x_1840:
        /* <DEDUP_REMOVED lines=43> */
.L_x_1850:
        /* <DEDUP_REMOVED lines=19> */
.L_x_1852:
[----:B------:R-:W-:Y:S05]  /*3c40*/  BSYNC B0 ;  /* 0x0000000000007941 */ /* 0x000fea0003800000 */
.L_x_1851:
        /* <DEDUP_REMOVED lines=19> */
.L_x_1853:
        /* <DEDUP_REMOVED lines=19> */
.L_x_1855:
[----:B------:R-:W-:Y:S05]  /*3eb0*/  BSYNC B0 ;  /* 0x0000000000007941 */ /* 0x000fea0003800000 */
.L_x_1854:
        /* <DEDUP_REMOVED lines=19> */
.L_x_1856:
        /* <DEDUP_REMOVED lines=19> */
.L_x_1858:
[----:B------:R-:W-:Y:S05]  /*4120*/  BSYNC B0 ;  /* 0x0000000000007941 */ /* 0x000fea0003800000 */
.L_x_1857:
        /* <DEDUP_REMOVED lines=19> */
.L_x_1859:
        /* <DEDUP_REMOVED lines=18> */
.L_x_1861:
[----:B------:R-:W-:Y:S05]  /*4380*/  BSYNC B0 ;  /* 0x0000000000007941 */ /* 0x000fea0003800000 */
.L_x_1860:
[----:B------:R-:W-:Y:S02]  /*4390*/  IADD3 R43, R36, R43, RZ ;  /* 0x0000002b242b7210 */ /* 0x000fe40007ffe0ff */
[----:B------:R-:W-:Y:S02]  /*43a0*/  IADD3 R40, R40, 0x1, RZ ;  /* 0x0000000128287810 */ /* 0x000fe40007ffe0ff */
[----:B------:R-:W-:-:S13]  /*43b0*/  ISETP.GE.AND P0, PT, R43, UR4, PT ;  /* 0x000000042b007c0c */ /* 0x000fda000bf06270 */
[----:B------:R-:W-:Y:S05]  /*43c0*/  @!P0 BRA `(.L_x_1862) ;  /* 0xffffffc000048947 */ /* 0x000fea000383ffff */
.L_x_1827:
        /* <DEDUP_REMOVED lines=23> */
.L_x_1864:
[----:B------:R-:W-:Y:S05]  /*4540*/  BSYNC B0 ;  /* 0x0000000000007941 */ /* 0x000fea0003800000 */
.L_x_1863:
[----:B------:R-:W-:Y:S05]  /*4550*/  @P0 EXIT ;  /* 0x000000000000094d */ /* 0x000fea0003800000 */
[----:B------:R-:W-:Y:S05]  /*4560*/  @P2 BRA `(.L_x_1865) ;  /* 0x0000000000202947 */ /* 0x000fea0003800000 */
[----:B------:R-:W-:-:S05]  /*4570*/  IMAD R0, R6, R7, RZ ;  /* 0x0000000706007224 */ /* 0x000fca00078e02ff */
[----:B------:R-:W-:-:S13]  /*4580*/  ISETP.NE.AND P0, PT, R0, -0x1, PT ;  /* 0xffffffff0000780c */ /* 0x000fda0003f05270 */
[----:B------:R-:W-:Y:S05]  /*4590*/  @!P0 BRA `(.L_x_1865) ;  /* 0x0000000000148947 */ /* 0x000fea0003800000 */
.L_x_1866:
[----:B0-----:R-:W5:Y:S04]  /*45a0*/  LDG.E.STRONG.GPU R5, desc[UR8][R2.64] ;  /* 0x0000000802057981 */ /* 0x001f68000c1ef900 */
[----:B-----5:R-:W-:Y:S01]  /*45b0*/  CCTL.IVALL ;  /* 0x00000000ff00798f */ /* 0x020fe20002000000 */
[----:B------:R-:W-:Y:S05]  /*45c0*/  YIELD ;  /* 0x0000000000007946 */ /* 0x000fea0003800000 */
[----:B------:R-:W-:-:S13]  /*45d0*/  ISETP.NE.AND P0, PT, R5, R0, PT ;  /* 0x000000000500720c */ /* 0x000fda0003f05270 */
[----:B------:R-:W-:Y:S05]  /*45e0*/  @P0 BRA `(.L_x_1866) ;  /* 0xfffffffc00ec0947 */ /* 0x000fea000383ffff */
.L_x_1865:
        /* <DEDUP_REMOVED lines=24> */
.L_x_1867:
        /* <DEDUP_REMOVED lines=23> */
[----:B---3--:R-:W-:Y:S05]  /*48e0*/  @P0 BRA `(.L_x_1867) ;  /* 0xfffffffc00a00947 */ /* 0x008fea000383ffff */
[----:B------:R-:W-:Y:S05]  /*48f0*/  EXIT ;  /* 0x000000000000794d */ /* 0x000fea0003800000 */
.L_x_1868:
        /* <DEDUP_REMOVED lines=16> */
.L_x_3257:


//--------------------- .text._Z35group_norm_nhwc_bwd_one_pass_kernelI11Fp32IOFp16WLi256ELi26ELi416EEv26Group_norm_nhwc_bwd_params --------------------------
	.section	.text._Z35group_norm_nhwc_bwd_one_pass_kernelI11Fp32IOFp16WLi256ELi26ELi416EEv26Group_norm_nhwc_bwd_params,"ax",@progbits
	.align	128
        .global         _Z35group_norm_nhwc_bwd_one_pass_kernelI11Fp32IOFp16WLi256ELi26ELi416EEv26Group_norm_nhwc_bwd_params
        .type           _Z35group_norm_nhwc_bwd_one_pass_kernelI11Fp32IOFp16WLi256ELi26ELi416EEv26Group_norm_nhwc_bwd_params,@function
        .size           _Z35group_norm_nhwc_bwd_one_pass_kernelI11Fp32IOFp16WLi256ELi26ELi416EEv26Group_norm_nhwc_bwd_params,(.L_x_3258 - _Z35group_norm_nhwc_bwd_one_pass_kernelI11Fp32IOFp16WLi256ELi26ELi416EEv26Group_norm_nhwc_bwd_params)
        .other          _Z35group_norm_nhwc_bwd_one_pass_kernelI11Fp32IOFp16WLi256ELi26ELi416EEv26Group_norm_nhwc_bwd_params,@"STO_CUDA_ENTRY STV_DEFAULT"
_Z35group_norm_nhwc_bwd_one_pass_kernelI11Fp32IOFp16WLi256ELi26ELi416EEv26Group_norm_nhwc_bwd_params:
.text._Z35group_norm_nhwc_bwd_one_pass_kernelI11Fp32IOFp16WLi256ELi26ELi416EEv26Group_norm_nhwc_bwd_params:
        /* <DEDUP_REMOVED lines=62> */
.L_x_1920:
        /* <DEDUP_REMOVED lines=256> */
.L_x_1871:
[----:B------:R-:W-:Y:S05]  /*13e0*/  BSYNC B0 ;  /* 0x0000000000007941 */ /* 0x000fea0003800000 */
.L_x_1870:
        /* <DEDUP_REMOVED lines=25> */
.L_x_1872:
        /* <DEDUP_REMOVED lines=32> */
.L_x_1873:
        /* <DEDUP_REMOVED lines=38> */
.L_x_1874:
        /* <DEDUP_REMOVED lines=35> */
.L_x_1875:
        /* <DEDUP_REMOVED lines=35> */
.L_x_1876:
        /* <DEDUP_REMOVED lines=35> */
.L_x_1877:
        /* <DEDUP_REMOVED lines=33> */
.L_x_1878:
        /* <DEDUP_REMOVED lines=31> */
.L_x_1879:
        /* <DEDUP_REMOVED lines=87> */
.L_x_1881:
[----:B------:R-:W-:Y:S05]  /*29e0*/  BSYNC B0 ;  /* 0x0000000000007941 */ /* 0x000fea0003800000 */
.L_x_1880:
        /* <DEDUP_REMOVED lines=158> */
.L_x_1883:
[----:B------:R-:W-:Y:S05]  /*33d0*/  BSYNC B0 ;  /* 0x0000000000007941 */ /* 0x000fea0003800000 */
.L_x_1882:
        /* <DEDUP_REMOVED lines=19> */
.L_x_1885:
[----:B------:R-:W-:Y:S05]  /*3510*/  BSYNC B0 ;  /* 0x0000000000007941 */ /* 0x000fea0003800000 */
.L_x_1884:
        /* <DEDUP_REMOVED lines=35> */
.L_x_1888:
[----:B------:R-:W2:Y:S04]  /*3750*/  LDG.E.STRONG.GPU R31, desc[UR14][R26.64] ;  /* 0x0000000e1a1f7981 */ /* 0x000ea8000c1ef900 */
[----:B--2---:R-:W-:Y:S01]  /*3760*/  CCTL.IVALL ;  /* 0x00000000ff00798f */ /* 0x004fe20002000000 */
[----:B------:R-:W-:Y:S05]  /*3770*/  YIELD ;  /* 0x0000000000007946 */ /* 0x000fea0003800000 */
[----:B------:R-:W-:-:S13]  /*3780*/  ISETP.NE.AND P6, PT, R31, R30, PT ;  /* 0x0000001e1f00720c */ /* 0x000fda0003fc5270 */
[----:B------:R-:W-:Y:S05]  /*3790*/  @P6 BRA `(.L_x_1888) ;  /* 0xfffffffc00ec6947 */ /* 0x000fea000383ffff */
.L_x_1887:
        /* <DEDUP_REMOVED lines=19> */
.L_x_1892:
        /* <DEDUP_REMOVED lines=116> */
.L_x_1891:
        /* <DEDUP_REMOVED lines=62> */
.L_x_1893:
[----:B------:R-:W-:-:S06]  /*43f0*/  UISETP.NE.OR UP0, UPT, UR11, URZ, UP0 ;  /* 0x0000003f0b00728c */ /* 0x000fcc0008705670 */
[----:B------:R-:W-:-:S13]  /*4400*/  PLOP3.LUT P6, PT, PT, PT, UP0, 0x80, 0x0 ;  /* 0x000000000000781c */ /* 0x000fda0003fcf008 */
[----:B------:R-:W-:Y:S05]  /*4410*/  @!P6 BRA `(.L_x_1889) ;  /* 0x00000000007ce947 */ /* 0x000fea0003800000 */
.L_x_1890:
        /* <DEDUP_REMOVED lines=31> */
.L_x_1889:
        /* <DEDUP_REMOVED lines=13> */
.L_x_1895:
[----:B------:R-:W-:Y:S05]  /*46e0*/  BSYNC B0 ;  /* 0x0000000000007941 */ /* 0x000fea0003800000 */
.L_x_1894:
        /* <DEDUP_REMOVED lines=17> */
.L_x_1886:
        /* <DEDUP_REMOVED lines=30> */
.L_x_1896:
        /* <DEDUP_REMOVED lines=20> */
.L_x_1898:
[----:B------:R-:W-:Y:S05]  /*4b20*/  BSYNC B0 ;  /* 0x0000000000007941 */ /* 0x000fea0003800000 */
.L_x_1897:
        /* <DEDUP_REMOVED lines=19> */
.L_x_1899:
        /* <DEDUP_REMOVED lines=22> */
.L_x_1901:
[----:B------:R-:W-:Y:S05]  /*4dc0*/  BSYNC B0 ;  /* 0x0000000000007941 */ /* 0x000fea0003800000 */
.L_x_1900:
        /* <DEDUP_REMOVED lines=19> */
.L_x_1902:
        /* <DEDUP_REMOVED lines=20> */
.L_x_1904:
[----:B------:R-:W-:Y:S05]  /*5040*/  BSYNC B0 ;  /* 0x0000000000007941 */ /* 0x000fea0003800000 */
.L_x_1903:
        /* <DEDUP_REMOVED lines=19> */
.L_x_1905:
        /* <DEDUP_REMOVED lines=20> */
.L_x_1907:
[----:B------:R-:W-:Y:S05]  /*52c0*/  BSYNC B0 ;  /* 0x0000000000007941 */ /* 0x000fea0003800000 */
.L_x_1906:
        /* <DEDUP_REMOVED lines=24> */
.L_x_1908:
        /* <DEDUP_REMOVED lines=19> */
.L_x_1910:
[----:B------:R-:W-:Y:S05]  /*5580*/  BSYNC B0 ;  /* 0x0000000000007941 */ /* 0x000fea0003800000 */
.L_x_1909:
        /* <DEDUP_REMOVED lines=21> */
.L_x_1911:
        /* <DEDUP_REMOVED lines=19> */
.L_x_1913:
[----:B------:R-:W-:Y:S05]  /*5810*/  BSYNC B0 ;  /* 0x0000000000007941 */ /* 0x000fea0003800000 */
.L_x_1912:
        /* <DEDUP_REMOVED lines=24> */
.L_x_1914:
        /* <DEDUP_REMOVED lines=19> */
.L_x_1916:
[----:B------:R-:W-:Y:S05]  /*5ad0*/  BSYNC B0 ;  /* 0x0000000000007941 */ /* 0x000fea0003800000 */
.L_x_1915:
        /* <DEDUP_REMOVED lines=19> */
.L_x_1917:
        /* <DEDUP_REMOVED lines=18> */
.L_x_1919:
[----:B------:R-:W-:Y:S05]  /*5d30*/  BSYNC B0 ;  /* 0x0000000000007941 */ /* 0x000fea0003800000 */
.L_x_1918:
[----:B------:R-:W-:Y:S01]  /*5d40*/  ULDC UR11, c[0x0][0x10] ;  /* 0x00000400000b7ab9 */ /* 0x000fe20000000800 */
[----:B------:R-:W-:Y:S02]  /*5d50*/  UIADD3 UR4, UR4, 0x1, URZ ;  /* 0x0000000104047890 */ /* 0x000fe4000fffe03f */
[----:B------:R-:W-:-:S04]  /*5d60*/  UIADD3 UR6, UR11, UR6, URZ ;  /* 0x000000060b067290 */ /* 0x000fc8000fffe03f */
[----:B------:R-:W-:-:S06]  /*5d70*/  UISETP.GE.AND UP0, UPT, UR6, UR5, UPT ;  /* 0x000000050600728c */ /* 0x000fcc000bf06270 */
[----:B------:R-:W-:-:S13]  /*5d80*/  PLOP3.LUT P4, PT, PT, PT, UP0, 0x80, 0x0 ;  /* 0x000000000000781c */ /* 0x000fda0003f8f008 */
[----:B------:R-:W-:Y:S05]  /*5d90*/  @!P4 BRA `(.L_x_1920) ;  /* 0xffffffa40090c947 */ /* 0x000fea000383ffff */
.L_x_1869:
        /* <DEDUP_REMOVED lines=19> */
.L_x_1922:
[----:B------:R-:W-:Y:S05]  /*5ed0*/  BSYNC B0 ;  /* 0x0000000000007941 */ /* 0x000fea0003800000 */
.L_x_1921:
        /* <DEDUP_REMOVED lines=11> */
.L_x_1924:
[----:B------:R-:W5:Y:S04]  /*5f90*/  LDG.E.STRONG.GPU R5, desc[UR14][R2.64] ;  /* 0x0000000e02057981 */ /* 0x000f68000c1ef900 */
[----:B-----5:R-:W-:Y:S01]  /*5fa0*/  CCTL.IVALL ;  /* 0x00000000ff00798f */ /* 0x020fe20002000000 */
[----:B------:R-:W-:Y:S05]  /*5fb0*/  YIELD ;  /* 0x0000000000007946 */ /* 0x000fea0003800000 */
[----:B------:R-:W-:-:S13]  /*5fc0*/  ISETP.NE.AND P0, PT, R5, R0, PT ;  /* 0x000000000500720c */ /* 0x000fda0003f05270 */
[----:B------:R-:W-:Y:S05]  /*5fd0*/  @P0 BRA `(.L_x_1924) ;  /* 0xfffffffc00ec0947 */ /* 0x000fea000383ffff */
.L_x_1923:
        /* <DEDUP_REMOVED lines=24> */
.L_x_1925:
        /* <DEDUP_REMOVED lines=25> */
.L_x_1926:
        /* <DEDUP_REMOVED lines=9> */
.L_x_3258:


//--------------------- .text._Z35group_norm_nhwc_bwd_one_pass_kernelI11Fp32IOFp16WLi512ELi26ELi416EEv26Group_norm_nhwc_bwd_params --------------------------
	.section	.text._Z35group_norm_nhwc_bwd_one_pass_kernelI11Fp32IOFp16WLi512ELi26ELi416EEv26Group_norm_nhwc_bwd_params,"ax",@progbits
	.align	128
        .global         _Z35group_norm_nhwc_bwd_one_pass_kernelI11Fp32IOFp16WLi512ELi26ELi416EEv26Group_norm_nhwc_bwd_params
        .type           _Z35group_norm_nhwc_bwd_one_pass_kernelI11Fp32IOFp16WLi512ELi26ELi416EEv26Group_norm_nhwc_bwd_params,@function
        .size           _Z35group_norm_nhwc_bwd_one_pass_kernelI11Fp32IOFp16WLi512ELi26ELi416EEv26Group_norm_nhwc_bwd_params,(.L_x_3259 - _Z35group_norm_nhwc_bwd_one_pass_kernelI11Fp32IOFp16WLi512ELi26ELi416EEv26Group_norm_nhwc_bwd_params)
        .other          _Z35group_norm_nhwc_bwd_one_pass_kernelI11Fp32IOFp16WLi512ELi26ELi416EEv26Group_norm_nhwc_bwd_params,@"STO_CUDA_ENTRY STV_DEFAULT"
_Z35group_norm_nhwc_bwd_one_pass_kernelI11Fp32IOFp16WLi512ELi26ELi416EEv26Group_norm_nhwc_bwd_params:
.text._Z35group_norm_nhwc_bwd_one_pass_kernelI11Fp32IOFp16WLi512ELi26ELi416EEv26Group_norm_nhwc_bwd_params:
        /* <DEDUP_REMOVED lines=111> */
.L_x_2010:
        /* <DEDUP_REMOVED lines=441> */
[----:B--2---:R-:W-:-:S03]  /*2280*/  @P5 HADD2.F32 R70, -RZ, R68.H0_H0 ;  /* 0x20000044ff465230 */ /* 0x004fc60000004100 */
[----:B------:R-:W2:Y:S01]  /*2290*/  LDG.E.U16 R68, desc[UR8][R100.64+0x2] ;  /* 0x0000020864447981 */ /* 0x000ea2000c1e1500 */
[----:B---3--:R-:W-:Y:S02]  /*22a0*/  @P5 HADD2.F32 R69, -RZ, R43.H0_H0 ;  /* 0x2000002bff455230 */ /* 0x008fe40000004100 */
[----:B----4-:R-:W-:Y:S02]  /*22b0*/  HADD2.F32 R71, -RZ, R71.H0_H0 ;  /* 0x20000047ff477230 */ /* 0x010fe40000004100 */
[----:B--2---:R-:W-:-:S07]  /*22c0*/  HADD2.F32 R68, -RZ, R68.H0_H0 ;  /* 0x20000044ff447230 */ /* 0x004fce0000004100 */
.L_x_1929:
[----:B------:R-:W-:Y:S05]  /*22d0*/  BSYNC B0 ;  /* 0x0000000000007941 */ /* 0x000fea0003800000 */
.L_x_1928:
        /* <DEDUP_REMOVED lines=31> */
.L_x_1930:
        /* <DEDUP_REMOVED lines=26> */
.L_x_1931:
        /* <DEDUP_REMOVED lines=31> */
.L_x_1932:
        /* <DEDUP_REMOVED lines=31> */
.L_x_1933:
        /* <DEDUP_REMOVED lines=31> */
.L_x_1934:
        /* <DEDUP_REMOVED lines=53> */
.L_x_1935:
        /* <DEDUP_REMOVED lines=35> */
.L_x_1936:
        /* <DEDUP_REMOVED lines=33> */
.L_x_1937:
        /* <DEDUP_REMOVED lines=33> */
.L_x_1938:
        /* <DEDUP_REMOVED lines=33> */
.L_x_1939:
        /* <DEDUP_REMOVED lines=33> */
.L_x_1940:
        /* <DEDUP_REMOVED lines=33> */
.L_x_1941:
        /* <DEDUP_REMOVED lines=33> */
.L_x_1942:
        /* <DEDUP_REMOVED lines=29> */
.L_x_1943:
        /* <DEDUP_REMOVED lines=29> */
.L_x_1944:
        /* <DEDUP_REMOVED lines=29> */
.L_x_1945:
        /* <DEDUP_REMOVED lines=111> */
.L_x_1947:
[----:B------:R-:W-:Y:S05]  /*4a80*/  BSYNC B0 ;  /* 0x0000000000007941 */ /* 0x000fea0003800000 */
.L_x_1946:
        /* <DEDUP_REMOVED lines=161> */
.L_x_1949:
[----:B------:R-:W-:Y:S05]  /*54a0*/  BSYNC B0 ;  /* 0x0000000000007941 */ /* 0x000fea0003800000 */
.L_x_1948:
        /* <DEDUP_REMOVED lines=16> */
.L_x_1951:
[----:B------:R-:W-:Y:S05]  /*55b0*/  BSYNC B0 ;  /* 0x0000000000007941 */ /* 0x000fea0003800000 */
.L_x_1950:
        /* <DEDUP_REMOVED lines=33> */
.L_x_1954:
[----:B-1----:R-:W2:Y:S04]  /*57d0*/  LDG.E.STRONG.GPU R46, desc[UR8][R44.64] ;  /* 0x000000082c2e7981 */ /* 0x002ea8000c1ef900 */
[----:B--2---:R-:W-:Y:S01]  /*57e0*/  CCTL.IVALL ;  /* 0x00000000ff00798f */ /* 0x004fe20002000000 */
[----:B------:R-:W-:Y:S05]  /*57f0*/  YIELD ;  /* 0x0000000000007946 */ /* 0x000fea0003800000 */
[----:B------:R-:W-:-:S13]  /*5800*/  ISETP.NE.AND P6, PT, R46, R53, PT ;  /* 0x000000352e00720c */ /* 0x000fda0003fc5270 */
[----:B------:R-:W-:Y:S05]  /*5810*/  @P6 BRA `(.L_x_1954) ;  /* 0xfffffffc00ec6947 */ /* 0x000fea000383ffff */
.L_x_1953:
        /* <DEDUP_REMOVED lines=22> */
.L_x_1958:
        /* <DEDUP_REMOVED lines=115> */
.L_x_1957:
        /* <DEDUP_REMOVED lines=63> */
.L_x_1959:
[----:B------:R-:W-:-:S04]  /*64a0*/  LOP3.LUT P6, RZ, R83, 0x1, RZ, 0xc0, !PT ;  /* 0x0000000153ff7812 */ /* 0x000fc800078cc0ff */
[----:B------:R-:W-:-:S13]  /*64b0*/  ISETP.NE.OR P6, PT, R46, RZ, P6 ;  /* 0x000000ff2e00720c */ /* 0x000fda00037c5670 */
[----:B------:R-:W-:Y:S05]  /*64c0*/  @!P6 BRA `(.L_x_1955) ;  /* 0x00000000007ce947 */ /* 0x000fea0003800000 */
.L_x_1956:
        /* <DEDUP_REMOVED lines=31> */
.L_x_1955:
        /* <DEDUP_REMOVED lines=10> */
.L_x_1961:
[----:B------:R-:W-:Y:S05]  /*6760*/  BSYNC B0 ;  /* 0x0000000000007941 */ /* 0x000fea0003800000 */
.L_x_1960:
        /* <DEDUP_REMOVED lines=17> */
.L_x_1952:
        /* <DEDUP_REMOVED lines=36> */
.L_x_1962:
        /* <DEDUP_REMOVED lines=20> */
.L_x_1964:
[----:B------:R-:W-:Y:S05]  /*6c00*/  BSYNC B0 ;  /* 0x0000000000007941 */ /* 0x000fea0003800000 */
.L_x_1963:
        /* <DEDUP_REMOVED lines=20> */
.L_x_1965:
        /* <DEDUP_REMOVED lines=19> */
.L_x_1967:
[----:B------:R-:W-:Y:S05]  /*6e80*/  BSYNC B0 ;  /* 0x0000000000007941 */ /* 0x000fea0003800000 */
.L_x_1966:
        /* <DEDUP_REMOVED lines=19> */
.L_x_1968:
        /* <DEDUP_REMOVED lines=19> */
.L_x_1970:
[----:B------:R-:W-:Y:S05]  /*70f0*/  BSYNC B0 ;  /* 0x0000000000007941 */ /* 0x000fea0003800000 */
.L_x_1969:
        /* <DEDUP_REMOVED lines=19> */
.L_x_1971:
        /* <DEDUP_REMOVED lines=22> */
.L_x_1973:
[----:B------:R-:W-:Y:S05]  /*7390*/  BSYNC B0 ;  /* 0x0000000000007941 */ /* 0x000fea0003800000 */
.L_x_1972:
        /* <DEDUP_REMOVED lines=20> */
.L_x_1974:
        /* <DEDUP_REMOVED lines=22> */
.L_x_1976:
[----:B------:R-:W-:Y:S05]  /*7640*/  BSYNC B0 ;  /* 0x0000000000007941 */ /* 0x000fea0003800000 */
.L_x_1975:
        /* <DEDUP_REMOVED lines=20> */
.L_x_1977:
        /* <DEDUP_REMOVED lines=22> */
.L_x_1979:
[----:B------:R-:W-:Y:S05]  /*78f0*/  BSYNC B0 ;  /* 0x0000000000007941 */ /* 0x000fea0003800000 */
.L_x_1978:
        /* <DEDUP_REMOVED lines=20> */
.L_x_1980:
        /* <DEDUP_REMOVED lines=22> */
.L_x_1982:
[----:B------:R-:W-:Y:S05]  /*7ba0*/  BSYNC B0 ;  /* 0x0000000000007941 */ /* 0x000fea0003800000 */
.L_x_1981:
        /* <DEDUP_REMOVED lines=20> */
.L_x_1983:
        /* <DEDUP_REMOVED lines=22> */
.L_x_1985:
[----:B------:R-:W-:Y:S05]  /*7e50*/  BSYNC B0 ;  /* 0x0000000000007941 */ /* 0x000fea0003800000 */
.L_x_1984:
        /* <DEDUP_REMOVED lines=20> */
.L_x_1986:
        /* <DEDUP_REMOVED lines=22> */
.L_x_1988:
[----:B------:R-:W-:Y:S05]  /*8100*/  BSYNC B0 ;  /* 0x0000000000007941 */ /* 0x000fea0003800000 */
.L_x_1987:
        /* <DEDUP_REMOVED lines=20> */
.L_x_1989:
        /* <DEDUP_REMOVED lines=21> */
.L_x_1991:
[----:B------:R-:W-:Y:S05]  /*83a0*/  BSYNC B0 ;  /* 0x0000000000007941 */ /* 0x000fea0003800000 */
.L_x_1990:
        /* <DEDUP_REMOVED lines=19> */
.L_x_1992:
        /* <DEDUP_REMOVED lines=21> */
.L_x_1994:
[----:B------:R-:W-:Y:S05]  /*8630*/  BSYNC B0 ;  /* 0x0000000000007941 */ /* 0x000fea0003800000 */
.L_x_1993:
        /* <DEDUP_REMOVED lines=19> */
.L_x_1995:
        /* <DEDUP_REMOVED lines=21> */
.L_x_1997:
[----:B------:R-:W-:Y:S05]  /*88c0*/  BSYNC B0 ;  /* 0x0000000000007941 */ /* 0x000fea0003800000 */
.L_x_1996:
        /* <DEDUP_REMOVED lines=19> */
.L_x_1998:
        /* <DEDUP_REMOVED lines=26> */
.L_x_2000:
[----:B------:R-:W-:Y:S05]  /*8ba0*/  BSYNC B0 ;  /* 0x0000000000007941 */ /* 0x000fea0003800000 */
.L_x_1999:
        /* <DEDUP_REMOVED lines=19> */
.L_x_2001:
        /* <DEDUP_REMOVED lines=26> */
.L_x_2003:
[----:B------:R-:W-:Y:S05]  /*8e80*/  BSYNC B0 ;  /* 0x0000000000007941 */ /* 0x000fea0003800000 */
.L_x_2002:
        /* <DEDUP_REMOVED lines=19> */
.L_x_2004:
        /* <DEDUP_REMOVED lines=26> */
.L_x_2006:
[----:B------:R-:W-:Y:S05]  /*9160*/  BSYNC B0 ;  /* 0x0000000000007941 */ /* 0x000fea0003800000 */
.L_x_2005:
        /* <DEDUP_REMOVED lines=19> */
.L_x_2007:
        /* <DEDUP_REMOVED lines=21> */
.L_x_2009:
[----:B------:R-:W-:Y:S05]  /*93f0*/  BSYNC B0 ;  /* 0x0000000000007941 */ /* 0x000fea0003800000 */
.L_x_2008:
[----:B------:R-:W-:Y:S02]  /*9400*/  IADD3 R73, R66, R73, RZ ;  /* 0x0000004942497210 */ /* 0x000fe40007ffe0ff */
[----:B------:R-:W-:Y:S02]  /*9410*/  IADD3 R72, R72, 0x1, RZ ;  /* 0x0000000148487810 */ /* 0x000fe40007ffe0ff */
[----:B------:R-:W-:-:S13]  /*9420*/  ISETP.GE.AND P5, PT, R73, UR4, PT ;  /* 0x0000000449007c0c */ /* 0x000fda000bfa6270 */
[----:B------:R-:W-:Y:S05]  /*9430*/  @!P5 BRA `(.L_x_2010) ;  /* 0xffffff7000acd947 */ /* 0x000fea000383ffff */
.L_x_1927:
        /* <DEDUP_REMOVED lines=23> */
.L_x_2012:
[----:B------:R-:W-:Y:S05]  /*95b0*/  BSYNC B0 ;  /* 0x0000000000007941 */ /* 0x000fea0003800000 */
.L_x_2011:
[----:B------:R-:W-:Y:S05]  /*95c0*/  @P0 EXIT ;  /* 0x000000000000094d */ /* 0x000fea0003800000 */
[----:B------:R-:W-:Y:S05]  /*95d0*/  @P2 BRA `(.L_x_2013) ;  /* 0x0000000000202947 */ /* 0x000fea0003800000 */
[----:B------:R-:W-:-:S05]  /*95e0*/  IMAD R0, R6, R7, RZ ;  /* 0x0000000706007224 */ /* 0x000fca00078e02ff */
[----:B------:R-:W-:-:S13]  /*95f0*/  ISETP.NE.AND P0, PT, R0, -0x1, PT ;  /* 0xffffffff0000780c */ /* 0x000fda0003f05270 */
[----:B------:R-:W-:Y:S05]  /*9600*/  @!P0 BRA `(.L_x_2013) ;  /* 0x0000000000148947 */ /* 0x000fea0003800000 */
.L_x_2014:
[----:B---3--:R-:W3:Y:S04]  /*9610*/  LDG.E.STRONG.GPU R5, desc[UR8][R2.64] ;  /* 0x0000000802057981 */ /* 0x008ee8000c1ef900 */
[----:B---3--:R-:W-:Y:S01]  /*9620*/  CCTL.IVALL ;  /* 0x00000000ff00798f */ /* 0x008fe20002000000 */
[----:B------:R-:W-:Y:S05]  /*9630*/  YIELD ;  /* 0x0000000000007946 */ /* 0x000fea0003800000 */
[----:B------:R-:W-:-:S13]  /*9640*/  ISETP.NE.AND P0, PT, R5, R0, PT ;  /* 0x000000000500720c */ /* 0x000fda0003f05270 */
[----:B------:R-:W-:Y:S05]  /*9650*/  @P0 BRA `(.L_x_2014) ;  /* 0xfffffffc00ec0947 */ /* 0x000fea000383ffff */
.L_x_2013:
        /* <DEDUP_REMOVED lines=24> */
.L_x_2015:
        /* <DEDUP_REMOVED lines=17> */
[----:B----4-:R-:W-:Y:S02]  /*98f0*/  F2FP.F16.F32.PACK_AB R19, R9, R0 ;  /* 0x000000000913723e */ /* 0x010fe400000000ff */
[----:B------:R-:W-:Y:S02]  /*9900*/  SHF.R.S32.HI R0, RZ, 0x1f, R81 ;  /* 0x0000001fff007819 */ /* 0x000fe40000011451 */
[----:B--2---:R-:W-:Y:S01]  /*9910*/  F2FP.F16.F32.PACK_AB R21, R13, R10 ;  /* 0x0000000a0d15723e */ /* 0x004fe200000000ff */
[----:B------:R4:W-:Y:S04]  /*9920*/  STG.E desc[UR8][R2.64], R19 ;  /* 0x0000001302007986 */ /* 0x0009e8000c101908 */
[----:B------:R4:W-:Y:S01]  /*9930*/  STG.E desc[UR8][R4.64], R21 ;  /* 0x0000001504007986 */ /* 0x0009e2000c101908 */
[----:B------:R-:W-:-:S13]  /*9940*/  ISETP.GT.AND.EX P0, PT, R25, R0, PT, P0 ;  /* 0x000000001900720c */ /* 0x000fda0003f04300 */
[----:B----4-:R-:W-:Y:S05]  /*9950*/  @P0 BRA `(.L_x_2015) ;  /* 0xfffffffc00a00947 */ /* 0x010fea000383ffff */
[----:B------:R-:W-:Y:S05]  /*9960*/  EXIT ;  /* 0x000000000000794d */ /* 0x000fea0003800000 */
.L_x_2016:
        /* <DEDUP_REMOVED lines=9> */
.L_x_3259:


//--------------------- .text._Z35group_norm_nhwc_fwd_one_pass_kernelI11Bf16IOFp32WLi64ELi26ELi416EEv26Group_norm_nhwc_fwd_params --------------------------
	.section	.text._Z35group_norm_nhwc_fwd_one_pass_kernelI11Bf16IOFp32WLi64ELi26ELi416EEv26Group_norm_nhwc_fwd_params,"ax",@progbits
	.align	128
        .global         _Z35group_norm_nhwc_fwd_one_pass_kernelI11Bf16IOFp32WLi64ELi26ELi416EEv26Group_norm_nhwc_fwd_params
        .type           _Z35group_norm_nhwc_fwd_one_pass_kernelI11Bf16IOFp32WLi64ELi26ELi416EEv26Group_norm_nhwc_fwd_params,@function
        .size           _Z35group_norm_nhwc_fwd_one_pass_kernelI11Bf16IOFp32WLi64ELi26ELi416EEv26Group_norm_nhwc_fwd_params,(.L_x_3260 - _Z35group_norm_nhwc_fwd_one_pass_kernelI11Bf16IOFp32WLi64ELi26ELi416EEv26Group_norm_nhwc_fwd_params)
        .other          _Z35group_norm_nhwc_fwd_one_pass_kernelI11Bf16IOFp32WLi64ELi26ELi416EEv26Group_norm_nhwc_fwd_params,@"STO_CUDA_ENTRY STV_DEFAULT"
_Z35group_norm_nhwc_fwd_one_pass_kernelI11Bf16IOFp32WLi64ELi26ELi416EEv26Group_norm_nhwc_fwd_params:
.text._Z35group_norm_nhwc_fwd_one_pass_kernelI11Bf16IOFp32WLi64ELi26ELi416EEv26Group_norm_nhwc_fwd_params:
[----:B------:R-:W-:Y:S01]  /*0000*/  LDC R1, c[0x0][0x28] ;  /* 0x00000a00ff017b82 */ /* 0x000fe20000000800 */
[----:B------:R-:W0:Y:S01]  /*0010*/  S2R R21, SR_CTAID.Y ;  /* 0x0000000000157919 */ /* 0x000e220000002600 */
[----:B------:R-:W-:Y:S01]  /*0020*/  ULDC UR4, c[0x0][0x288] ;  /* 0x0000a20000047ab9 */ /* 0x000fe20000000800 */
[----:B------:R-:W-:Y:S02]  /*0030*/  ULDC UR5, c[0x0][0x258] ;  /* 0x0000960000057ab9 */ /* 0x000fe40000000800 */
[----:B------:R-:W-:-:S06]  /*0040*/  UIMAD UR4, UR4, UR5, URZ ;  /* 0x00000005040472a4 */ /* 0x000fcc000f8e023f */
[----:B0-----:R-:W-:-:S13]  /*0050*/  ISETP.GE.AND P0, PT, R21, UR4, PT ;  /* 0x0000000415007c0c */ /* 0x001fda000bf06270 */
[----:B------:R-:W-:Y:S05]  /*0060*/  @P0 EXIT ;  /* 0x000000000000094d */ /* 0x000fea0003800000 */
[----:B------:R-:W0:Y:S01]  /*0070*/  S2R R20, SR_TID.X ;  /* 0x0000000000147919 */ /* 0x000e220000002100 */
[----:B------:R-:W-:Y:S01]  /*0080*/  S2UR UR7, SR_CTAID.X ;  /* 0x00000000000779c3 */ /* 0x000fe20000002500 */
[----:B------:R-:W-:Y:S01]  /*0090*/  ULDC.64 UR8, c[0x0][0x278] ;  /* 0x00009e0000087ab9 */ /* 0x000fe20000000a00 */
[----:B------:R-:W-:Y:S01]  /*00a0*/  UMOV UR5, 0x400 ;  /* 0x0000040000057882 */ /* 0x000fe20000000000 */
[----:B------:R-:W1:Y:S01]  /*00b0*/  S2R R19, SR_LANEID ;  /* 0x0000000000137919 */ /* 0x000e620000000000 */
[----:B------:R-:W-:Y:S01]  /*00c0*/  HFMA2.MMA R17, -RZ, RZ, 0, 0 ;  /* 0x00000000ff117435 */ /* 0x000fe200000001ff */
[----:B------:R-:W-:-:S03]  /*00d0*/  ULDC.U8 UR10, c[0x0][0x28c] ;  /* 0x0000a300000a7ab9 */ /* 0x000fc60000000000 */
[----:B------:R-:W2:Y:S08]  /*00e0*/  LDC R18, c[0x0][0x294] ;  /* 0x0000a500ff127b82 */ /* 0x000eb00000000800 */
[----:B------:R-:W3:Y:S01]  /*00f0*/  S2UR UR6, SR_CgaCtaId ;  /* 0x00000000000679c3 */ /* 0x000ee20000008800 */
[----:B0-----:R-:W-:-:S05]  /*0100*/  IMAD.WIDE.U32 R2, R20, 0x4ec4ec4f, RZ ;  /* 0x4ec4ec4f14027825 */ /* 0x001fca00078e00ff */
[----:B------:R-:W-:Y:S02]  /*0110*/  SHF.R.U32.HI R5, RZ, 0x2, R3 ;  /* 0x00000002ff057819 */ /* 0x000fe40000011603 */
[--C-:B------:R-:W-:Y:S01]  /*0120*/  SHF.R.S32.HI R3, RZ, 0x1f, R20.reuse ;  /* 0x0000001fff037819 */ /* 0x100fe20000011414 */
[----:B---3--:R-:W-:Y:S02]  /*0130*/  ULEA UR5, UR6, UR5, 0x18 ;  /* 0x0000000506057291 */ /* 0x008fe4000f8ec03f */
[----:B--2---:R-:W-:Y:S01]  /*0140*/  IMAD R18, R18, UR7, R5 ;  /* 0x0000000712127c24 */ /* 0x004fe2000f8e0205 */
[----:B------:R-:W-:Y:S01]  /*0150*/  LEA.HI R3, R3, R20, RZ, 0x5 ;  /* 0x0000001403037211 */ /* 0x000fe200078f28ff */
[----:B------:R-:W-:-:S03]  /*0160*/  IMAD R22, R5, -0xd, R20 ;  /* 0xfffffff305167824 */ /* 0x000fc600078e0214 */
[----:B------:R-:W-:Y:S02]  /*0170*/  ISETP.GE.U32.AND P0, PT, R18, UR8, PT ;  /* 0x0000000812007c0c */ /* 0x000fe4000bf06070 */
[----:B------:R-:W-:Y:S02]  /*0180*/  SHF.R.S32.HI R0, RZ, 0x1f, R18 ;  /* 0x0000001fff007819 */ /* 0x000fe40000011412 */
[----:B------:R-:W-:Y:S02]  /*0190*/  SHF.R.S32.HI R3, RZ, 0x5, R3 ;  /* 0x00000005ff037819 */ /* 0x000fe40000011403 */
[----:B------:R-:W-:Y:S01]  /*01a0*/  ISETP.GE.AND.EX P0, PT, R0, UR9, PT, P0 ;  /* 0x0000000900007c0c */ /* 0x000fe2000bf06300 */
[----:B------:R-:W-:Y:S01]  /*01b0*/  ULDC.64 UR8, c[0x0][0x208] ;  /* 0x0000820000087ab9 */ /* 0x000fe20000000a00 */
[----:B------:R-:W-:Y:S02]  /*01c0*/  SHF.L.U32 R22, R22, 0x1, RZ ;  /* 0x0000000116167819 */ /* 0x000fe400000006ff */
[----:B------:R-:W-:-:S02]  /*01d0*/  ISETP.LT.U32.AND P0, PT, R20, 0x1a0, !P0 ;  /* 0x000001a01400780c */ /* 0x000fc40004701070 */
[----:B-1----:R-:W-:-:S11]  /*01e0*/  LEA R16, R3, UR5, 0x3 ;  /* 0x0000000503107c11 */ /* 0x002fd6000f8e18ff */
.L_x_2032:
[----:B0-----:R-:W0:Y:S01]  /*01f0*/  LDC R0, c[0x0][0x288] ;  /* 0x0000a200ff007b82 */ /* 0x001e220000000800 */
[----:B------:R-:W-:Y:S01]  /*0200*/  IADD3 R15, R18, 0x20, RZ ;  /* 0x00000020120f7810 */ /* 0x000fe20007ffe0ff */
[----:B------:R-:W-:Y:S01]  /*0210*/  ULDC.64 UR12, c[0x0][0x278] ;  /* 0x00009e00000c7ab9 */ /* 0x000fe20000000a00 */
[----:B------:R-:W-:Y:S02]  /*0220*/  SHF.R.S32.HI R29, RZ, 0x1f, R18 ;  /* 0x0000001fff1d7819 */ /* 0x000fe40000011412 */
[----:B------:R-:W-:-:S03]  /*0230*/  SHF.R.S32.HI R13, RZ, 0x1f, R15 ;  /* 0x0000001fff0d7819 */ /* 0x000fc6000001140f */
[----:B------:R-:W1:Y:S01]  /*0240*/  @P0 LDC.64 R10, c[0x0][0x270] ;  /* 0x00009c00ff0a0b82 */ /* 0x000e620000000a00 */
[----:B0-----:R-:W-:-:S04]  /*0250*/  IABS R5, R0 ;  /* 0x0000000000057213 */ /* 0x001fc80000000000 */
[----:B------:R-:W0:Y:S08]  /*0260*/  I2F.RP R4, R5 ;  /* 0x0000000500047306 */ /* 0x000e300000209400 */
[----:B0-----:R-:W0:Y:S02]  /*0270*/  MUFU.RCP R4, R4 ;  /* 0x0000000400047308 */ /* 0x001e240000001000 */
[----:B0-----:R-:W-:-:S06]  /*0280*/  IADD3 R2, R4, 0xffffffe, RZ ;  /* 0x0ffffffe04027810 */ /* 0x001fcc0007ffe0ff */
[----:B------:R0:W2:Y:S02]  /*0290*/  F2I.FTZ.U32.TRUNC.NTZ R3, R2 ;  /* 0x0000000200037305 */ /* 0x0000a4000021f000 */
[----:B0-----:R-:W-:Y:S02]  /*02a0*/  MOV R2, RZ ;  /* 0x000000ff00027202 */ /* 0x001fe40000000f00 */
[----:B--2---:R-:W-:-:S05]  /*02b0*/  IADD3 R6, RZ, -R3, RZ ;  /* 0x80000003ff067210 */ /* 0x004fca0007ffe0ff */
[----:B------:R-:W-:Y:S01]  /*02c0*/  IMAD R7, R6, R5, RZ ;  /* 0x0000000506077224 */ /* 0x000fe200078e02ff */
[----:B------:R-:W-:-:S03]  /*02d0*/  IABS R6, R21 ;  /* 0x0000001500067213 */ /* 0x000fc60000000000 */
[----:B------:R-:W-:Y:S01]  /*02e0*/  IMAD.HI.U32 R3, R3, R7, R2 ;  /* 0x0000000703037227 */ /* 0x000fe200078e0002 */
[----:B------:R-:W-:-:S04]  /*02f0*/  LOP3.LUT R2, R21, R0, RZ, 0x3c, !PT ;  /* 0x0000000015027212 */ /* 0x000fc800078e3cff */
[----:B------:R-:W-:Y:S01]  /*0300*/  ISETP.GE.AND P3, PT, R2, RZ, PT ;  /* 0x000000ff0200720c */ /* 0x000fe20003f66270 */
[----:B------:R-:W-:Y:S01]  /*0310*/  IMAD.HI.U32 R3, R3, R6, RZ ;  /* 0x0000000603037227 */ /* 0x000fe200078e00ff */
[----:B------:R-:W-:-:S04]  /*0320*/  SHF.R.S32.HI R2, RZ, 0x1f, R22 ;  /* 0x0000001fff027819 */ /* 0x000fc80000011416 */
[----:B------:R-:W-:-:S05]  /*0330*/  IADD3 R4, -R3, RZ, RZ ;  /* 0x000000ff03047210 */ /* 0x000fca0007ffe1ff */
[C---:B------:R-:W-:Y:S02]  /*0340*/  IMAD R4, R5.reuse, R4, R6 ;  /* 0x0000000405047224 */ /* 0x040fe400078e0206 */
[----:B------:R-:W0:Y:S03]  /*0350*/  @P0 LDC.64 R6, c[0x0][0x220] ;  /* 0x00008800ff060b82 */ /* 0x000e260000000a00 */
[----:B------:R-:W-:-:S13]  /*0360*/  ISETP.GT.U32.AND P2, PT, R5, R4, PT ;  /* 0x000000040500720c */ /* 0x000fda0003f44070 */
[-C--:B------:R-:W-:Y:S02]  /*0370*/  @!P2 IADD3 R4, R4, -R5.reuse, RZ ;  /* 0x800000050404a210 */ /* 0x080fe40007ffe0ff */
[----:B------:R-:W-:Y:S02]  /*0380*/  @!P2 IADD3 R3, R3, 0x1, RZ ;  /* 0x000000010303a810 */ /* 0x000fe40007ffe0ff */
[----:B------:R-:W-:Y:S02]  /*0390*/  ISETP.GE.U32.AND P1, PT, R4, R5, PT ;  /* 0x000000050400720c */ /* 0x000fe40003f26070 */
[----:B------:R-:W-:-:S11]  /*03a0*/  ISETP.NE.AND P2, PT, R0, RZ, PT ;  /* 0x000000ff0000720c */ /* 0x000fd60003f45270 */
[----:B------:R-:W-:Y:S02]  /*03b0*/  @P1 IADD3 R3, R3, 0x1, RZ ;  /* 0x0000000103031810 */ /* 0x000fe40007ffe0ff */
[----:B------:R-:W-:Y:S02]  /*03c0*/  ISETP.GE.U32.AND P1, PT, R15, UR12, PT ;  /* 0x0000000c0f007c0c */ /* 0x000fe4000bf26070 */
[----:B------:R-:W-:Y:S02]  /*03d0*/  MOV R23, R3 ;  /* 0x0000000300177202 */ /* 0x000fe40000000f00 */
[----:B------:R-:W-:Y:S01]  /*03e0*/  ISETP.GE.AND.EX P1, PT, R13, UR13, PT, P1 ;  /* 0x0000000d0d007c0c */ /* 0x000fe2000bf26310 */
[----:B------:R-:W-:Y:S01]  /*03f0*/  ULDC.64 UR12, c[0x0][0x280] ;  /* 0x0000a000000c7ab9 */ /* 0x000fe20000000a00 */
[----:B------:R-:W-:Y:S02]  /*0400*/  @!P3 IADD3 R23, -R23, RZ, RZ ;  /* 0x000000ff1717b210 */ /* 0x000fe40007ffe1ff */
[----:B------:R-:W-:-:S02]  /*0410*/  ISETP.GT.U32.OR P1, PT, R20, 0x19f, P1 ;  /* 0x0000019f1400780c */ /* 0x000fc40000f24470 */
[----:B------:R-:W-:-:S04]  /*0420*/  @!P2 LOP3.LUT R23, RZ, R0, RZ, 0x33, !PT ;  /* 0x00000000ff17a212 */ /* 0x000fc800078e33ff */
[----:B------:R-:W-:-:S05]  /*0430*/  IADD3 R3, -R23, RZ, RZ ;  /* 0x000000ff17037210 */ /* 0x000fca0007ffe1ff */
[----:B------:R-:W-:Y:S01]  /*0440*/  IMAD R3, R0, R3, R21 ;  /* 0x0000000300037224 */ /* 0x000fe200078e0215 */
[----:B------:R-:W-:Y:S01]  /*0450*/  SHF.R.S32.HI R0, RZ, 0x1f, R23 ;  /* 0x0000001fff007819 */ /* 0x000fe20000011417 */
[----:B------:R-:W2:Y:S02]  /*0460*/  @!P1 LDC.64 R8, c[0x0][0x270] ;  /* 0x00009c00ff089b82 */ /* 0x000ea40000000a00 */
[----:B------:R-:W-:Y:S02]  /*0470*/  IMAD R3, R3, 0x1a, RZ ;  /* 0x0000001a03037824 */ /* 0x000fe400078e02ff */
[----:B------:R-:W-:-:S03]  /*0480*/  IMAD R0, R0, UR12, RZ ;  /* 0x0000000c00007c24 */ /* 0x000fc6000f8e02ff */
[----:B------:R-:W-:Y:S01]  /*0490*/  IADD3 R24, P2, R22, R3, RZ ;  /* 0x0000000316187210 */ /* 0x000fe20007f5e0ff */
[----:B------:R-:W3:Y:S01]  /*04a0*/  @!P1 LDC.64 R4, c[0x0][0x220] ;  /* 0x00008800ff049b82 */ /* 0x000ee20000000a00 */
[----:B------:R-:W-:Y:S02]  /*04b0*/  IMAD R27, R23, UR13, R0 ;  /* 0x0000000d171b7c24 */ /* 0x000fe4000f8e0200 */
[----:B------:R-:W-:Y:S01]  /*04c0*/  LEA.HI.X.SX32 R25, R3, R2, 0x1, P2 ;  /* 0x0000000203197211 */ /* 0x000fe200010f0eff */
[----:B-1----:R-:W-:Y:S02]  /*04d0*/  @P0 IMAD R0, R29, R10, RZ ;  /* 0x0000000a1d000224 */ /* 0x002fe400078e02ff */
[----:B------:R-:W-:-:S04]  /*04e0*/  IMAD.WIDE.U32 R24, R23, UR12, R24 ;  /* 0x0000000c17187c25 */ /* 0x000fc8000f8e0018 */
[C---:B------:R-:W-:Y:S01]  /*04f0*/  @P0 IMAD R23, R18.reuse, R11, R0 ;  /* 0x0000000b12170224 */ /* 0x040fe200078e0200 */
[----:B------:R-:W-:Y:S02]  /*0500*/  IADD3 R27, R25, R27, RZ ;  /* 0x0000001b191b7210 */ /* 0x000fe40007ffe0ff */
[----:B------:R-:W-:Y:S01]  /*0510*/  @P0 MOV R26, R24 ;  /* 0x00000018001a0202 */ /* 0x000fe20000000f00 */
[----:B--2---:R-:W-:Y:S01]  /*0520*/  @!P1 IMAD R2, R13, R8, RZ ;  /* 0x000000080d029224 */ /* 0x004fe200078e02ff */
[----:B------:R-:W-:Y:S02]  /*0530*/  @!P1 MOV R12, R24 ;  /* 0x00000018000c9202 */ /* 0x000fe40000000f00 */
[----:B------:R-:W-:Y:S01]  /*0540*/  @!P1 MOV R13, R27 ;  /* 0x0000001b000d9202 */ /* 0x000fe20000000f00 */
[----:B------:R-:W-:-:S04]  /*0550*/  @P0 IMAD.WIDE.U32 R10, R18, R10, R26 ;  /* 0x0000000a120a0225 */ /* 0x000fc800078e001a */
[----:B------:R-:W-:Y:S01]  /*0560*/  @!P1 IMAD R29, R15, R9, R2 ;  /* 0x000000090f1d9224 */ /* 0x000fe200078e0202 */
[----:B------:R-:W-:Y:S01]  /*0570*/  @P0 IADD3 R2, R11, R23, RZ ;  /* 0x000000170b020210 */ /* 0x000fe20007ffe0ff */
[----:B------:R-:W-:Y:S01]  /*0580*/  @!P1 IMAD.WIDE.U32 R8, R15, R8, R12 ;  /* 0x000000080f089225 */ /* 0x000fe200078e000c */
[----:B0-----:R-:W-:-:S04]  /*0590*/  @P0 LEA R6, P2, R10, R6, 0x1 ;  /* 0x000000060a060211 */ /* 0x001fc800078408ff */
[----:B------:R-:W-:Y:S02]  /*05a0*/  @!P1 IADD3 R0, R9, R29, RZ ;  /* 0x0000001d09009210 */ /* 0x000fe40007ffe0ff */
[----:B---3--:R-:W-:Y:S02]  /*05b0*/  @!P1 LEA R4, P3, R8, R4, 0x1 ;  /* 0x0000000408049211 */ /* 0x008fe400078608ff */
[----:B------:R-:W-:Y:S02]  /*05c0*/  @P0 LEA.HI.X R7, R10, R7, R2, 0x1, P2 ;  /* 0x000000070a070211 */ /* 0x000fe400010f0c02 */
[----:B------:R-:W-:Y:S02]  /*05d0*/  MOV R2, RZ ;  /* 0x000000ff00027202 */ /* 0x000fe40000000f00 */
[----:B------:R-:W-:Y:S02]  /*05e0*/  @!P1 LEA.HI.X R5, R8, R5, R0, 0x1, P3 ;  /* 0x0000000508059211 */ /* 0x000fe400018f0c00 */
[----:B------:R-:W-:-:S02]  /*05f0*/  MOV R0, RZ ;  /* 0x000000ff00007202 */ /* 0x000fc40000000f00 */
[----:B------:R-:W2:Y:S04]  /*0600*/  @P0 LDG.E R2, desc[UR8][R6.64] ;  /* 0x0000000806020981 */ /* 0x000ea8000c1e1900 */
[----:B------:R-:W3:Y:S01]  /*0610*/  @!P1 LDG.E R0, desc[UR8][R4.64] ;  /* 0x0000000804009981 */ /* 0x000ee2000c1e1900 */
[C---:B------:R-:W-:Y:S01]  /*0620*/  ISETP.GT.AND P1, PT, R19.reuse, 0x1e, PT ;  /* 0x0000001e1300780c */ /* 0x040fe20003f24270 */
[----:B------:R-:W-:Y:S01]  /*0630*/  BSSY B0, `(.L_x_2017) ;  /* 0x0000050000007945 */ /* 0x000fe20003800000 */
[----:B------:R-:W-:Y:S02]  /*0640*/  ISETP.NE.AND P3, PT, R19, RZ, PT ;  /* 0x000000ff1300720c */ /* 0x000fe40003f65270 */
[----:B------:R-:W-:Y:S02]  /*0650*/  ISETP.NE.AND P2, PT, R20, RZ, PT ;  /* 0x000000ff1400720c */ /* 0x000fe40003f45270 */
[----:B--2---:R-:W-:-:S02]  /*0660*/  PRMT R8, R2, 0x7632, R8 ;  /* 0x0000763202087816 */ /* 0x004fc40000000008 */
[----:B---3--:R-:W-:Y:S02]  /*0670*/  PRMT R10, R0, 0x7632, R10 ;  /* 0x00007632000a7816 */ /* 0x008fe4000000000a */
[----:B------:R-:W-:Y:S02]  /*0680*/  SHF.L.U32 R9, R8, 0x10, RZ ;  /* 0x0000001008097819 */ /* 0x000fe400000006ff */
[----:B------:R-:W-:Y:S02]  /*0690*/  SHF.L.U32 R13, R10, 0x10, RZ ;  /* 0x000000100a0d7819 */ /* 0x000fe400000006ff */
[----:B------:R-:W-:Y:S01]  /*06a0*/  SHF.L.U32 R8, R2, 0x10, RZ ;  /* 0x0000001002087819 */ /* 0x000fe200000006ff */
[----:B------:R-:W-:Y:S01]  /*06b0*/  FMUL.FTZ R11, R9, R9 ;  /* 0x00000009090b7220 */ /* 0x000fe20000410000 */
[----:B------:R-:W-:Y:S01]  /*06c0*/  SHF.L.U32 R10, R0, 0x10, RZ ;  /* 0x00000010000a7819 */ /* 0x000fe200000006ff */
[----:B------:R-:W-:Y:S02]  /*06d0*/  FMUL.FTZ R15, R13, R13 ;  /* 0x0000000d0d0f7220 */ /* 0x000fe40000410000 */
[C---:B------:R-:W-:Y:S01]  /*06e0*/  FADD.FTZ R9, R8.reuse, R9 ;  /* 0x0000000908097221 */ /* 0x040fe20000010000 */
[----:B------:R-:W-:Y:S01]  /*06f0*/  FFMA.FTZ R11, R8, R8, R11 ;  /* 0x00000008080b7223 */ /* 0x000fe2000001000b */
[C---:B------:R-:W-:Y:S01]  /*0700*/  FADD.FTZ R4, R10.reuse, R13 ;  /* 0x0000000d0a047221 */ /* 0x040fe20000010000 */
[----:B------:R-:W-:Y:S01]  /*0710*/  FFMA.FTZ R10, R10, R10, R15 ;  /* 0x0000000a0a0a7223 */ /* 0x000fe2000001000f */
[----:B------:R-:W-:Y:S01]  /*0720*/  FADD.FTZ R9, RZ, R9 ;  /* 0x00000009ff097221 */ /* 0x000fe20000010000 */
[----:B------:R-:W-:-:S03]  /*0730*/  FADD.FTZ R11, RZ, R11 ;  /* 0x0000000bff0b7221 */ /* 0x000fc60000010000 */
[----:B------:R-:W-:Y:S01]  /*0740*/  FADD.FTZ R4, R9, R4 ;  /* 0x0000000409047221 */ /* 0x000fe20000010000 */
[----:B------:R-:W-:-:S04]  /*0750*/  FADD.FTZ R5, R11, R10 ;  /* 0x0000000a0b057221 */ /* 0x000fc80000010000 */
[----:B------:R-:W0:Y:S04]  /*0760*/  SHFL.DOWN PT, R7, R4, 0x1, 0x1f ;  /* 0x08201f0004077f89 */ /* 0x000e2800000e0000 */
        /* <DEDUP_REMOVED lines=22> */
[----:B-1----:R-:W-:-:S05]  /*08d0*/  @!P1 FADD.FTZ R5, R5, R6 ;  /* 0x0000000605059221 */ /* 0x002fca0000010000 */
        /* <DEDUP_REMOVED lines=11> */
[----:B0-----:R-:W0:Y:S01]  /*0990*/  LDS.128 R4, [UR5+0x40] ;  /* 0x00004005ff047984 */ /* 0x001e220008000c00 */
[----:B--2---:R-:W-:Y:S01]  /*09a0*/  FADD.FTZ R23, R23, R12 ;  /* 0x0000000c17177221 */ /* 0x004fe20000010000 */
[----:B------:R-:W-:-:S03]  /*09b0*/  FADD.FTZ R28, R28, R13 ;  /* 0x0000000d1c1c7221 */ /* 0x000fc60000010000 */
[----:B------:R-:W-:Y:S01]  /*09c0*/  FADD.FTZ R23, R23, R14 ;  /* 0x0000000e17177221 */ /* 0x000fe20000010000 */
[----:B------:R-:W-:Y:S02]  /*09d0*/  FADD.FTZ R28, R28, R15 ;  /* 0x0000000f1c1c7221 */ /* 0x000fe40000010000 */
[----:B------:R-:W1:Y:S01]  /*09e0*/  LDS.128 R12, [UR5+0x50] ;  /* 0x00005005ff0c7984 */ /* 0x000e620008000c00 */
[----:B---3--:R-:W-:Y:S01]  /*09f0*/  FADD.FTZ R23, R23, R8 ;  /* 0x0000000817177221 */ /* 0x008fe20000010000 */
[----:B------:R-:W-:-:S03]  /*0a00*/  FADD.FTZ R28, R28, R9 ;  /* 0x000000091c1c7221 */ /* 0x000fc60000010000 */
[----:B------:R-:W-:Y:S01]  /*0a10*/  FADD.FTZ R23, R23, R10 ;  /* 0x0000000a17177221 */ /* 0x000fe20000010000 */
[----:B------:R-:W-:Y:S02]  /*0a20*/  FADD.FTZ R28, R28, R11 ;  /* 0x0000000b1c1c7221 */ /* 0x000fe40000010000 */
[----:B------:R-:W2:Y:S01]  /*0a30*/  LDS.128 R8, [UR5+0x60] ;  /* 0x00006005ff087984 */ /* 0x000ea20008000c00 */
        /* <DEDUP_REMOVED lines=15> */
.L_x_2018:
[----:B------:R-:W-:Y:S05]  /*0b30*/  BSYNC B0 ;  /* 0x0000000000007941 */ /* 0x000fea0003800000 */
.L_x_2017:
[----:B------:R-:W1:Y:S02]  /*0b40*/  LDC R12, c[0x0][0xc] ;  /* 0x00000300ff0c7b82 */ /* 0x000e640000000800 */
[----:B-1----:R-:W-:-:S13]  /*0b50*/  ISETP.GE.U32.AND P1, PT, R12, 0x2, PT ;  /* 0x000000020c00780c */ /* 0x002fda0003f26070 */
[----:B------:R-:W-:Y:S05]  /*0b60*/  @!P1 BRA `(.L_x_2019) ;  /* 0x0000000800789947 */ /* 0x000fea0003800000 */
[----:B------:R-:W-:Y:S05]  /*0b70*/  @P2 BRA `(.L_x_2020) ;  /* 0x00000000007c2947 */ /* 0x000fea0003800000 */
[----:B------:R-:W1:Y:S01]  /*0b80*/  LDC R13, c[0x0][0x10] ;  /* 0x00000400ff0d7b82 */ /* 0x000e620000000800 */
[----:B------:R-:W2:Y:S01]  /*0b90*/  S2R R14, SR_CTAID.Y ;  /* 0x00000000000e7919 */ /* 0x000ea20000002600 */
[C---:B------:R-:W-:Y:S02]  /*0ba0*/  LOP3.LUT R28, R17.reuse, 0x1, RZ, 0xc0, !PT ;  /* 0x00000001111c7812 */ /* 0x040fe400078ec0ff */
[----:B------:R-:W-:Y:S02]  /*0bb0*/  LOP3.LUT P1, RZ, R17, 0x2, RZ, 0xc0, !PT ;  /* 0x0000000211ff7812 */ /* 0x000fe4000782c0ff */
[----:B------:R-:W-:Y:S02]  /*0bc0*/  MOV R23, 0x1 ;  /* 0x0000000100177802 */ /* 0x000fe40000000f00 */
[----:B------:R-:W3:Y:S02]  /*0bd0*/  LDC.64 R8, c[0x0][0x248] ;  /* 0x00009200ff087b82 */ /* 0x000ee40000000a00 */
[----:B------:R-:W-:-:S06]  /*0be0*/  SEL R23, R23, 0xffffffff, !P1 ;  /* 0xffffffff17177807 */ /* 0x000fcc0004800000 */
[----:B------:R-:W4:Y:S01]  /*0bf0*/  LDC.64 R6, c[0x0][0x240] ;  /* 0x00009000ff067b82 */ /* 0x000f220000000a00 */
[----:B-1----:R-:W-:-:S04]  /*0c00*/  IMAD R15, R28, R13, RZ ;  /* 0x0000000d1c0f7224 */ /* 0x002fc800078e02ff */
[----:B------:R-:W-:-:S05]  /*0c10*/  IMAD R10, R15, R12, RZ ;  /* 0x0000000c0f0a7224 */ /* 0x000fca00078e02ff */
[----:B------:R-:W-:Y:S02]  /*0c20*/  SHF.L.U32 R11, R10, 0x1, RZ ;  /* 0x000000010a0b7819 */ /* 0x000fe400000006ff */
[----:B--2---:R-:W-:-:S03]  /*0c30*/  IADD3 R15, R15, R14, RZ ;  /* 0x0000000e0f0f7210 */ /* 0x004fc60007ffe0ff */
[----:B---3--:R-:W-:-:S04]  /*0c40*/  IMAD.WIDE R8, R11, 0x4, R8 ;  /* 0x000000040b087825 */ /* 0x008fc800078e0208 */
[----:B------:R-:W-:-:S04]  /*0c50*/  IMAD R11, R13, UR7, R14 ;  /* 0x000000070d0b7c24 */ /* 0x000fc8000f8e020e */
[----:B------:R-:W-:-:S04]  /*0c60*/  IMAD.WIDE.U32 R10, R11, 0x8, R8 ;  /* 0x000000080b0a7825 */ /* 0x000fc800078e0008 */
[----:B----4-:R-:W-:Y:S01]  /*0c70*/  IMAD.WIDE.U32 R8, R15, 0x4, R6 ;  /* 0x000000040f087825 */ /* 0x010fe200078e0006 */
[----:B------:R-:W-:Y:S01]  /*0c80*/  SEL R15, R12, RZ, !P1 ;  /* 0x000000ff0c0f7207 */ /* 0x000fe20004800000 */
[----:B------:R1:W-:Y:S03]  /*0c90*/  STG.E.64 desc[UR8][R10.64], R4 ;  /* 0x000000040a007986 */ /* 0x0003e6000c101b08 */
[----:B------:R-:W-:Y:S01]  /*0ca0*/  ISETP.NE.AND P1, PT, R15, -0x1, PT ;  /* 0xffffffff0f00780c */ /* 0x000fe20003f25270 */
[----:B------:R-:W-:Y:S06]  /*0cb0*/  MEMBAR.ALL.GPU ;  /* 0x0000000000007992 */ /* 0x000fec000000a000 */
[----:B------:R-:W-:-:S00]  /*0cc0*/  ERRBAR ;  /* 0x00000000000079ab */ /* 0x000fc00000000000 */
[----:B------:R-:W-:Y:S06]  /*0cd0*/  CGAERRBAR ;  /* 0x00000000000075ab */ /* 0x000fec0000000000 */
[----:B------:R1:W-:Y:S01]  /*0ce0*/  REDG.E.ADD.S32.STRONG.GPU desc[UR8][R8.64], R23 ;  /* 0x000000170800798e */ /* 0x0003e2000c10e388 */
[----:B------:R-:W-:Y:S05]  /*0cf0*/  @!P1 BRA `(.L_x_2020) ;  /* 0x00000000001c9947 */ /* 0x000fea0003800000 */
[----:B------:R-:W-:-:S04]  /*0d00*/  IMAD R13, R28, R13, R14 ;  /* 0x0000000d1c0d7224 */ /* 0x000fc800078e020e */
[----:B------:R-:W-:-:S07]  /*0d10*/  IMAD.WIDE.U32 R6, R13, 0x4, R6 ;  /* 0x000000040d067825 */ /* 0x000fce00078e0006 */
.L_x_2021:
[----:B-1----:R-:W2:Y:S04]  /*0d20*/  LDG.E.STRONG.GPU R8, desc[UR8][R6.64] ;  /* 0x0000000806087981 */ /* 0x002ea8000c1ef900 */
[----:B--2---:R-:W-:Y:S01]  /*0d30*/  CCTL.IVALL ;  /* 0x00000000ff00798f */ /* 0x004fe20002000000 */
[----:B------:R-:W-:Y:S05]  /*0d40*/  YIELD ;  /* 0x0000000000007946 */ /* 0x000fea0003800000 */
[----:B------:R-:W-:-:S13]  /*0d50*/  ISETP.NE.AND P1, PT, R8, R15, PT ;  /* 0x0000000f0800720c */ /* 0x000fda0003f25270 */
[----:B------:R-:W-:Y:S05]  /*0d60*/  @P1 BRA `(.L_x_2021) ;  /* 0xfffffffc00ec1947 */ /* 0x000fea000383ffff */
.L_x_2020:
        /* <DEDUP_REMOVED lines=10> */
[----:B------:R-:W-:-:S07]  /*0e10*/  IADD3 R14, -R7, R12, RZ ;  /* 0x0000000c070e7210 */ /* 0x000fce0007ffe1ff */
.L_x_2023:
[----:B------:R-:W-:-:S13]  /*0e20*/  ISETP.EQ.OR P4, PT, R13, UR7, P2 ;  /* 0x000000070d007c0c */ /* 0x000fda0009782670 */
[----:B-1----:R-:W1:Y:S01]  /*0e30*/  @!P4 LDC R8, c[0x0][0x10] ;  /* 0x00000400ff08cb82 */ /* 0x002e620000000800 */
[----:B------:R-:W2:Y:S01]  /*0e40*/  @!P4 S2R R10, SR_CTAID.Y ;  /* 0x00000000000ac919 */ /* 0x000ea20000002600 */
[----:B------:R-:W-:-:S06]  /*0e50*/  @!P4 LOP3.LUT R9, R17, 0x1, RZ, 0xc0, !PT ;  /* 0x000000011109c812 */ /* 0x000fcc00078ec0ff */
[----:B------:R-:W3:Y:S01]  /*0e60*/  @!P4 LDC.64 R6, c[0x0][0x248] ;  /* 0x00009200ff06cb82 */ /* 0x000ee20000000a00 */
[----:B-1----:R-:W-:-:S04]  /*0e70*/  @!P4 IMAD R9, R8, R9, RZ ;  /* 0x000000090809c224 */ /* 0x002fc800078e02ff */
[----:B------:R-:W-:-:S05]  /*0e80*/  @!P4 IMAD R9, R9, R12, RZ ;  /* 0x0000000c0909c224 */ /* 0x000fca00078e02ff */
[----:B------:R-:W-:-:S05]  /*0e90*/  @!P4 SHF.L.U32 R9, R9, 0x1, RZ ;  /* 0x000000010909c819 */ /* 0x000fca00000006ff */
[----:B---3--:R-:W-:-:S04]  /*0ea0*/  @!P4 IMAD.WIDE R6, R9, 0x4, R6 ;  /* 0x000000040906c825 */ /* 0x008fc800078e0206 */
[----:B--2---:R-:W-:-:S04]  /*0eb0*/  @!P4 IMAD R9, R8, R13, R10 ;  /* 0x0000000d0809c224 */ /* 0x004fc800078e020a */
[----:B------:R-:W-:-:S06]  /*0ec0*/  @!P4 IMAD.WIDE.U32 R6, R9, 0x8, R6 ;  /* 0x000000080906c825 */ /* 0x000fcc00078e0006 */
[----:B------:R-:W0:Y:S01]  /*0ed0*/  @!P4 LDG.E.64 R6, desc[UR8][R6.64] ;  /* 0x000000080606c981 */ /* 0x000e22000c1e1b00 */
[C---:B------:R-:W-:Y:S02]  /*0ee0*/  IADD3 R8, R13.reuse, 0x1, RZ ;  /* 0x000000010d087810 */ /* 0x040fe40007ffe0ff */
[----:B------:R-:W-:Y:S02]  /*0ef0*/  IADD3 R15, R13, 0x2, RZ ;  /* 0x000000020d0f7810 */ /* 0x000fe40007ffe0ff */
[----:B------:R-:W-:Y:S02]  /*0f00*/  ISETP.EQ.OR P1, PT, R8, UR7, P2 ;  /* 0x0000000708007c0c */ /* 0x000fe40009722670 */
[----:B------:R-:W-:-:S11]  /*0f10*/  ISETP.EQ.OR P3, PT, R15, UR7, P2 ;  /* 0x000000070f007c0c */ /* 0x000fd60009762670 */
[----:B------:R-:W1:Y:S01]  /*0f20*/  @!P1 S2R R29, SR_CTAID.Y ;  /* 0x00000000001d9919 */ /* 0x000e620000002600 */
[----:B------:R-:W1:Y:S01]  /*0f30*/  @!P1 LDC R23, c[0x0][0x10] ;  /* 0x00000400ff179b82 */ /* 0x000e620000000800 */
[----:B------:R-:W-:Y:S01]  /*0f40*/  @!P1 LOP3.LUT R28, R17, 0x1, RZ, 0xc0, !PT ;  /* 0x00000001111c9812 */ /* 0x000fe200078ec0ff */
[----:B------:R-:W2:Y:S06]  /*0f50*/  @!P3 S2R R10, SR_CTAID.Y ;  /* 0x00000000000ab919 */ /* 0x000eac0000002600 */
[----:B------:R-:W2:Y:S01]  /*0f60*/  @!P3 LDC R11, c[0x0][0x10] ;  /* 0x00000400ff0bbb82 */ /* 0x000ea20000000800 */
[----:B-1----:R-:W-:-:S07]  /*0f70*/  @!P1 IMAD R29, R8, R23, R29 ;  /* 0x00000017081d9224 */ /* 0x002fce00078e021d */
[----:B------:R-:W1:Y:S01]  /*0f80*/  @!P1 LDC.64 R8, c[0x0][0x248] ;  /* 0x00009200ff089b82 */ /* 0x000e620000000a00 */
[----:B------:R-:W-:Y:S02]  /*0f90*/  @!P1 IMAD R23, R23, R28, RZ ;  /* 0x0000001c17179224 */ /* 0x000fe400078e02ff */
[----:B--2---:R-:W-:Y:S01]  /*0fa0*/  @!P3 IMAD R10, R15, R11, R10 ;  /* 0x0000000b0f0ab224 */ /* 0x004fe200078e020a */
[----:B------:R-:W-:Y:S01]  /*0fb0*/  IADD3 R15, R13, 0x3, RZ ;  /* 0x000000030d0f7810 */ /* 0x000fe20007ffe0ff */
[----:B------:R-:W-:-:S05]  /*0fc0*/  @!P1 IMAD R23, R23, R12, RZ ;  /* 0x0000000c17179224 */ /* 0x000fca00078e02ff */
[----:B------:R-:W-:-:S05]  /*0fd0*/  @!P1 SHF.L.U32 R23, R23, 0x1, RZ ;  /* 0x0000000117179819 */ /* 0x000fca00000006ff */
[----:B-1----:R-:W-:-:S04]  /*0fe0*/  @!P1 IMAD.WIDE R8, R23, 0x4, R8 ;  /* 0x0000000417089825 */ /* 0x002fc800078e0208 */
[----:B------:R-:W-:-:S04]  /*0ff0*/  @!P1 IMAD.WIDE.U32 R28, R29, 0x8, R8 ;  /* 0x000000081d1c9825 */ /* 0x000fc800078e0008 */
[----:B0-----:R-:W-:Y:S01]  /*1000*/  @!P4 FADD.FTZ R4, R4, R6 ;  /* 0x000000060404c221 */ /* 0x001fe20000010000 */
[----:B------:R-:W-:Y:S01]  /*1010*/  @!P4 FADD.FTZ R5, R5, R7 ;  /* 0x000000070505c221 */ /* 0x000fe20000010000 */
[----:B------:R-:W-:Y:S02]  /*1020*/  ISETP.EQ.OR P4, PT, R15, UR7, P2 ;  /* 0x000000070f007c0c */ /* 0x000fe40009782670 */
[----:B------:R-:W-:-:S05]  /*1030*/  @!P3 LOP3.LUT R6, R17, 0x1, RZ, 0xc0, !PT ;  /* 0x000000011106b812 */ /* 0x000fca00078ec0ff */
[----:B------:R-:W-:Y:S02]  /*1040*/  @!P3 IMAD R11, R11, R6, RZ ;  /* 0x000000060b0bb224 */ /* 0x000fe400078e02ff */
[----:B------:R-:W0:Y:S02]  /*1050*/  @!P3 LDC.64 R6, c[0x0][0x248] ;  /* 0x00009200ff06bb82 */ /* 0x000e240000000a00 */
[----:B------:R-:W-:Y:S02]  /*1060*/  @!P3 IMAD R8, R11, R12, RZ ;  /* 0x0000000c0b08b224 */ /* 0x000fe400078e02ff */
[----:B------:R-:W1:Y:S03]  /*1070*/  @!P4 S2R R11, SR_CTAID.Y ;  /* 0x00000000000bc919 */ /* 0x000e660000002600 */
[----:B------:R-:W-:Y:S01]  /*1080*/  @!P3 SHF.L.U32 R9, R8, 0x1, RZ ;  /* 0x000000010809b819 */ /* 0x000fe200000006ff */
[----:B------:R-:W1:Y:S04]  /*1090*/  @!P4 LDC R23, c[0x0][0x10] ;  /* 0x00000400ff17cb82 */ /* 0x000e680000000800 */
[----:B0-----:R-:W-:-:S04]  /*10a0*/  @!P3 IMAD.WIDE R6, R9, 0x4, R6 ;  /* 0x000000040906b825 */ /* 0x001fc800078e0206 */
[----:B------:R-:W-:Y:S01]  /*10b0*/  @!P3 IMAD.WIDE.U32 R8, R10, 0x8, R6 ;  /* 0x000000080a08b825 */ /* 0x000fe200078e0006 */
[----:B------:R-:W-:-:S03]  /*10c0*/  @!P4 LOP3.LUT R6, R17, 0x1, RZ, 0xc0, !PT ;  /* 0x000000011106c812 */ /* 0x000fc600078ec0ff */
[----:B-1----:R-:W-:Y:S02]  /*10d0*/  @!P4 IMAD R15, R15, R23, R11 ;  /* 0x000000170f0fc224 */ /* 0x002fe400078e020b */
[----:B------:R-:W2:Y:S01]  /*10e0*/  @!P3 LDG.E.64 R8, desc[UR8][R8.64] ;  /* 0x000000080808b981 */ /* 0x000ea2000c1e1b00 */
[----:B------:R-:W0:Y:S01]  /*10f0*/  @!P4 LDC.64 R10, c[0x0][0x248] ;  /* 0x00009200ff0acb82 */ /* 0x000e220000000a00 */
[----:B------:R-:W-:Y:S02]  /*1100*/  @!P4 IMAD R23, R23, R6, RZ ;  /* 0x000000061717c224 */ /* 0x000fe400078e02ff */
[----:B------:R-:W3:Y:S02]  /*1110*/  @!P1 LDG.E.64 R6, desc[UR8][R28.64] ;  /* 0x000000081c069981 */ /* 0x000ee4000c1e1b00 */
[----:B------:R-:W-:-:S05]  /*1120*/  @!P4 IMAD R23, R23, R12, RZ ;  /* 0x0000000c1717c224 */ /* 0x000fca00078e02ff */
[----:B------:R-:W-:-:S05]  /*1130*/  @!P4 SHF.L.U32 R23, R23, 0x1, RZ ;  /* 0x000000011717c819 */ /* 0x000fca00000006ff */
[----:B0-----:R-:W-:-:S04]  /*1140*/  @!P4 IMAD.WIDE R10, R23, 0x4, R10 ;  /* 0x00000004170ac825 */ /* 0x001fc800078e020a */
[----:B------:R-:W-:-:S06]  /*1150*/  @!P4 IMAD.WIDE.U32 R10, R15, 0x8, R10 ;  /* 0x000000080f0ac825 */ /* 0x000fcc00078e000a */
[----:B------:R-:W4:Y:S01]  /*1160*/  @!P4 LDG.E.64 R10, desc[UR8][R10.64] ;  /* 0x000000080a0ac981 */ /* 0x000f22000c1e1b00 */
[----:B------:R-:W-:Y:S02]  /*1170*/  IADD3 R14, R14, -0x4, RZ ;  /* 0xfffffffc0e0e7810 */ /* 0x000fe40007ffe0ff */
[----:B------:R-:W-:Y:S01]  /*1180*/  IADD3 R13, R13, 0x4, RZ ;  /* 0x000000040d0d7810 */ /* 0x000fe20007ffe0ff */
[----:B---3--:R-:W-:Y:S01]  /*1190*/  @!P1 FADD.FTZ R4, R4, R6 ;  /* 0x0000000604049221 */ /* 0x008fe20000010000 */
[----:B------:R-:W-:Y:S01]  /*11a0*/  @!P1 FADD.FTZ R5, R5, R7 ;  /* 0x0000000705059221 */ /* 0x000fe20000010000 */
[----:B------:R-:W-:Y:S02]  /*11b0*/  ISETP.NE.AND P1, PT, R14, RZ, PT ;  /* 0x000000ff0e00720c */ /* 0x000fe40003f25270 */
[----:B--2---:R-:W-:Y:S01]  /*11c0*/  @!P3 FADD.FTZ R4, R4, R8 ;  /* 0x000000080404b221 */ /* 0x004fe20000010000 */
[----:B------:R-:W-:-:S03]  /*11d0*/  @!P3 FADD.FTZ R5, R5, R9 ;  /* 0x000000090505b221 */ /* 0x000fc60000010000 */
[----:B----4-:R-:W-:Y:S01]  /*11e0*/  @!P4 FADD.FTZ R4, R4, R10 ;  /* 0x0000000a0404c221 */ /* 0x010fe20000010000 */
[----:B------:R-:W-:-:S06]  /*11f0*/  @!P4 FADD.FTZ R5, R5, R11 ;  /* 0x0000000b0505c221 */ /* 0x000fcc0000010000 */
[----:B------:R-:W-:Y:S05]  /*1200*/  @P1 BRA `(.L_x_2023) ;  /* 0xfffffffc00041947 */ /* 0x000fea000383ffff */
.L_x_2022:
[----:B-1----:R-:W-:-:S13]  /*1210*/  LOP3.LUT P1, R8, R12, 0x3, RZ, 0xc0, !PT ;  /* 0x000000030c087812 */ /* 0x002fda000782c0ff */
[----:B------:R-:W-:Y:S05]  /*1220*/  @!P1 BRA `(.L_x_2019) ;  /* 0x0000000000c89947 */ /* 0x000fea0003800000 */
[----:B------:R-:W-:Y:S01]  /*1230*/  ISETP.EQ.OR P1, PT, R13, UR7, P2 ;  /* 0x000000070d007c0c */ /* 0x000fe20009722670 */
[----:B------:R-:W-:Y:S01]  /*1240*/  BSSY B0, `(.L_x_2024) ;  /* 0x0000010000007945 */ /* 0x000fe20003800000 */
[----:B------:R-:W-:-:S11]  /*1250*/  ISETP.NE.AND P3, PT, R8, 0x1, PT ;  /* 0x000000010800780c */ /* 0x000fd60003f65270 */
[----:B------:R-:W-:Y:S05]  /*1260*/  @P1 BRA `(.L_x_2025) ;  /* 0x0000000000341947 */ /* 0x000fea0003800000 */
[----:B------:R-:W1:Y:S01]  /*1270*/  S2R R10, SR_CTAID.Y ;  /* 0x00000000000a7919 */ /* 0x000e620000002600 */
[----:B------:R-:W2:Y:S01]  /*1280*/  LDC.64 R6, c[0x0][0x248] ;  /* 0x00009200ff067b82 */ /* 0x000ea20000000a00 */
[----:B------:R-:W-:Y:S01]  /*1290*/  LOP3.LUT R9, R17, 0x1, RZ, 0xc0, !PT ;  /* 0x0000000111097812 */ /* 0x000fe200078ec0ff */
[----:B------:R-:W-:-:S04]  /*12a0*/  ULDC UR5, c[0x0][0x10] ;  /* 0x0000040000057ab9 */ /* 0x000fc80000000800 */
[----:B------:R-:W-:-:S04]  /*12b0*/  IMAD R9, R9, UR5, RZ ;  /* 0x0000000509097c24 */ /* 0x000fc8000f8e02ff */
[----:B------:R-:W-:-:S05]  /*12c0*/  IMAD R9, R9, R12, RZ ;  /* 0x0000000c09097224 */ /* 0x000fca00078e02ff */
[----:B------:R-:W-:-:S05]  /*12d0*/  SHF.L.U32 R9, R9, 0x1, RZ ;  /* 0x0000000109097819 */ /* 0x000fca00000006ff */
[----:B--2---:R-:W-:-:S04]  /*12e0*/  IMAD.WIDE R6, R9, 0x4, R6 ;  /* 0x0000000409067825 */ /* 0x004fc800078e0206 */
[----:B-1----:R-:W-:-:S04]  /*12f0*/  IMAD R9, R13, UR5, R10 ;  /* 0x000000050d097c24 */ /* 0x002fc8000f8e020a */
[----:B------:R-:W-:-:S06]  /*1300*/  IMAD.WIDE.U32 R6, R9, 0x8, R6 ;  /* 0x0000000809067825 */ /* 0x000fcc00078e0006 */
[----:B------:R-:W0:Y:S02]  /*1310*/  LDG.E.64 R6, desc[UR8][R6.64] ;  /* 0x0000000806067981 */ /* 0x000e24000c1e1b00 */
[----:B0-----:R-:W-:Y:S01]  /*1320*/  FADD.FTZ R4, R4, R6 ;  /* 0x0000000604047221 */ /* 0x001fe20000010000 */
[----:B------:R-:W-:-:S07]  /*1330*/  FADD.FTZ R5, R5, R7 ;  /* 0x0000000705057221 */ /* 0x000fce0000010000 */
.L_x_2025:
[----:B------:R-:W-:Y:S05]  /*1340*/  BSYNC B0 ;  /* 0x0000000000007941 */ /* 0x000fea0003800000 */
.L_x_2024:
[----:B------:R-:W-:Y:S05]  /*1350*/  @!P3 BRA `(.L_x_2019) ;  /* 0x00000000007cb947 */ /* 0x000fea0003800000 */
[C---:B------:R-:W-:Y:S02]  /*1360*/  IADD3 R6, R13.reuse, 0x1, RZ ;  /* 0x000000010d067810 */ /* 0x040fe40007ffe0ff */
[----:B------:R-:W-:Y:S02]  /*1370*/  IADD3 R13, R13, 0x2, RZ ;  /* 0x000000020d0d7810 */ /* 0x000fe40007ffe0ff */
[----:B------:R-:W-:Y:S02]  /*1380*/  ISETP.EQ.OR P3, PT, R6, UR7, P2 ;  /* 0x0000000706007c0c */ /* 0x000fe40009762670 */
[----:B------:R-:W-:-:S04]  /*1390*/  ISETP.EQ.OR P1, PT, R13, UR7, P2 ;  /* 0x000000070d007c0c */ /* 0x000fc80009722670 */
[----:B------:R-:W-:-:S07]  /*13a0*/  ISETP.EQ.OR P1, PT, R8, 0x2, P1 ;  /* 0x000000020800780c */ /* 0x000fce0000f22670 */
[----:B------:R-:W1:Y:S01]  /*13b0*/  @!P3 S2R R15, SR_CTAID.Y ;  /* 0x00000000000fb919 */ /* 0x000e620000002600 */
[----:B------:R-:W1:Y:S01]  /*13c0*/  @!P3 LDC R11, c[0x0][0x10] ;  /* 0x00000400ff0bbb82 */ /* 0x000e620000000800 */
[----:B------:R-:W-:-:S04]  /*13d0*/  @!P3 LOP3.LUT R10, R17, 0x1, RZ, 0xc0, !PT ;  /* 0x00000001110ab812 */ /* 0x000fc800078ec0ff */
[----:B------:R-:W2:Y:S03]  /*13e0*/  @!P1 S2R R14, SR_CTAID.Y ;  /* 0x00000000000e9919 */ /* 0x000ea60000002600 */
[----:B------:R-:W2:Y:S08]  /*13f0*/  @!P1 LDC R23, c[0x0][0x10] ;  /* 0x00000400ff179b82 */ /* 0x000eb00000000800 */
[----:B------:R-:W3:Y:S01]  /*1400*/  @!P3 LDC.64 R8, c[0x0][0x248] ;  /* 0x00009200ff08bb82 */ /* 0x000ee20000000a00 */
[----:B-1----:R-:W-:-:S07]  /*1410*/  @!P3 IMAD R15, R6, R11, R15 ;  /* 0x0000000b060fb224 */ /* 0x002fce00078e020f */
[----:B------:R-:W1:Y:S01]  /*1420*/  @!P1 LDC.64 R6, c[0x0][0x248] ;  /* 0x00009200ff069b82 */ /* 0x000e620000000a00 */
[----:B------:R-:W-:Y:S01]  /*1430*/  @!P3 IMAD R11, R11, R10, RZ ;  /* 0x0000000a0b0bb224 */ /* 0x000fe200078e02ff */
[----:B------:R-:W-:Y:S01]  /*1440*/  @!P1 LOP3.LUT R10, R17, 0x1, RZ, 0xc0, !PT ;  /* 0x00000001110a9812 */ /* 0x000fe200078ec0ff */
[----:B--2---:R-:W-:Y:S02]  /*1450*/  @!P1 IMAD R13, R13, R23, R14 ;  /* 0x000000170d0d9224 */ /* 0x004fe400078e020e */
[----:B------:R-:W-:Y:S02]  /*1460*/  @!P3 IMAD R11, R11, R12, RZ ;  /* 0x0000000c0b0bb224 */ /* 0x000fe400078e02ff */
[----:B------:R-:W-:-:S03]  /*1470*/  @!P1 IMAD R29, R23, R10, RZ ;  /* 0x0000000a171d9224 */ /* 0x000fc600078e02ff */
[----:B------:R-:W-:Y:S01]  /*1480*/  @!P3 SHF.L.U32 R11, R11, 0x1, RZ ;  /* 0x000000010b0bb819 */ /* 0x000fe200000006ff */
[----:B------:R-:W-:-:S04]  /*1490*/  @!P1 IMAD R29, R29, R12, RZ ;  /* 0x0000000c1d1d9224 */ /* 0x000fc800078e02ff */
[----:B---3--:R-:W-:Y:S01]  /*14a0*/  @!P3 IMAD.WIDE R10, R11, 0x4, R8 ;  /* 0x000000040b0ab825 */ /* 0x008fe200078e0208 */
[----:B------:R-:W-:-:S05]  /*14b0*/  @!P1 SHF.L.U32 R29, R29, 0x1, RZ ;  /* 0x000000011d1d9819 */ /* 0x000fca00000006ff */
[----:B-1----:R-:W-:-:S04]  /*14c0*/  @!P1 IMAD.WIDE R8, R29, 0x4, R6 ;  /* 0x000000041d089825 */ /* 0x002fc800078e0206 */
        /* <DEDUP_REMOVED lines=8> */
.L_x_2019:
[----:B------:R-:W-:Y:S01]  /*1550*/  ULDC.64 UR12, c[0x0][0x218] ;  /* 0x00008600000c7ab9 */ /* 0x000fe20000000a00 */
[----:B------:R-:W-:Y:S01]  /*1560*/  LOP3.LUT P1, RZ, R20, UR7, RZ, 0xfc, !PT ;  /* 0x0000000714ff7c12 */ /* 0x000fe2000f82fcff */
[----:B------:R-:W2:Y:S01]  /*1570*/  S2UR UR6, SR_CgaCtaId ;  /* 0x00000000000679c3 */ /* 0x000ea20000008800 */
[----:B------:R-:W-:Y:S01]  /*1580*/  ISETP.EQ.U32.AND P3, PT, RZ, UR12, PT ;  /* 0x0000000cff007c0c */ /* 0x000fe2000bf62070 */
[----:B------:R-:W-:Y:S01]  /*1590*/  UMOV UR5, 0x400 ;  /* 0x0000040000057882 */ /* 0x000fe20000000000 */
[----:B------:R-:W-:Y:S02]  /*15a0*/  IADD3 R3, R22, R3, RZ ;  /* 0x0000000316037210 */ /* 0x000fe40007ffe0ff */
[----:B------:R-:W-:-:S03]  /*15b0*/  ISETP.EQ.OR.EX P1, PT, RZ, UR13, P1, P3 ;  /* 0x0000000dff007c0c */ /* 0x000fc60008f22730 */
[----:B-1----:R-:W1:Y:S08]  /*15c0*/  LDC.64 R10, c[0x0][0x228] ;  /* 0x00008a00ff0a7b82 */ /* 0x002e700000000a00 */
[----:B------:R-:W3:Y:S08]  /*15d0*/  LDC.64 R6, c[0x0][0x230] ;  /* 0x00008c00ff067b82 */ /* 0x000ef00000000a00 */
[----:B------:R-:W4:Y:S01]  /*15e0*/  @!P1 LDC.64 R12, c[0x0][0x218] ;  /* 0x00008600ff0c9b82 */ /* 0x000f220000000a00 */
[----:B--2---:R-:W-:-:S03]  /*15f0*/  ULEA UR5, UR6, UR5, 0x18 ;  /* 0x0000000506057291 */ /* 0x004fc6000f8ec03f */
[----:B------:R-:W-:Y:S02]  /*1600*/  ULDC UR6, c[0x0][0x2a4] ;  /* 0x0000a90000067ab9 */ /* 0x000fe40000000800 */
[----:B------:R-:W-:Y:S01]  /*1610*/  @!P1 FMUL.FTZ R9, R5, UR6 ;  /* 0x0000000605099c20 */ /* 0x000fe20008410000 */
[----:B------:R-:W-:Y:S01]  /*1620*/  @!P1 FMUL.FTZ R8, R4, UR6 ;  /* 0x0000000604089c20 */ /* 0x000fe20008410000 */
[C---:B-1----:R-:W-:Y:S02]  /*1630*/  IMAD.WIDE R10, R3.reuse, 0x4, R10 ;  /* 0x00000004030a7825 */ /* 0x042fe400078e020a */
[----:B------:R0:W-:Y:S02]  /*1640*/  @!P2 STS.64 [UR5+0x80], R4 ;  /* 0x00008004ff00a988 */ /* 0x0001e40008000a05 */
[----:B---3--:R-:W-:-:S04]  /*1650*/  IMAD.WIDE R6, R3, 0x4, R6 ;  /* 0x0000000403067825 */ /* 0x008fc800078e0206 */
[----:B----4-:R-:W-:-:S05]  /*1660*/  @!P1 IMAD.WIDE R12, R21, 0x8, R12 ;  /* 0x00000008150c9825 */ /* 0x010fca00078e020c */
[----:B------:R1:W-:Y:S01]  /*1670*/  @!P1 STG.E.64 desc[UR8][R12.64], R8 ;  /* 0x000000080c009986 */ /* 0x0003e2000c101b08 */
[----:B------:R-:W-:Y:S06]  /*1680*/  BAR.SYNC.DEFER_BLOCKING 0x0 ;  /* 0x0000000000007b1d */ /* 0x000fec0000010000 */
[----:B------:R-:W2:Y:S04]  /*1690*/  LDG.E.64 R10, desc[UR8][R10.64] ;  /* 0x000000080a0a7981 */ /* 0x000ea8000c1e1b00 */
[----:B------:R-:W2:Y:S01]  /*16a0*/  LDG.E.64 R6, desc[UR8][R6.64] ;  /* 0x0000000806067981 */ /* 0x000ea2000c1e1b00 */
[----:B------:R-:W-:-:S02]  /*16b0*/  MOV R3, 0x3f800000 ;  /* 0x3f80000000037802 */ /* 0x000fc40000000f00 */
[----:B0-----:R-:W-:Y:S01]  /*16c0*/  PRMT R5, R2, 0x7632, R5 ;  /* 0x0000763202057816 */ /* 0x001fe20000000005 */
[----:B------:R-:W0:Y:S01]  /*16d0*/  LDS.64 R14, [UR5+0x80] ;  /* 0x00008005ff0e7984 */ /* 0x000e220008000a00 */
[----:B-1----:R-:W-:Y:S02]  /*16e0*/  PRMT R9, R0, 0x7632, R9 ;  /* 0x0000763200097816 */ /* 0x002fe40000000009 */
[----:B------:R-:W-:Y:S02]  /*16f0*/  SHF.L.U32 R13, R2, 0x10, RZ ;  /* 0x00000010020d7819 */ /* 0x000fe400000006ff */
[----:B------:R-:W-:Y:S02]  /*1700*/  SHF.L.U32 R5, R5, 0x10, RZ ;  /* 0x0000001005057819 */ /* 0x000fe400000006ff */
[----:B------:R-:W-:Y:S02]  /*1710*/  SHF.L.U32 R23, R0, 0x10, RZ ;  /* 0x0000001000177819 */ /* 0x000fe400000006ff */
[----:B------:R-:W-:Y:S01]  /*1720*/  SHF.L.U32 R9, R9, 0x10, RZ ;  /* 0x0000001009097819 */ /* 0x000fe200000006ff */
[----:B0-----:R-:W-:-:S04]  /*1730*/  FMUL.FTZ R14, R14, UR6 ;  /* 0x000000060e0e7c20 */ /* 0x001fc80008410000 */
[C---:B------:R-:W-:Y:S01]  /*1740*/  FMUL.FTZ R28, R14.reuse, R14 ;  /* 0x0000000e0e1c7220 */ /* 0x040fe20000410000 */
[--C-:B------:R-:W-:Y:S01]  /*1750*/  FADD.FTZ R0, R13, -R14.reuse ;  /* 0x8000000e0d007221 */ /* 0x100fe20000010000 */
[C---:B------:R-:W-:Y:S01]  /*1760*/  FADD.FTZ R2, -R14.reuse, R5 ;  /* 0x000000050e027221 */ /* 0x040fe20000010100 */
[----:B------:R-:W-:Y:S01]  /*1770*/  FADD.FTZ R4, R23, -R14 ;  /* 0x8000000e17047221 */ /* 0x000fe20000010000 */
[----:B------:R-:W-:Y:S01]  /*1780*/  FFMA.FTZ R15, R15, UR6, -R28 ;  /* 0x000000060f0f7c23 */ /* 0x000fe2000801081c */
[----:B------:R-:W-:-:S04]  /*1790*/  FADD.FTZ R14, -R14, R9 ;  /* 0x000000090e0e7221 */ /* 0x000fc80000010100 */
[----:B------:R-:W-:-:S13]  /*17a0*/  FSETP.GTU.FTZ.AND P1, PT, R15, RZ, PT ;  /* 0x000000ff0f00720b */ /* 0x000fda0003f3c000 */
[----:B------:R-:W0:Y:S02]  /*17b0*/  @P1 LDC R28, c[0x0][0x238] ;  /* 0x00008e00ff1c1b82 */ /* 0x000e240000000800 */
[----:B0-----:R-:W-:-:S04]  /*17c0*/  @P1 FADD.FTZ R15, R15, R28 ;  /* 0x0000001c0f0f1221 */ /* 0x001fc80000010000 */
[----:B------:R-:W0:Y:S01]  /*17d0*/  @P1 MUFU.RSQ R3, R15 ;  /* 0x0000000f00031308 */ /* 0x000e220000001400 */
[----:B------:R-:W-:Y:S01]  /*17e0*/  ISETP.NE.AND P1, PT, RZ, UR10, PT ;  /* 0x0000000aff007c0c */ /* 0x000fe2000bf25270 */
[-C--:B0-----:R-:W-:Y:S01]  /*17f0*/  FMUL.FTZ R5, R0, R3.reuse ;  /* 0x0000000300057220 */ /* 0x081fe20000410000 */
[-C--:B------:R-:W-:Y:S01]  /*1800*/  FMUL.FTZ R9, R4, R3.reuse ;  /* 0x0000000304097220 */ /* 0x080fe20000410000 */
[-C--:B------:R-:W-:Y:S01]  /*1810*/  FMUL.FTZ R14, R14, R3.reuse ;  /* 0x000000030e0e7220 */ /* 0x080fe20000410000 */
[----:B------:R-:W-:Y:S01]  /*1820*/  FMUL.FTZ R2, R2, R3 ;  /* 0x0000000302027220 */ /* 0x000fe20000410000 */
[----:B------:R-:W-:Y:S01]  /*1830*/  IADD3 R0, R18, 0x20, RZ ;  /* 0x0000002012007810 */ /* 0x000fe20007ffe0ff */
[C-C-:B--2---:R-:W-:Y:S01]  /*1840*/  FFMA.FTZ R8, R10.reuse, R5, R6.reuse ;  /* 0x000000050a087223 */ /* 0x144fe20000010006 */
[----:B------:R-:W-:Y:S01]  /*1850*/  FFMA.FTZ R6, R10, R9, R6 ;  /* 0x000000090a067223 */ /* 0x000fe20000010006 */
[C-C-:B------:R-:W-:Y:S01]  /*1860*/  FFMA.FTZ R9, R11.reuse, R14, R7.reuse ;  /* 0x0000000e0b097223 */ /* 0x140fe20000010007 */
[----:B------:R-:W-:-:S04]  /*1870*/  FFMA.FTZ R7, R11, R2, R7 ;  /* 0x000000020b077223 */ /* 0x000fc80000010007 */
[----:B------:R-:W-:Y:S05]  /*1880*/  @!P1 BRA `(.L_x_2026) ;  /* 0x0000000000289947 */ /* 0x000fea0003800000 */
        /* <DEDUP_REMOVED lines=9> */
[----:B-1----:R-:W-:-:S07]  /*1920*/  FMUL.FTZ R7, R7, R10 ;  /* 0x0000000a07077220 */ /* 0x002fce0000410000 */
.L_x_2026:
[----:B------:R-:W-:Y:S04]  /*1930*/  BSSY B0, `(.L_x_2027) ;  /* 0x000000f000007945 */ /* 0x000fe80003800000 */
[----:B------:R-:W-:Y:S05]  /*1940*/  @!P0 BRA `(.L_x_2028) ;  /* 0x0000000000348947 */ /* 0x000fea0003800000 */
[----:B------:R-:W-:Y:S01]  /*1950*/  SHF.R.S32.HI R5, RZ, 0x1f, R18 ;  /* 0x0000001fff057819 */ /* 0x000fe20000011412 */
[----:B------:R-:W-:Y:S01]  /*1960*/  ULDC.64 UR12, c[0x0][0x270] ;  /* 0x00009c00000c7ab9 */ /* 0x000fe20000000a00 */
[----:B------:R-:W-:Y:S02]  /*1970*/  MOV R2, R24 ;  /* 0x0000001800027202 */ /* 0x000fe40000000f00 */
[----:B------:R-:W-:Y:S01]  /*1980*/  MOV R3, R27 ;  /* 0x0000001b00037202 */ /* 0x000fe20000000f00 */
[----:B------:R-:W-:Y:S01]  /*1990*/  IMAD R5, R5, UR12, RZ ;  /* 0x0000000c05057c24 */ /* 0x000fe2000f8e02ff */
[----:B------:R-:W-:Y:S01]  /*19a0*/  F2FP.BF16.F32.PACK_AB R7, R7, R8 ;  /* 0x000000080707723e */ /* 0x000fe200000010ff */
[----:B------:R-:W-:-:S04]  /*19b0*/  IMAD.WIDE.U32 R2, R18, UR12, R2 ;  /* 0x0000000c12027c25 */ /* 0x000fc8000f8e0002 */
[----:B------:R-:W-:Y:S01]  /*19c0*/  IMAD R5, R18, UR13, R5 ;  /* 0x0000000d12057c24 */ /* 0x000fe2000f8e0205 */
[----:B------:R-:W-:Y:S02]  /*19d0*/  ULDC.64 UR12, c[0x0][0x210] ;  /* 0x00008400000c7ab9 */ /* 0x000fe40000000a00 */
[----:B------:R-:W-:Y:S02]  /*19e0*/  LEA R4, P2, R2, UR12, 0x1 ;  /* 0x0000000c02047c11 */ /* 0x000fe4000f8408ff */
[----:B------:R-:W-:-:S04]  /*19f0*/  IADD3 R5, R3, R5, RZ ;  /* 0x0000000503057210 */ /* 0x000fc80007ffe0ff */
[----:B------:R-:W-:-:S05]  /*1a00*/  LEA.HI.X R5, R2, UR13, R5, 0x1, P2 ;  /* 0x0000000d02057c11 */ /* 0x000fca00090f0c05 */
[----:B------:R0:W-:Y:S02]  /*1a10*/  STG.E desc[UR8][R4.64], R7 ;  /* 0x0000000704007986 */ /* 0x0001e4000c101908 */
.L_x_2028:
[----:B------:R-:W-:Y:S05]  /*1a20*/  BSYNC B0 ;  /* 0x0000000000007941 */ /* 0x000fea0003800000 */
.L_x_2027:
[----:B------:R-:W-:Y:S05]  /*1a30*/  @!P1 BRA `(.L_x_2029) ;  /* 0x0000000000289947 */ /* 0x000fea0003800000 */
        /* <DEDUP_REMOVED lines=10> */
.L_x_2029:
        /* <DEDUP_REMOVED lines=9> */
[----:B------:R-:W-:Y:S01]  /*1b70*/  IMAD R5, R5, UR12, RZ ;  /* 0x0000000c05057c24 */ /* 0x000fe2000f8e02ff */
[----:B------:R-:W-:Y:S02]  /*1b80*/  MOV R3, R27 ;  /* 0x0000001b00037202 */ /* 0x000fe40000000f00 */
[----:B------:R-:W-:Y:S01]  /*1b90*/  F2FP.BF16.F32.PACK_AB R9, R9, R6 ;  /* 0x000000060909723e */ /* 0x000fe200000010ff */
[C---:B------:R-:W-:Y:S02]  /*1ba0*/  IMAD R5, R0.reuse, UR13, R5 ;  /* 0x0000000d00057c24 */ /* 0x040fe4000f8e0205 */
[----:B------:R-:W-:Y:S01]  /*1bb0*/  IMAD.WIDE.U32 R2, R0, UR12, R2 ;  /* 0x0000000c00027c25 */ /* 0x000fe2000f8e0002 */
[----:B------:R-:W-:Y:S02]  /*1bc0*/  ULDC.64 UR12, c[0x0][0x210] ;  /* 0x00008400000c7ab9 */ /* 0x000fe40000000a00 */
[----:B------:R-:W-:-:S02]  /*1bd0*/  LEA R4, P1, R2, UR12, 0x1 ;  /* 0x0000000c02047c11 */ /* 0x000fc4000f8208ff */
[----:B------:R-:W-:-:S04]  /*1be0*/  IADD3 R5, R3, R5, RZ ;  /* 0x0000000503057210 */ /* 0x000fc80007ffe0ff */
[----:B------:R-:W-:-:S05]  /*1bf0*/  LEA.HI.X R5, R2, UR13, R5, 0x1, P1 ;  /* 0x0000000d02057c11 */ /* 0x000fca00088f0c05 */
[----:B------:R0:W-:Y:S02]  /*1c00*/  STG.E desc[UR8][R4.64], R9 ;  /* 0x0000000904007986 */ /* 0x0001e4000c101908 */
.L_x_2031:
[----:B------:R-:W-:Y:S05]  /*1c10*/  BSYNC B0 ;  /* 0x0000000000007941 */ /* 0x000fea0003800000 */
.L_x_2030:
[----:B------:R-:W1:Y:S01]  /*1c20*/  LDC R0, c[0x0][0x10] ;  /* 0x00000400ff007b82 */ /* 0x000e620000000800 */
[----:B------:R-:W-:Y:S02]  /*1c30*/  IADD3 R17, R17, 0x1, RZ ;  /* 0x0000000111117810 */ /* 0x000fe40007ffe0ff */
[----:B-1----:R-:W-:-:S04]  /*1c40*/  IADD3 R21, R0, R21, RZ ;  /* 0x0000001500157210 */ /* 0x002fc80007ffe0ff */
[----:B------:R-:W-:-:S13]  /*1c50*/  ISETP.GE.AND P1, PT, R21, UR4, PT ;  /* 0x0000000415007c0c */ /* 0x000fda000bf26270 */
[----:B------:R-:W-:Y:S05]  /*1c60*/  @!P1 BRA `(.L_x_2032) ;  /* 0xffffffe400609947 */ /* 0x000fea000383ffff */
[----:B------:R-:W-:Y:S05]  /*1c70*/  EXIT ;  /* 0x000000000000794d */ /* 0x000fea0003800000 */
.L_x_2033:
        /* <DEDUP_REMOVED lines=16> */
.L_x_3260:


//--------------------- .text._Z35group_norm_nhwc_fwd_one_pass_kernelI11Bf16IOFp32WLi128ELi26ELi416EEv26Group_norm_nhwc_fwd_params --------------------------
	.section	.text._Z35group_norm_nhwc_fwd_one_pass_kernelI11Bf16IOFp32WLi128ELi26ELi416EEv26Group_norm_nhwc_fwd_params,"ax",@progbits
	.align	128
        .global         _Z35group_norm_nhwc_fwd_one_pass_kernelI11Bf16IOFp32WLi128ELi26ELi416EEv26Group_norm_nhwc_fwd_params
        .type           _Z35group_norm_nhwc_fwd_one_pass_kernelI11Bf16IOFp32WLi128ELi26ELi416EEv26Group_norm_nhwc_fwd_params,@function
        .size           _Z35group_norm_nhwc_fwd_one_pass_kernelI11Bf16IOFp32WLi128ELi26ELi416EEv26Group_norm_nhwc_fwd_params,(.L_x_3261 - _Z35group_norm_nhwc_fwd_one_pass_kernelI11Bf16IOFp32WLi128ELi26ELi416EEv26Group_norm_nhwc_fwd_params)
        .other          _Z35group_norm_nhwc_fwd_one_pass_kernelI11Bf16IOFp32WLi128ELi26ELi416EEv26Group_norm_nhwc_fwd_params,@"STO_CUDA_ENTRY STV_DEFAULT"
_Z35group_norm_nhwc_fwd_one_pass_kernelI11Bf16IOFp32WLi128ELi26ELi416EEv26Group_norm_nhwc_fwd_params:
.text._Z35group_norm_nhwc_fwd_one_pass_kernelI11Bf16IOFp32WLi128ELi26ELi416EEv26Group_norm_nhwc_fwd_params:
        /* <DEDUP_REMOVED lines=11> */
[----:B------:R-:W-:Y:S01]  /*00b0*/  HFMA2.MMA R4, -RZ, RZ, 0, 0 ;  /* 0x00000000ff047435 */ /* 0x000fe200000001ff */
[----:B------:R-:W-:-:S04]  /*00c0*/  ULDC.U8 UR10, c[0x0][0x28c] ;  /* 0x0000a300000a7ab9 */ /* 0x000fc80000000000 */
[----:B------:R-:W1:Y:S08]  /*00d0*/  LDC R34, c[0x0][0x294] ;  /* 0x0000a500ff227b82 */ /* 0x000e700000000800 */
[----:B------:R-:W2:Y:S01]  /*00e0*/  S2UR UR6, SR_CgaCtaId ;  /* 0x00000000000679c3 */ /* 0x000ea20000008800 */
[----:B0-----:R-:W-:Y:S01]  /*00f0*/  IMAD.WIDE.U32 R2, R0, 0x4ec4ec4f, RZ ;  /* 0x4ec4ec4f00027825 */ /* 0x001fe200078e00ff */
[----:B------:R-:W-:-:S04]  /*0100*/  SHF.R.S32.HI R5, RZ, 0x1f, R0 ;  /* 0x0000001fff057819 */ /* 0x000fc80000011400 */
[----:B------:R-:W-:Y:S01]  /*0110*/  SHF.R.U32.HI R37, RZ, 0x2, R3 ;  /* 0x00000002ff257819 */ /* 0x000fe20000011603 */
[----:B------:R-:W0:Y:S01]  /*0120*/  S2R R2, SR_LANEID ;  /* 0x0000000000027919 */ /* 0x000e220000000000 */
[----:B------:R-:W-:Y:S01]  /*0130*/  LEA.HI R5, R5, R0, RZ, 0x5 ;  /* 0x0000000005057211 */ /* 0x000fe200078f28ff */
[----:B--2---:R-:W-:Y:S02]  /*0140*/  ULEA UR5, UR6, UR5, 0x18 ;  /* 0x0000000506057291 */ /* 0x004fe4000f8ec03f */
[----:B-1----:R-:W-:Y:S01]  /*0150*/  IMAD R34, R34, UR7, R37 ;  /* 0x0000000722227c24 */ /* 0x002fe2000f8e0225 */
[----:B------:R-:W-:Y:S01]  /*0160*/  SHF.R.S32.HI R5, RZ, 0x5, R5 ;  /* 0x00000005ff057819 */ /* 0x000fe20000011405 */
[----:B------:R-:W-:-:S03]  /*0170*/  IMAD R37, R37, -0xd, R0 ;  /* 0xfffffff325257824 */ /* 0x000fc600078e0200 */
[----:B------:R-:W-:Y:S02]  /*0180*/  ISETP.GE.U32.AND P0, PT, R34, UR8, PT ;  /* 0x0000000822007c0c */ /* 0x000fe4000bf06070 */
[----:B------:R-:W-:Y:S02]  /*0190*/  SHF.R.S32.HI R3, RZ, 0x1f, R34 ;  /* 0x0000001fff037819 */ /* 0x000fe40000011422 */
[----:B------:R-:W-:Y:S02]  /*01a0*/  SHF.L.U32 R37, R37, 0x1, RZ ;  /* 0x0000000125257819 */ /* 0x000fe400000006ff */
[----:B------:R-:W-:Y:S01]  /*01b0*/  ISETP.GE.AND.EX P0, PT, R3, UR9, PT, P0 ;  /* 0x0000000903007c0c */ /* 0x000fe2000bf06300 */
[----:B------:R-:W-:Y:S01]  /*01c0*/  ULDC.64 UR8, c[0x0][0x208] ;  /* 0x0000820000087ab9 */ /* 0x000fe20000000a00 */
[----:B------:R-:W-:Y:S02]  /*01d0*/  LEA R5, R5, UR5, 0x3 ;  /* 0x0000000505057c11 */ /* 0x000fe4000f8e18ff */
[----:B------:R-:W-:-:S02]  /*01e0*/  ISETP.LT.U32.AND P0, PT, R0, 0x1a0, !P0 ;  /* 0x000001a00000780c */ /* 0x000fc40004701070 */
[C---:B------:R-:W-:Y:S02]  /*01f0*/  IADD3 R6, R34.reuse, 0x20, RZ ;  /* 0x0000002022067810 */ /* 0x040fe40007ffe0ff */
[C---:B------:R-:W-:Y:S02]  /*0200*/  IADD3 R7, R34.reuse, 0x40, RZ ;  /* 0x0000004022077810 */ /* 0x040fe40007ffe0ff */
[----:B0-----:R-:W-:-:S07]  /*0210*/  IADD3 R24, R34, 0x60, RZ ;  /* 0x0000006022187810 */ /* 0x001fce0007ffe0ff */
.L_x_2055:
[----:B0-----:R-:W0:Y:S01]  /*0220*/  LDC R14, c[0x0][0x288] ;  /* 0x0000a200ff0e7b82 */ /* 0x001e220000000800 */
[----:B------:R-:W-:Y:S01]  /*0230*/  ULDC.64 UR14, c[0x0][0x278] ;  /* 0x00009e00000e7ab9 */ /* 0x000fe20000000a00 */
[----:B------:R-:W-:Y:S01]  /*0240*/  SHF.R.S32.HI R25, RZ, 0x1f, R6 ;  /* 0x0000001fff197819 */ /* 0x000fe20000011406 */
[----:B------:R-:W-:Y:S01]  /*0250*/  ULDC.64 UR12, c[0x0][0x280] ;  /* 0x0000a000000c7ab9 */ /* 0x000fe20000000a00 */
[----:B------:R-:W-:Y:S02]  /*0260*/  SHF.R.S32.HI R27, RZ, 0x1f, R7 ;  /* 0x0000001fff1b7819 */ /* 0x000fe40000011407 */
[----:B------:R-:W-:Y:S02]  /*0270*/  SHF.R.S32.HI R29, RZ, 0x1f, R24 ;  /* 0x0000001fff1d7819 */ /* 0x000fe40000011418 */
[----:B-1----:R-:W1:Y:S01]  /*0280*/  @P0 LDC.64 R22, c[0x0][0x270] ;  /* 0x00009c00ff160b82 */ /* 0x002e620000000a00 */
        /* <DEDUP_REMOVED lines=10> */
[----:B------:R-:W-:Y:S02]  /*0330*/  LOP3.LUT R8, R35, R14, RZ, 0x3c, !PT ;  /* 0x0000000e23087212 */ /* 0x000fe400078e3cff */
[----:B------:R-:W-:Y:S02]  /*0340*/  SHF.R.S32.HI R13, RZ, 0x1f, R37 ;  /* 0x0000001fff0d7819 */ /* 0x000fe40000011425 */
[----:B------:R-:W-:Y:S01]  /*0350*/  ISETP.GE.AND P3, PT, R8, RZ, PT ;  /* 0x000000ff0800720c */ /* 0x000fe20003f66270 */
[----:B------:R-:W-:-:S05]  /*0360*/  IMAD.HI.U32 R9, R9, R12, RZ ;  /* 0x0000000c09097227 */ /* 0x000fca00078e00ff */
[----:B------:R-:W-:-:S05]  /*0370*/  IADD3 R10, -R9, RZ, RZ ;  /* 0x000000ff090a7210 */ /* 0x000fca0007ffe1ff */
[----:B------:R-:W-:-:S05]  /*0380*/  IMAD R10, R11, R10, R12 ;  /* 0x0000000a0b0a7224 */ /* 0x000fca00078e020c */
[----:B------:R-:W-:-:S13]  /*0390*/  ISETP.GT.U32.AND P2, PT, R11, R10, PT ;  /* 0x0000000a0b00720c */ /* 0x000fda0003f44070 */
[-C--:B------:R-:W-:Y:S02]  /*03a0*/  @!P2 IADD3 R10, R10, -R11.reuse, RZ ;  /* 0x8000000b0a0aa210 */ /* 0x080fe40007ffe0ff */
[----:B------:R-:W-:Y:S02]  /*03b0*/  @!P2 IADD3 R9, R9, 0x1, RZ ;  /* 0x000000010909a810 */ /* 0x000fe40007ffe0ff */
[----:B------:R-:W-:Y:S02]  /*03c0*/  ISETP.GE.U32.AND P1, PT, R10, R11, PT ;  /* 0x0000000b0a00720c */ /* 0x000fe40003f26070 */
[----:B------:R-:W-:Y:S01]  /*03d0*/  ISETP.NE.AND P2, PT, R14, RZ, PT ;  /* 0x000000ff0e00720c */ /* 0x000fe20003f45270 */
[----:B------:R-:W0:Y:S10]  /*03e0*/  @P0 LDC.64 R10, c[0x0][0x220] ;  /* 0x00008800ff0a0b82 */ /* 0x000e340000000a00 */
[----:B------:R-:W-:-:S02]  /*03f0*/  @P1 IADD3 R9, R9, 0x1, RZ ;  /* 0x0000000109091810 */ /* 0x000fc40007ffe0ff */
[----:B------:R-:W-:Y:S02]  /*0400*/  ISETP.GE.U32.AND P1, PT, R6, UR14, PT ;  /* 0x0000000e06007c0c */ /* 0x000fe4000bf26070 */
[----:B------:R-:W-:Y:S02]  /*0410*/  @!P3 IADD3 R9, -R9, RZ, RZ ;  /* 0x000000ff0909b210 */ /* 0x000fe40007ffe1ff */
[----:B------:R-:W-:Y:S02]  /*0420*/  @!P2 LOP3.LUT R9, RZ, R14, RZ, 0x33, !PT ;  /* 0x0000000eff09a212 */ /* 0x000fe400078e33ff */
[----:B------:R-:W-:Y:S02]  /*0430*/  ISETP.GE.AND.EX P1, PT, R25, UR15, PT, P1 ;  /* 0x0000000f19007c0c */ /* 0x000fe4000bf26310 */
[----:B------:R-:W-:Y:S02]  /*0440*/  IADD3 R26, -R9, RZ, RZ ;  /* 0x000000ff091a7210 */ /* 0x000fe40007ffe1ff */
[----:B------:R-:W-:-:S02]  /*0450*/  ISETP.GE.U32.AND P2, PT, R7, UR14, PT ;  /* 0x0000000e07007c0c */ /* 0x000fc4000bf46070 */
[----:B------:R-:W-:Y:S01]  /*0460*/  ISETP.GT.U32.OR P1, PT, R0, 0x19f, P1 ;  /* 0x0000019f0000780c */ /* 0x000fe20000f24470 */
[----:B------:R-:W-:Y:S01]  /*0470*/  IMAD R26, R14, R26, R35 ;  /* 0x0000001a0e1a7224 */ /* 0x000fe200078e0223 */
[----:B------:R-:W-:Y:S02]  /*0480*/  ISETP.GE.AND.EX P2, PT, R27, UR15, PT, P2 ;  /* 0x0000000f1b007c0c */ /* 0x000fe4000bf46320 */
[----:B------:R-:W-:Y:S01]  /*0490*/  SHF.R.S32.HI R8, RZ, 0x1f, R9 ;  /* 0x0000001fff087819 */ /* 0x000fe20000011409 */
[----:B------:R-:W-:Y:S01]  /*04a0*/  IMAD R26, R26, 0x1a, RZ ;  /* 0x0000001a1a1a7824 */ /* 0x000fe200078e02ff */
[----:B------:R-:W-:Y:S02]  /*04b0*/  ISETP.GT.U32.OR P2, PT, R0, 0x19f, P2 ;  /* 0x0000019f0000780c */ /* 0x000fe40001744470 */
[----:B------:R-:W-:Y:S01]  /*04c0*/  ISETP.GE.U32.AND P3, PT, R24, UR14, PT ;  /* 0x0000000e18007c0c */ /* 0x000fe2000bf66070 */
[----:B------:R-:W-:Y:S01]  /*04d0*/  IMAD R8, R8, UR12, RZ ;  /* 0x0000000c08087c24 */ /* 0x000fe2000f8e02ff */
[----:B------:R-:W-:-:S02]  /*04e0*/  IADD3 R38, P4, R37, R26, RZ ;  /* 0x0000001a25267210 */ /* 0x000fc40007f9e0ff */
[----:B------:R-:W-:Y:S01]  /*04f0*/  ISETP.GE.AND.EX P3, PT, R29, UR15, PT, P3 ;  /* 0x0000000f1d007c0c */ /* 0x000fe2000bf66330 */
[----:B------:R-:W2:Y:S01]  /*0500*/  @!P1 LDC.64 R18, c[0x0][0x270] ;  /* 0x00009c00ff129b82 */ /* 0x000ea20000000a00 */
[----:B------:R-:W-:Y:S01]  /*0510*/  LEA.HI.X.SX32 R39, R26, R13, 0x1, P4 ;  /* 0x0000000d1a277211 */ /* 0x000fe200020f0eff */
[----:B------:R-:W-:Y:S01]  /*0520*/  IMAD R41, R9, UR13, R8 ;  /* 0x0000000d09297c24 */ /* 0x000fe2000f8e0208 */
[----:B------:R-:W-:Y:S01]  /*0530*/  ISETP.GT.U32.OR P3, PT, R0, 0x19f, P3 ;  /* 0x0000019f0000780c */ /* 0x000fe20001f64470 */
[----:B-1----:R-:W-:Y:S02]  /*0540*/  @P0 IMAD R8, R3, R22, RZ ;  /* 0x0000001603080224 */ /* 0x002fe400078e02ff */
[----:B------:R-:W-:Y:S02]  /*0550*/  IMAD.WIDE.U32 R38, R9, UR12, R38 ;  /* 0x0000000c09267c25 */ /* 0x000fe4000f8e0026 */
[----:B------:R-:W1:Y:S02]  /*0560*/  @!P2 LDC.64 R14, c[0x0][0x270] ;  /* 0x00009c00ff0eab82 */ /* 0x000e640000000a00 */
[----:B------:R-:W-:Y:S01]  /*0570*/  @P0 IMAD R21, R34, R23, R8 ;  /* 0x0000001722150224 */ /* 0x000fe200078e0208 */
[----:B------:R-:W-:-:S02]  /*0580*/  IADD3 R41, R39, R41, RZ ;  /* 0x0000002927297210 */ /* 0x000fc40007ffe0ff */
[----:B------:R-:W-:-:S03]  /*0590*/  @P0 MOV R40, R38 ;  /* 0x0000002600280202 */ /* 0x000fc60000000f00 */
[----:B------:R-:W3:Y:S02]  /*05a0*/  @!P1 LDC.64 R16, c[0x0][0x220] ;  /* 0x00008800ff109b82 */ /* 0x000ee40000000a00 */
[----:B------:R-:W-:-:S05]  /*05b0*/  @P0 IMAD.WIDE.U32 R22, R34, R22, R40 ;  /* 0x0000001622160225 */ /* 0x000fca00078e0028 */
[----:B------:R-:W-:Y:S01]  /*05c0*/  @P0 IADD3 R21, R23, R21, RZ ;  /* 0x0000001517150210 */ /* 0x000fe20007ffe0ff */
[----:B------:R-:W4:Y:S01]  /*05d0*/  @!P2 LDC.64 R12, c[0x0][0x220] ;  /* 0x00008800ff0cab82 */ /* 0x000f220000000a00 */
[C---:B0-----:R-:W-:Y:S01]  /*05e0*/  @P0 LEA R20, P4, R22.reuse, R10, 0x1 ;  /* 0x0000000a16140211 */ /* 0x041fe200078808ff */
[----:B--2---:R-:W-:Y:S01]  /*05f0*/  @!P1 IMAD R10, R25, R18, RZ ;  /* 0x00000012190a9224 */ /* 0x004fe200078e02ff */
[----:B------:R-:W-:Y:S02]  /*0600*/  @!P1 MOV R23, R41 ;  /* 0x0000002900179202 */ /* 0x000fe40000000f00 */
[----:B------:R-:W-:Y:S01]  /*0610*/  @P0 LEA.HI.X R21, R22, R11, R21, 0x1, P4 ;  /* 0x0000000b16150211 */ /* 0x000fe200020f0c15 */
[----:B------:R-:W-:Y:S01]  /*0620*/  @!P1 IMAD R31, R6, R19, R10 ;  /* 0x00000013061f9224 */ /* 0x000fe200078e020a */
[----:B------:R-:W-:Y:S01]  /*0630*/  @!P1 MOV R22, R38 ;  /* 0x0000002600169202 */ /* 0x000fe20000000f00 */
[----:B------:R-:W0:Y:S01]  /*0640*/  @!P3 LDC.64 R8, c[0x0][0x270] ;  /* 0x00009c00ff08bb82 */ /* 0x000e220000000a00 */
[----:B-1----:R-:W-:Y:S01]  /*0650*/  @!P2 IMAD R28, R27, R14, RZ ;  /* 0x0000000e1b1ca224 */ /* 0x002fe200078e02ff */
[----:B------:R-:W-:-:S02]  /*0660*/  @!P2 MOV R19, R41 ;  /* 0x000000290013a202 */ /* 0x000fc40000000f00 */
[----:B------:R-:W-:Y:S01]  /*0670*/  @!P1 IMAD.WIDE.U32 R22, R6, R18, R22 ;  /* 0x0000001206169225 */ /* 0x000fe200078e0016 */
[----:B------:R-:W-:-:S03]  /*0680*/  @!P2 MOV R18, R38 ;  /* 0x000000260012a202 */ /* 0x000fc60000000f00 */
[----:B------:R-:W1:Y:S01]  /*0690*/  @!P3 LDC.64 R10, c[0x0][0x220] ;  /* 0x00008800ff0abb82 */ /* 0x000e620000000a00 */
[----:B------:R-:W-:Y:S01]  /*06a0*/  @!P2 IMAD R33, R7, R15, R28 ;  /* 0x0000000f0721a224 */ /* 0x000fe200078e021c */
[----:B------:R-:W-:Y:S01]  /*06b0*/  @!P1 IADD3 R15, R23, R31, RZ ;  /* 0x0000001f170f9210 */ /* 0x000fe20007ffe0ff */
[----:B------:R-:W-:Y:S01]  /*06c0*/  @!P2 IMAD.WIDE.U32 R18, R7, R14, R18 ;  /* 0x0000000e0712a225 */ /* 0x000fe200078e0012 */
[C---:B---3--:R-:W-:Y:S02]  /*06d0*/  @!P1 LEA R16, P4, R22.reuse, R16, 0x1 ;  /* 0x0000001016109211 */ /* 0x048fe400078808ff */
[----:B------:R-:W-:Y:S02]  /*06e0*/  CS2R R30, SRZ ;  /* 0x00000000001e7805 */ /* 0x000fe4000001ff00 */
[----:B------:R-:W-:Y:S02]  /*06f0*/  MOV R28, RZ ;  /* 0x000000ff001c7202 */ /* 0x000fe40000000f00 */
[----:B------:R-:W-:-:S02]  /*0700*/  @!P1 LEA.HI.X R17, R22, R17, R15, 0x1, P4 ;  /* 0x0000001116119211 */ /* 0x000fc400020f0c0f */
[----:B------:R-:W-:Y:S02]  /*0710*/  @!P2 IADD3 R14, R19, R33, RZ ;  /* 0x00000021130ea210 */ /* 0x000fe40007ffe0ff */
[C---:B----4-:R-:W-:Y:S01]  /*0720*/  @!P2 LEA R12, P4, R18.reuse, R12, 0x1 ;  /* 0x0000000c120ca211 */ /* 0x050fe200078808ff */
[----:B------:R-:W2:Y:S01]  /*0730*/  @!P1 LDG.E R30, desc[UR8][R16.64] ;  /* 0x00000008101e9981 */ /* 0x000ea2000c1e1900 */
[----:B0-----:R-:W-:Y:S02]  /*0740*/  @!P3 IMAD R15, R29, R8, RZ ;  /* 0x000000081d0fb224 */ /* 0x001fe400078e02ff */
[----:B------:R-:W-:Y:S01]  /*0750*/  @!P2 LEA.HI.X R13, R18, R13, R14, 0x1, P4 ;  /* 0x0000000d120da211 */ /* 0x000fe200020f0c0e */
[----:B------:R-:W3:Y:S01]  /*0760*/  @P0 LDG.E R28, desc[UR8][R20.64] ;  /* 0x00000008141c0981 */ /* 0x000ee2000c1e1900 */
[----:B------:R-:W-:Y:S01]  /*0770*/  @!P3 MOV R14, R38 ;  /* 0x00000026000eb202 */ /* 0x000fe20000000f00 */
[C---:B------:R-:W-:Y:S01]  /*0780*/  @!P3 IMAD R9, R24.reuse, R9, R15 ;  /* 0x000000091809b224 */ /* 0x040fe200078e020f */
[----:B------:R-:W-:Y:S01]  /*0790*/  @!P3 MOV R15, R41 ;  /* 0x00000029000fb202 */ /* 0x000fe20000000f00 */
[----:B------:R0:W4:Y:S02]  /*07a0*/  @!P2 LDG.E R31, desc[UR8][R12.64] ;  /* 0x000000080c1fa981 */ /* 0x000124000c1e1900 */
[----:B------:R-:W-:Y:S01]  /*07b0*/  @!P3 IMAD.WIDE.U32 R14, R24, R8, R14 ;  /* 0x00000008180eb225 */ /* 0x000fe200078e000e */
[----:B------:R-:W-:-:S04]  /*07c0*/  MOV R32, RZ ;  /* 0x000000ff00207202 */ /* 0x000fc80000000f00 */
[----:B------:R-:W-:Y:S02]  /*07d0*/  @!P3 IADD3 R8, R15, R9, RZ ;  /* 0x000000090f08b210 */ /* 0x000fe40007ffe0ff */
[----:B-1----:R-:W-:-:S04]  /*07e0*/  @!P3 LEA R10, P1, R14, R10, 0x1 ;  /* 0x0000000a0e0ab211 */ /* 0x002fc800078208ff */
[----:B------:R-:W-:-:S05]  /*07f0*/  @!P3 LEA.HI.X R11, R14, R11, R8, 0x1, P1 ;  /* 0x0000000b0e0bb211 */ /* 0x000fca00008f0c08 */
[----:B------:R1:W5:Y:S01]  /*0800*/  @!P3 LDG.E R32, desc[UR8][R10.64] ;  /* 0x000000080a20b981 */ /* 0x000362000c1e1900 */
[C---:B------:R-:W-:Y:S01]  /*0810*/  ISETP.GT.AND P1, PT, R2.reuse, 0x1e, PT ;  /* 0x0000001e0200780c */ /* 0x040fe20003f24270 */
[----:B------:R-:W5:Y:S01]  /*0820*/  LDC R36, c[0x0][0xc] ;  /* 0x00000300ff247b82 */ /* 0x000f620000000800 */
[----:B------:R-:W-:Y:S02]  /*0830*/  ISETP.NE.AND P3, PT, R2, RZ, PT ;  /* 0x000000ff0200720c */ /* 0x000fe40003f65270 */
[----:B------:R-:W-:Y:S01]  /*0840*/  ISETP.NE.AND P2, PT, R0, RZ, PT ;  /* 0x000000ff0000720c */ /* 0x000fe20003f45270 */
[----:B------:R-:W-:Y:S01]  /*0850*/  BSSY B0, `(.L_x_2034) ;  /* 0x0000061000007945 */ /* 0x000fe20003800000 */
[----:B--2---:R-:W-:Y:S02]  /*0860*/  PRMT R9, R30, 0x7632, R9 ;  /* 0x000076321e097816 */ /* 0x004fe40000000009 */
[----:B---3--:R-:W-:Y:S02]  /*0870*/  PRMT R8, R28, 0x7632, R8 ;  /* 0x000076321c087816 */ /* 0x008fe40000000008 */
[----:B------:R-:W-:-:S02]  /*0880*/  SHF.L.U32 R15, R9, 0x10, RZ ;  /* 0x00000010090f7819 */ /* 0x000fc400000006ff */
[----:B------:R-:W-:Y:S02]  /*0890*/  SHF.L.U32 R9, R8, 0x10, RZ ;  /* 0x0000001008097819 */ /* 0x000fe400000006ff */
[----:B------:R-:W-:Y:S02]  /*08a0*/  SHF.L.U32 R8, R28, 0x10, RZ ;  /* 0x000000101c087819 */ /* 0x000fe400000006ff */
[----:B------:R-:W-:Y:S01]  /*08b0*/  SHF.L.U32 R14, R30, 0x10, RZ ;  /* 0x000000101e0e7819 */ /* 0x000fe200000006ff */
[----:B0-----:R-:W-:Y:S01]  /*08c0*/  FMUL.FTZ R13, R9, R9 ;  /* 0x00000009090d7220 */ /* 0x001fe20000410000 */
[----:B----4-:R-:W-:Y:S01]  /*08d0*/  PRMT R16, R31, 0x7632, R16 ;  /* 0x000076321f107816 */ /* 0x010fe20000000010 */
[----:B------:R-:W-:Y:S02]  /*08e0*/  FADD.FTZ R9, R8, R9 ;  /* 0x0000000908097221 */ /* 0x000fe40000010000 */
[----:B------:R-:W-:Y:S01]  /*08f0*/  FADD.FTZ R12, R14, R15 ;  /* 0x0000000f0e0c7221 */ /* 0x000fe20000010000 */
[----:B------:R-:W-:Y:S01]  /*0900*/  FFMA.FTZ R13, R8, R8, R13 ;  /* 0x00000008080d7223 */ /* 0x000fe2000001000d */
[----:B------:R-:W-:Y:S01]  /*0910*/  FADD.FTZ R9, RZ, R9 ;  /* 0x00000009ff097221 */ /* 0x000fe20000010000 */
[----:B-1----:R-:W-:Y:S01]  /*0920*/  SHF.L.U32 R11, R16, 0x10, RZ ;  /* 0x00000010100b7819 */ /* 0x002fe200000006ff */
[----:B------:R-:W-:Y:S01]  /*0930*/  FMUL.FTZ R17, R15, R15 ;  /* 0x0000000f0f117220 */ /* 0x000fe20000410000 */
[----:B------:R-:W-:Y:S01]  /*0940*/  SHF.L.U32 R8, R31, 0x10, RZ ;  /* 0x000000101f087819 */ /* 0x000fe200000006ff */
[----:B------:R-:W-:Y:S01]  /*0950*/  FADD.FTZ R9, R9, R12 ;  /* 0x0000000c09097221 */ /* 0x000fe20000010000 */
[----:B-----5:R-:W-:Y:S01]  /*0960*/  PRMT R10, R32, 0x7632, R10 ;  /* 0x00007632200a7816 */ /* 0x020fe2000000000a */
[----:B------:R-:W-:Y:S01]  /*0970*/  FFMA.FTZ R14, R14, R14, R17 ;  /* 0x0000000e0e0e7223 */ /* 0x000fe20000010011 */
[----:B------:R-:W-:Y:S01]  /*0980*/  FADD.FTZ R13, RZ, R13 ;  /* 0x0000000dff0d7221 */ /* 0x000fe20000010000 */
[----:B------:R-:W-:Y:S01]  /*0990*/  FMUL.FTZ R15, R11, R11 ;  /* 0x0000000b0b0f7220 */ /* 0x000fe20000410000 */
[----:B------:R-:W-:Y:S01]  /*09a0*/  SHF.L.U32 R12, R10, 0x10, RZ ;  /* 0x000000100a0c7819 */ /* 0x000fe200000006ff */
[----:B------:R-:W-:Y:S01]  /*09b0*/  FADD.FTZ R10, R8, R11 ;  /* 0x0000000b080a7221 */ /* 0x000fe20000010000 */
[----:B------:R-:W-:Y:S01]  /*09c0*/  SHF.L.U32 R11, R32, 0x10, RZ ;  /* 0x00000010200b7819 */ /* 0x000fe200000006ff */
[----:B------:R-:W-:Y:S01]  /*09d0*/  FADD.FTZ R13, R13, R14 ;  /* 0x0000000e0d0d7221 */ /* 0x000fe20000010000 */
[----:B------:R-:W-:Y:S01]  /*09e0*/  FFMA.FTZ R8, R8, R8, R15 ;  /* 0x0000000808087223 */ /* 0x000fe2000001000f */
[----:B------:R-:W-:Y:S01]  /*09f0*/  FMUL.FTZ R14, R12, R12 ;  /* 0x0000000c0c0e7220 */ /* 0x000fe20000410000 */
[----:B------:R-:W-:Y:S01]  /*0a00*/  FADD.FTZ R9, R9, R10 ;  /* 0x0000000a09097221 */ /* 0x000fe20000010000 */
[----:B------:R-:W-:Y:S01]  /*0a10*/  FADD.FTZ R12, R11, R12 ;  /* 0x0000000c0b0c7221 */ /* 0x000fe20000010000 */
[----:B------:R-:W-:Y:S01]  /*0a20*/  FADD.FTZ R8, R13, R8 ;  /* 0x000000080d087221 */ /* 0x000fe20000010000 */
[----:B------:R-:W-:-:S02]  /*0a30*/  FFMA.FTZ R11, R11, R11, R14 ;  /* 0x0000000b0b0b7223 */ /* 0x000fc4000001000e */
[----:B------:R-:W-:Y:S02]  /*0a40*/  FADD.FTZ R12, R9, R12 ;  /* 0x0000000c090c7221 */ /* 0x000fe40000010000 */
[----:B------:R-:W-:-:S03]  /*0a50*/  FADD.FTZ R9, R8, R11 ;  /* 0x0000000b08097221 */ /* 0x000fc60000010000 */
[----:B------:R-:W0:Y:S04]  /*0a60*/  SHFL.DOWN PT, R11, R12, 0x1, 0x1f ;  /* 0x08201f000c0b7f89 */ /* 0x000e2800000e0000 */
[----:B------:R-:W1:Y:S01]  /*0a70*/  SHFL.DOWN PT, R8, R9, 0x1, 0x1f ;  /* 0x08201f0009087f89 */ /* 0x000e6200000e0000 */
[----:B0-----:R-:W-:Y:S01]  /*0a80*/  @!P1 FADD.FTZ R12, R12, R11 ;  /* 0x0000000b0c0c9221 */ /* 0x001fe20000010000 */
[----:B-1----:R-:W-:-:S04]  /*0a90*/  @!P1 FADD.FTZ R9, R9, R8 ;  /* 0x0000000809099221 */ /* 0x002fc80000010000 */
[----:B------:R-:W0:Y:S04]  /*0aa0*/  SHFL.DOWN PT, R11, R12, 0x2, 0x1f ;  /* 0x08401f000c0b7f89 */ /* 0x000e2800000e0000 */
[----:B------:R-:W1:Y:S01]  /*0ab0*/  SHFL.DOWN PT, R8, R9, 0x2, 0x1f ;  /* 0x08401f0009087f89 */ /* 0x000e6200000e0000 */
[----:B------:R-:W-:-:S13]  /*0ac0*/  ISETP.GT.AND P1, PT, R2, 0x1d, PT ;  /* 0x0000001d0200780c */ /* 0x000fda0003f24270 */
        /* <DEDUP_REMOVED lines=14> */
[----:B------:R-:W-:Y:S02]  /*0bb0*/  ISETP.GT.AND P1, PT, R2, 0xf, PT ;  /* 0x0000000f0200780c */ /* 0x000fe40003f24270 */
[----:B------:R-:W-:-:S11]  /*0bc0*/  PRMT R33, R30, 0x7632, R33 ;  /* 0x000076321e217816 */ /* 0x000fd60000000021 */
[----:B0-----:R-:W-:Y:S01]  /*0bd0*/  @!P1 FADD.FTZ R12, R12, R11 ;  /* 0x0000000b0c0c9221 */ /* 0x001fe20000010000 */
[----:B-1----:R-:W-:-:S04]  /*0be0*/  @!P1 FADD.FTZ R9, R9, R8 ;  /* 0x0000000809099221 */ /* 0x002fc80000010000 */
[----:B------:R-:W-:-:S05]  /*0bf0*/  MOV R8, R12 ;  /* 0x0000000c00087202 */ /* 0x000fca0000000f00 */
[----:B------:R0:W-:Y:S01]  /*0c00*/  @!P3 STS.64 [R5+0x10], R8 ;  /* 0x000010080500b388 */ /* 0x0001e20000000a00 */
[----:B------:R-:W-:Y:S01]  /*0c10*/  BAR.SYNC.DEFER_BLOCKING 0x0 ;  /* 0x0000000000007b1d */ /* 0x000fe20000010000 */
[----:B------:R-:W-:-:S05]  /*0c20*/  ISETP.GE.U32.AND P1, PT, R36, 0x2, PT ;  /* 0x000000022400780c */ /* 0x000fca0003f26070 */
[----:B------:R-:W-:Y:S08]  /*0c30*/  @P2 BRA `(.L_x_2035) ;  /* 0x0000000000882947 */ /* 0x000ff00003800000 */
        /* <DEDUP_REMOVED lines=34> */
.L_x_2035:
[----:B------:R-:W-:Y:S05]  /*0e60*/  BSYNC B0 ;  /* 0x0000000000007941 */ /* 0x000fea0003800000 */
.L_x_2034:
[----:B------:R-:W-:Y:S02]  /*0e70*/  PRMT R20, R28, 0x7632, R20 ;  /* 0x000076321c147816 */ /* 0x000fe40000000014 */
[----:B------:R-:W-:Y:S02]  /*0e80*/  PRMT R19, R31, 0x7632, R19 ;  /* 0x000076321f137816 */ /* 0x000fe40000000013 */
[----:B------:R-:W-:Y:S01]  /*0e90*/  PRMT R18, R32, 0x7632, R18 ;  /* 0x0000763220127816 */ /* 0x000fe20000000012 */
[----:B------:R-:W-:Y:S06]  /*0ea0*/  @!P1 BRA `(.L_x_2036) ;  /* 0x0000000800709947 */ /* 0x000fec0003800000 */
[----:B------:R-:W-:Y:S05]  /*0eb0*/  @P2 BRA `(.L_x_2037) ;  /* 0x0000000000742947 */ /* 0x000fea0003800000 */
[----:B------:R-:W1:Y:S01]  /*0ec0*/  LDC R21, c[0x0][0x10] ;  /* 0x00000400ff157b82 */ /* 0x000e620000000800 */
[----:B------:R-:W2:Y:S01]  /*0ed0*/  S2R R16, SR_CTAID.Y ;  /* 0x0000000000107919 */ /* 0x000ea20000002600 */
[C---:B------:R-:W-:Y:S02]  /*0ee0*/  LOP3.LUT R14, R4.reuse, 0x1, RZ, 0xc0, !PT ;  /* 0x00000001040e7812 */ /* 0x040fe400078ec0ff */
[----:B------:R-:W-:-:S04]  /*0ef0*/  LOP3.LUT P1, RZ, R4, 0x2, RZ, 0xc0, !PT ;  /* 0x0000000204ff7812 */ /* 0x000fc8000782c0ff */
[----:B------:R-:W3:Y:S08]  /*0f00*/  LDC.64 R12, c[0x0][0x248] ;  /* 0x00009200ff0c7b82 */ /* 0x000ef00000000a00 */
[----:B------:R-:W4:Y:S01]  /*0f10*/  LDC.64 R10, c[0x0][0x240] ;  /* 0x00009000ff0a7b82 */ /* 0x000f220000000a00 */
[----:B-1----:R-:W-:-:S04]  /*0f20*/  IMAD R15, R14, R21, RZ ;  /* 0x000000150e0f7224 */ /* 0x002fc800078e02ff */
[----:B------:R-:W-:-:S05]  /*0f30*/  IMAD R14, R15, R36, RZ ;  /* 0x000000240f0e7224 */ /* 0x000fca00078e02ff */
[----:B------:R-:W-:Y:S01]  /*0f40*/  SHF.L.U32 R17, R14, 0x1, RZ ;  /* 0x000000010e117819 */ /* 0x000fe200000006ff */
[----:B--2---:R-:W-:Y:S01]  /*0f50*/  IMAD R21, R21, UR7, R16 ;  /* 0x0000000715157c24 */ /* 0x004fe2000f8e0210 */
[----:B------:R-:W-:-:S03]  /*0f60*/  IADD3 R15, R15, R16, RZ ;  /* 0x000000100f0f7210 */ /* 0x000fc60007ffe0ff */
[----:B---3--:R-:W-:Y:S01]  /*0f70*/  IMAD.WIDE R12, R17, 0x4, R12 ;  /* 0x00000004110c7825 */ /* 0x008fe200078e020c */
[----:B------:R-:W-:-:S03]  /*0f80*/  MOV R17, 0xffffffff ;  /* 0xffffffff00117802 */ /* 0x000fc60000000f00 */
[----:B----4-:R-:W-:Y:S01]  /*0f90*/  IMAD.WIDE.U32 R10, R15, 0x4, R10 ;  /* 0x000000040f0a7825 */ /* 0x010fe200078e000a */
[----:B------:R-:W-:Y:S02]  /*0fa0*/  SEL R15, R36, RZ, !P1 ;  /* 0x000000ff240f7207 */ /* 0x000fe40004800000 */
[----:B------:R-:W-:Y:S01]  /*0fb0*/  SEL R17, R17, 0x1, P1 ;  /* 0x0000000111117807 */ /* 0x000fe20000800000 */
[----:B------:R-:W-:Y:S01]  /*0fc0*/  IMAD.WIDE.U32 R12, R21, 0x8, R12 ;  /* 0x00000008150c7825 */ /* 0x000fe200078e000c */
[----:B------:R-:W-:-:S04]  /*0fd0*/  ISETP.NE.AND P1, PT, R15, -0x1, PT ;  /* 0xffffffff0f00780c */ /* 0x000fc80003f25270 */
[----:B------:R1:W-:Y:S01]  /*0fe0*/  STG.E.64 desc[UR8][R12.64], R8 ;  /* 0x000000080c007986 */ /* 0x0003e2000c101b08 */
[----:B------:R-:W-:Y:S06]  /*0ff0*/  MEMBAR.ALL.GPU ;  /* 0x0000000000007992 */ /* 0x000fec000000a000 */
[----:B------:R-:W-:-:S00]  /*1000*/  ERRBAR ;  /* 0x00000000000079ab */ /* 0x000fc00000000000 */
[----:B------:R-:W-:Y:S06]  /*1010*/  CGAERRBAR ;  /* 0x00000000000075ab */ /* 0x000fec0000000000 */
[----:B------:R1:W-:Y:S01]  /*1020*/  REDG.E.ADD.S32.STRONG.GPU desc[UR8][R10.64], R17 ;  /* 0x000000110a00798e */ /* 0x0003e2000c10e388 */
[----:B------:R-:W-:Y:S05]  /*1030*/  @!P1 BRA `(.L_x_2037) ;  /* 0x0000000000149947 */ /* 0x000fea0003800000 */
.L_x_2038:
[----:B-1----:R-:W2:Y:S04]  /*1040*/  LDG.E.STRONG.GPU R12, desc[UR8][R10.64] ;  /* 0x000000080a0c7981 */ /* 0x002ea8000c1ef900 */
[----:B--2---:R-:W-:Y:S01]  /*1050*/  CCTL.IVALL ;  /* 0x00000000ff00798f */ /* 0x004fe20002000000 */
[----:B------:R-:W-:Y:S05]  /*1060*/  YIELD ;  /* 0x0000000000007946 */ /* 0x000fea0003800000 */
[----:B------:R-:W-:-:S13]  /*1070*/  ISETP.NE.AND P1, PT, R12, R15, PT ;  /* 0x0000000f0c00720c */ /* 0x000fda0003f25270 */
[----:B------:R-:W-:Y:S05]  /*1080*/  @P1 BRA `(.L_x_2038) ;  /* 0xfffffffc00ec1947 */ /* 0x000fea000383ffff */
.L_x_2037:
[----:B------:R-:W-:Y:S01]  /*1090*/  ISETP.NE.AND P1, PT, R36, RZ, PT ;  /* 0x000000ff2400720c */ /* 0x000fe20003f25270 */
[----:B------:R-:W-:Y:S05]  /*10a0*/  WARPSYNC.ALL ;  /* 0x0000000000007948 */ /* 0x000fea0003800000 */
[----:B------:R-:W-:Y:S07]  /*10b0*/  BAR.SYNC.DEFER_BLOCKING 0x0 ;  /* 0x0000000000007b1d */ /* 0x000fee0000010000 */
[----:B------:R-:W-:Y:S05]  /*10c0*/  @!P1 BRA `(.L_x_2036) ;  /* 0x0000000400e89947 */ /* 0x000fea0003800000 */
[----:B-1----:R-:W-:Y:S01]  /*10d0*/  IADD3 R10, R36, -0x1, RZ ;  /* 0xffffffff240a7810 */ /* 0x002fe20007ffe0ff */
[----:B------:R-:W-:-:S03]  /*10e0*/  HFMA2.MMA R21, -RZ, RZ, 0, 0 ;  /* 0x00000000ff157435 */ /* 0x000fc600000001ff */
[----:B------:R-:W-:-:S13]  /*10f0*/  ISETP.GE.U32.AND P1, PT, R10, 0x3, PT ;  /* 0x000000030a00780c */ /* 0x000fda0003f26070 */
[----:B------:R-:W-:Y:S05]  /*1100*/  @!P1 BRA `(.L_x_2039) ;  /* 0x0000000400089947 */ /* 0x000fea0003800000 */
[----:B------:R-:W-:Y:S02]  /*1110*/  LOP3.LUT R11, R36, 0x3, RZ, 0xc0, !PT ;  /* 0x00000003240b7812 */ /* 0x000fe400078ec0ff */
[----:B------:R-:W-:Y:S02]  /*1120*/  MOV R21, RZ ;  /* 0x000000ff00157202 */ /* 0x000fe40000000f00 */
[----:B------:R-:W-:-:S07]  /*1130*/  IADD3 R22, -R11, R36, RZ ;  /* 0x000000240b167210 */ /* 0x000fce0007ffe1ff */
.L_x_2040:
[C---:B------:R-:W-:Y:S02]  /*1140*/  IADD3 R15, R21.reuse, 0x1, RZ ;  /* 0x00000001150f7810 */ /* 0x040fe40007ffe0ff */
[----:B------:R-:W-:Y:S02]  /*1150*/  ISETP.EQ.OR P4, PT, R21, UR7, P2 ;  /* 0x0000000715007c0c */ /* 0x000fe40009782670 */
[----:B------:R-:W-:Y:S02]  /*1160*/  ISETP.EQ.OR P5, PT, R15, UR7, P2 ;  /* 0x000000070f007c0c */ /* 0x000fe400097a2670 */
[----:B------:R-:W-:-:S04]  /*1170*/  IADD3 R23, R21, 0x2, RZ ;  /* 0x0000000215177810 */ /* 0x000fc80007ffe0ff */
[----:B------:R-:W-:-:S05]  /*1180*/  ISETP.EQ.OR P3, PT, R23, UR7, P2 ;  /* 0x0000000717007c0c */ /* 0x000fca0009762670 */
[----:B------:R-:W1:Y:S01]  /*1190*/  @!P4 LDC R14, c[0x0][0x10] ;  /* 0x00000400ff0ecb82 */ /* 0x000e620000000800 */
[C---:B------:R-:W-:Y:S01]  /*11a0*/  @!P4 LOP3.LUT R13, R4.reuse, 0x1, RZ, 0xc0, !PT ;  /* 0x00000001040dc812 */ /* 0x040fe200078ec0ff */
[----:B------:R-:W2:Y:S01]  /*11b0*/  @!P5 S2R R16, SR_CTAID.Y ;  /* 0x000000000010d919 */ /* 0x000ea20000002600 */
[----:B------:R-:W-:-:S05]  /*11c0*/  @!P5 LOP3.LUT R45, R4, 0x1, RZ, 0xc0, !PT ;  /* 0x00000001042dd812 */ /* 0x000fca00078ec0ff */
[----:B------:R-:W2:Y:S08]  /*11d0*/  @!P5 LDC R12, c[0x0][0x10] ;  /* 0x00000400ff0cdb82 */ /* 0x000eb00000000800 */
[----:B------:R-:W3:Y:S01]  /*11e0*/  @!P5 LDC.64 R42, c[0x0][0x248] ;  /* 0x00009200ff2adb82 */ /* 0x000ee20000000a00 */
[----:B-1----:R-:W-:-:S07]  /*11f0*/  @!P4 IMAD R13, R13, R14, RZ ;  /* 0x0000000e0d0dc224 */ /* 0x002fce00078e02ff */
[----:B------:R-:W1:Y:S01]  /*1200*/  @!P4 LDC.64 R10, c[0x0][0x248] ;  /* 0x00009200ff0acb82 */ /* 0x000e620000000a00 */
[----:B------:R-:W-:Y:S02]  /*1210*/  @!P4 IMAD R17, R13, R36, RZ ;  /* 0x000000240d11c224 */ /* 0x000fe400078e02ff */
[----:B------:R-:W4:Y:S01]  /*1220*/  @!P3 S2R R13, SR_CTAID.Y ;  /* 0x00000000000db919 */ /* 0x000f220000002600 */
[-C--:B--2---:R-:W-:Y:S02]  /*1230*/  @!P5 IMAD R15, R15, R12.reuse, R16 ;  /* 0x0000000c0f0fd224 */ /* 0x084fe400078e0210 */
[----:B------:R-:W2:Y:S01]  /*1240*/  @!P4 S2R R16, SR_CTAID.Y ;  /* 0x000000000010c919 */ /* 0x000ea20000002600 */
[----:B------:R-:W-:Y:S01]  /*1250*/  @!P5 IMAD R12, R45, R12, RZ ;  /* 0x0000000c2d0cd224 */ /* 0x000fe200078e02ff */
[----:B------:R-:W-:-:S03]  /*1260*/  @!P4 SHF.L.U32 R45, R17, 0x1, RZ ;  /* 0x00000001112dc819 */ /* 0x000fc600000006ff */
[----:B------:R-:W-:Y:S02]  /*1270*/  @!P5 IMAD R17, R12, R36, RZ ;  /* 0x000000240c11d224 */ /* 0x000fe400078e02ff */
[----:B------:R-:W4:Y:S03]  /*1280*/  @!P3 LDC R12, c[0x0][0x10] ;  /* 0x00000400ff0cbb82 */ /* 0x000f260000000800 */
[----:B------:R-:W-:Y:S01]  /*1290*/  @!P5 SHF.L.U32 R17, R17, 0x1, RZ ;  /* 0x000000011111d819 */ /* 0x000fe200000006ff */
[----:B-1----:R-:W-:-:S04]  /*12a0*/  @!P4 IMAD.WIDE R10, R45, 0x4, R10 ;  /* 0x000000042d0ac825 */ /* 0x002fc800078e020a */
[----:B---3--:R-:W-:Y:S01]  /*12b0*/  @!P5 IMAD.WIDE R42, R17, 0x4, R42 ;  /* 0x00000004112ad825 */ /* 0x008fe200078e022a */
[----:B------:R-:W-:-:S04]  /*12c0*/  IADD3 R17, R21, 0x3, RZ ;  /* 0x0000000315117810 */ /* 0x000fc80007ffe0ff */
[----:B------:R-:W-:Y:S01]  /*12d0*/  ISETP.EQ.OR P1, PT, R17, UR7, P2 ;  /* 0x0000000711007c0c */ /* 0x000fe20009722670 */
[----:B------:R-:W-:-:S04]  /*12e0*/  @!P5 IMAD.WIDE.U32 R42, R15, 0x8, R42 ;  /* 0x000000080f2ad825 */ /* 0x000fc800078e002a */
[----:B----4-:R-:W-:Y:S02]  /*12f0*/  @!P3 IMAD R23, R23, R12, R13 ;  /* 0x0000000c1717b224 */ /* 0x010fe400078e020d */
[----:B--2---:R-:W-:-:S06]  /*1300*/  @!P4 IMAD R45, R14, R21, R16 ;  /* 0x000000150e2dc224 */ /* 0x004fcc00078e0210 */
[----:B------:R-:W1:Y:S01]  /*1310*/  @!P1 S2R R14, SR_CTAID.Y ;  /* 0x00000000000e9919 */ /* 0x000e620000002600 */
[----:B------:R-:W1:Y:S01]  /*1320*/  @!P1 LDC R15, c[0x0][0x10] ;  /* 0x00000400ff0f9b82 */ /* 0x000e620000000800 */
[----:B------:R-:W-:Y:S01]  /*1330*/  @!P4 IMAD.WIDE.U32 R10, R45, 0x8, R10 ;  /* 0x000000082d0ac825 */ /* 0x000fe200078e000a */
[C---:B------:R-:W-:Y:S02]  /*1340*/  @!P3 LOP3.LUT R45, R4.reuse, 0x1, RZ, 0xc0, !PT ;  /* 0x00000001042db812 */ /* 0x040fe400078ec0ff */
[----:B------:R-:W-:-:S03]  /*1350*/  @!P1 LOP3.LUT R16, R4, 0x1, RZ, 0xc0, !PT ;  /* 0x0000000104109812 */ /* 0x000fc600078ec0ff */
[----:B------:R-:W-:Y:S01]  /*1360*/  @!P3 IMAD R45, R45, R12, RZ ;  /* 0x0000000c2d2db224 */ /* 0x000fe200078e02ff */
[----:B------:R-:W0:Y:S01]  /*1370*/  @!P4 LDG.E.64 R10, desc[UR8][R10.64] ;  /* 0x000000080a0ac981 */ /* 0x000e22000c1e1b00 */
[----:B------:R-:W2:Y:S02]  /*1380*/  @!P3 LDC.64 R12, c[0x0][0x248] ;  /* 0x00009200ff0cbb82 */ /* 0x000ea40000000a00 */
[----:B------:R-:W-:-:S05]  /*1390*/  @!P3 IMAD R45, R45, R36, RZ ;  /* 0x000000242d2db224 */ /* 0x000fca00078e02ff */
[----:B------:R-:W-:Y:S01]  /*13a0*/  @!P3 SHF.L.U32 R45, R45, 0x1, RZ ;  /* 0x000000012d2db819 */ /* 0x000fe200000006ff */
[----:B-1----:R-:W-:-:S04]  /*13b0*/  @!P1 IMAD R17, R17, R15, R14 ;  /* 0x0000000f11119224 */ /* 0x002fc800078e020e */
[----:B--2---:R-:W-:-:S04]  /*13c0*/  @!P3 IMAD.WIDE R12, R45, 0x4, R12 ;  /* 0x000000042d0cb825 */ /* 0x004fc800078e020c */
[----:B------:R-:W-:Y:S02]  /*13d0*/  @!P1 IMAD R45, R16, R15, RZ ;  /* 0x0000000f102d9224 */ /* 0x000fe400078e02ff */
[----:B------:R-:W1:Y:S02]  /*13e0*/  @!P1 LDC.64 R14, c[0x0][0x248] ;  /* 0x00009200ff0e9b82 */ /* 0x000e640000000a00 */
[----:B------:R-:W-:-:S05]  /*13f0*/  @!P1 IMAD R45, R45, R36, RZ ;  /* 0x000000242d2d9224 */ /* 0x000fca00078e02ff */
[----:B------:R-:W-:-:S05]  /*1400*/  @!P1 SHF.L.U32 R45, R45, 0x1, RZ ;  /* 0x000000012d2d9819 */ /* 0x000fca00000006ff */
[----:B-1----:R-:W-:-:S04]  /*1410*/  @!P1 IMAD.WIDE R14, R45, 0x4, R14 ;  /* 0x000000042d0e9825 */ /* 0x002fc800078e020e */
[----:B------:R-:W-:Y:S02]  /*1420*/  @!P3 IMAD.WIDE.U32 R44, R23, 0x8, R12 ;  /* 0x00000008172cb825 */ /* 0x000fe400078e000c */
[----:B------:R-:W2:Y:S02]  /*1430*/  @!P5 LDG.E.64 R12, desc[UR8][R42.64] ;  /* 0x000000082a0cd981 */ /* 0x000ea4000c1e1b00 */
[----:B------:R-:W-:Y:S02]  /*1440*/  @!P1 IMAD.WIDE.U32 R16, R17, 0x8, R14 ;  /* 0x0000000811109825 */ /* 0x000fe400078e000e */
[----:B------:R-:W3:Y:S04]  /*1450*/  @!P3 LDG.E.64 R14, desc[UR8][R44.64] ;  /* 0x000000082c0eb981 */ /* 0x000ee8000c1e1b00 */
[----:B------:R-:W4:Y:S01]  /*1460*/  @!P1 LDG.E.64 R16, desc[UR8][R16.64] ;  /* 0x0000000810109981 */ /* 0x000f22000c1e1b00 */
[----:B------:R-:W-:-:S02]  /*1470*/  IADD3 R22, R22, -0x4, RZ ;  /* 0xfffffffc16167810 */ /* 0x000fc40007ffe0ff */
[----:B------:R-:W-:Y:S01]  /*1480*/  IADD3 R21, R21, 0x4, RZ ;  /* 0x0000000415157810 */ /* 0x000fe20007ffe0ff */
[----:B0-----:R-:W-:Y:S01]  /*1490*/  @!P4 FADD.FTZ R8, R8, R10 ;  /* 0x0000000a0808c221 */ /* 0x001fe20000010000 */
[----:B------:R-:W-:Y:S01]  /*14a0*/  @!P4 FADD.FTZ R9, R9, R11 ;  /* 0x0000000b0909c221 */ /* 0x000fe20000010000 */
[----:B------:R-:W-:Y:S02]  /*14b0*/  ISETP.NE.AND P4, PT, R22, RZ, PT ;  /* 0x000000ff1600720c */ /* 0x000fe40003f85270 */
[----:B--2---:R-:W-:Y:S01]  /*14c0*/  @!P5 FADD.FTZ R8, R8, R12 ;  /* 0x0000000c0808d221 */ /* 0x004fe20000010000 */
[----:B------:R-:W-:-:S03]  /*14d0*/  @!P5 FADD.FTZ R9, R9, R13 ;  /* 0x0000000d0909d221 */ /* 0x000fc60000010000 */
[----:B---3--:R-:W-:Y:S01]  /*14e0*/  @!P3 FADD.FTZ R8, R8, R14 ;  /* 0x0000000e0808b221 */ /* 0x008fe20000010000 */
[----:B------:R-:W-:-:S03]  /*14f0*/  @!P3 FADD.FTZ R9, R9, R15 ;  /* 0x0000000f0909b221 */ /* 0x000fc60000010000 */
[----:B----4-:R-:W-:Y:S01]  /*1500*/  @!P1 FADD.FTZ R8, R8, R16 ;  /* 0x0000001008089221 */ /* 0x010fe20000010000 */
[----:B------:R-:W-:Y:S02]  /*1510*/  @!P1 FADD.FTZ R9, R9, R17 ;  /* 0x0000001109099221 */ /* 0x000fe40000010000 */
[----:B------:R-:W-:Y:S05]  /*1520*/  @P4 BRA `(.L_x_2040) ;  /* 0xfffffffc00044947 */ /* 0x000fea000383ffff */
.L_x_2039:
[----:B------:R-:W-:-:S13]  /*1530*/  LOP3.LUT P1, R12, R36, 0x3, RZ, 0xc0, !PT ;  /* 0x00000003240c7812 */ /* 0x000fda000782c0ff */
        /* <DEDUP_REMOVED lines=18> */
.L_x_2042:
[----:B------:R-:W-:Y:S05]  /*1660*/  BSYNC B0 ;  /* 0x0000000000007941 */ /* 0x000fea0003800000 */
.L_x_2041:
[----:B------:R-:W-:Y:S05]  /*1670*/  @!P3 BRA `(.L_x_2036) ;  /* 0x00000000007cb947 */ /* 0x000fea0003800000 */
[C---:B------:R-:W-:Y:S02]  /*1680*/  IADD3 R22, R21.reuse, 0x1, RZ ;  /* 0x0000000115167810 */ /* 0x040fe40007ffe0ff */
[----:B------:R-:W-:Y:S02]  /*1690*/  IADD3 R21, R21, 0x2, RZ ;  /* 0x0000000215157810 */ /* 0x000fe40007ffe0ff */
[----:B------:R-:W-:Y:S02]  /*16a0*/  ISETP.EQ.OR P3, PT, R22, UR7, P2 ;  /* 0x0000000716007c0c */ /* 0x000fe40009762670 */
[----:B------:R-:W-:-:S04]  /*16b0*/  ISETP.EQ.OR P1, PT, R21, UR7, P2 ;  /* 0x0000000715007c0c */ /* 0x000fc80009722670 */
[----:B------:R-:W-:-:S07]  /*16c0*/  ISETP.EQ.OR P1, PT, R12, 0x2, P1 ;  /* 0x000000020c00780c */ /* 0x000fce0000f22670 */
[----:B------:R-:W1:Y:S01]  /*16d0*/  @!P3 LDC R42, c[0x0][0x10] ;  /* 0x00000400ff2abb82 */ /* 0x000e620000000800 */
[----:B------:R-:W2:Y:S01]  /*16e0*/  @!P3 S2R R23, SR_CTAID.Y ;  /* 0x000000000017b919 */ /* 0x000ea20000002600 */
[----:B------:R-:W-:-:S04]  /*16f0*/  @!P3 LOP3.LUT R15, R4, 0x1, RZ, 0xc0, !PT ;  /* 0x00000001040fb812 */ /* 0x000fc800078ec0ff */
[----:B------:R-:W3:Y:S01]  /*1700*/  @!P1 S2R R16, SR_CTAID.Y ;  /* 0x0000000000109919 */ /* 0x000ee20000002600 */
[----:B------:R-:W-:Y:S01]  /*1710*/  @!P1 LOP3.LUT R14, R4, 0x1, RZ, 0xc0, !PT ;  /* 0x00000001040e9812 */ /* 0x000fe200078ec0ff */
[----:B------:R-:W4:Y:S08]  /*1720*/  @!P1 LDC R17, c[0x0][0x10] ;  /* 0x00000400ff119b82 */ /* 0x000f300000000800 */
[----:B------:R-:W5:Y:S08]  /*1730*/  @!P3 LDC.64 R12, c[0x0][0x248] ;  /* 0x00009200ff0cbb82 */ /* 0x000f700000000a00 */
[----:B------:R-:W0:Y:S01]  /*1740*/  @!P1 LDC.64 R10, c[0x0][0x248] ;  /* 0x00009200ff0a9b82 */ /* 0x000e220000000a00 */
[----:B-1----:R-:W-:-:S04]  /*1750*/  @!P3 IMAD R15, R15, R42, RZ ;  /* 0x0000002a0f0fb224 */ /* 0x002fc800078e02ff */
[----:B------:R-:W-:Y:S02]  /*1760*/  @!P3 IMAD R15, R15, R36, RZ ;  /* 0x000000240f0fb224 */ /* 0x000fe400078e02ff */
[----:B----4-:R-:W-:-:S03]  /*1770*/  @!P1 IMAD R43, R14, R17, RZ ;  /* 0x000000110e2b9224 */ /* 0x010fc600078e02ff */
[----:B------:R-:W-:Y:S01]  /*1780*/  @!P3 SHF.L.U32 R15, R15, 0x1, RZ ;  /* 0x000000010f0fb819 */ /* 0x000fe200000006ff */
[----:B--2---:R-:W-:Y:S02]  /*1790*/  @!P3 IMAD R23, R22, R42, R23 ;  /* 0x0000002a1617b224 */ /* 0x004fe400078e0217 */
[----:B------:R-:W-:Y:S02]  /*17a0*/  @!P1 IMAD R43, R43, R36, RZ ;  /* 0x000000242b2b9224 */ /* 0x000fe400078e02ff */
[----:B---3--:R-:W-:Y:S02]  /*17b0*/  @!P1 IMAD R17, R21, R17, R16 ;  /* 0x0000001115119224 */ /* 0x008fe400078e0210 */
[----:B-----5:R-:W-:Y:S01]  /*17c0*/  @!P3 IMAD.WIDE R14, R15, 0x4, R12 ;  /* 0x000000040f0eb825 */ /* 0x020fe200078e020c */
[----:B------:R-:W-:-:S05]  /*17d0*/  @!P1 SHF.L.U32 R43, R43, 0x1, RZ ;  /* 0x000000012b2b9819 */ /* 0x000fca00000006ff */
[----:B0-----:R-:W-:-:S04]  /*17e0*/  @!P1 IMAD.WIDE R12, R43, 0x4, R10 ;  /* 0x000000042b0c9825 */ /* 0x001fc800078e020a */
        /* <DEDUP_REMOVED lines=8> */
.L_x_2036:
[----:B------:R-:W-:Y:S01]  /*1870*/  ULDC.64 UR12, c[0x0][0x218] ;  /* 0x00008600000c7ab9 */ /* 0x000fe20000000a00 */
[----:B------:R-:W-:Y:S01]  /*1880*/  LOP3.LUT P1, RZ, R0, UR7, RZ, 0xfc, !PT ;  /* 0x0000000700ff7c12 */ /* 0x000fe2000f82fcff */
[----:B------:R-:W2:Y:S01]  /*1890*/  S2UR UR6, SR_CgaCtaId ;  /* 0x00000000000679c3 */ /* 0x000ea20000008800 */
[----:B------:R-:W-:Y:S01]  /*18a0*/  ISETP.EQ.U32.AND P3, PT, RZ, UR12, PT ;  /* 0x0000000cff007c0c */ /* 0x000fe2000bf62070 */
[----:B------:R-:W-:Y:S01]  /*18b0*/  UMOV UR5, 0x400 ;  /* 0x0000040000057882 */ /* 0x000fe20000000000 */
[----:B------:R-:W-:Y:S02]  /*18c0*/  IADD3 R21, R37, R26, RZ ;  /* 0x0000001a25157210 */ /* 0x000fe40007ffe0ff */
[----:B------:R-:W-:Y:S01]  /*18d0*/  ISETP.EQ.OR.EX P1, PT, RZ, UR13, P1, P3 ;  /* 0x0000000dff007c0c */ /* 0x000fe20008f22730 */
[----:B------:R-:W-:Y:S02]  /*18e0*/  ULDC.64 UR12, c[0x0][0x278] ;  /* 0x00009e00000c7ab9 */ /* 0x000fe40000000a00 */
        /* <DEDUP_REMOVED lines=13> */
[----:B------:R2:W3:Y:S04]  /*19c0*/  LDG.E.64 R10, desc[UR8][R42.64] ;  /* 0x000000082a0a7981 */ /* 0x0004e8000c1e1b00 */
[----:B------:R-:W3:Y:S01]  /*19d0*/  LDG.E.64 R12, desc[UR8][R12.64] ;  /* 0x000000080c0c7981 */ /* 0x000ee2000c1e1b00 */
[----:B0-----:R-:W-:-:S02]  /*19e0*/  MOV R8, 0x3f800000 ;  /* 0x3f80000000087802 */ /* 0x001fc40000000f00 */
[----:B------:R-:W-:Y:S01]  /*19f0*/  SHF.L.U32 R21, R30, 0x10, RZ ;  /* 0x000000101e157819 */ /* 0x000fe200000006ff */
[----:B------:R-:W0:Y:S01]  /*1a00*/  LDS.64 R14, [UR5+0x80] ;  /* 0x00008005ff0e7984 */ /* 0x000e220008000a00 */
[----:B------:R-:W-:Y:S02]  /*1a10*/  SHF.L.U32 R31, R31, 0x10, RZ ;  /* 0x000000101f1f7819 */ /* 0x000fe400000006ff */
[----:B-1----:R-:W-:Y:S02]  /*1a20*/  SHF.L.U32 R17, R28, 0x10, RZ ;  /* 0x000000101c117819 */ /* 0x002fe400000006ff */
[----:B------:R-:W-:Y:S02]  /*1a30*/  SHF.L.U32 R9, R20, 0x10, RZ ;  /* 0x0000001014097819 */ /* 0x000fe400000006ff */
[----:B------:R-:W-:Y:S02]  /*1a40*/  SHF.L.U32 R33, R33, 0x10, RZ ;  /* 0x0000001021217819 */ /* 0x000fe400000006ff */
[----:B------:R-:W-:-:S02]  /*1a50*/  SHF.L.U32 R19, R19, 0x10, RZ ;  /* 0x0000001013137819 */ /* 0x000fc400000006ff */
[----:B--2---:R-:W-:Y:S02]  /*1a60*/  SHF.L.U32 R43, R32, 0x10, RZ ;  /* 0x00000010202b7819 */ /* 0x004fe400000006ff */
[----:B------:R-:W-:Y:S02]  /*1a70*/  ISETP.NE.AND P4, PT, RZ, UR10, PT ;  /* 0x0000000aff007c0c */ /* 0x000fe4000bf85270 */
[----:B------:R-:W-:Y:S02]  /*1a80*/  SHF.L.U32 R23, R18, 0x10, RZ ;  /* 0x0000001012177819 */ /* 0x000fe400000006ff */
[----:B------:R-:W-:Y:S02]  /*1a90*/  ISETP.GE.U32.AND P2, PT, R6, UR12, PT ;  /* 0x0000000c06007c0c */ /* 0x000fe4000bf46070 */
[----:B------:R-:W-:Y:S02]  /*1aa0*/  ISETP.GE.U32.AND P3, PT, R7, UR12, PT ;  /* 0x0000000c07007c0c */ /* 0x000fe4000bf66070 */
[----:B------:R-:W-:-:S02]  /*1ab0*/  ISETP.GE.AND.EX P2, PT, R25, UR13, PT, P2 ;  /* 0x0000000d19007c0c */ /* 0x000fc4000bf46320 */
[----:B------:R-:W-:Y:S02]  /*1ac0*/  ISETP.GE.AND.EX P3, PT, R27, UR13, PT, P3 ;  /* 0x0000000d1b007c0c */ /* 0x000fe4000bf66330 */
[C---:B------:R-:W-:Y:S02]  /*1ad0*/  ISETP.GT.U32.OR P2, PT, R0.reuse, 0x19f, P2 ;  /* 0x0000019f0000780c */ /* 0x040fe40001744470 */
[----:B------:R-:W-:Y:S01]  /*1ae0*/  ISETP.GT.U32.OR P3, PT, R0, 0x19f, P3 ;  /* 0x0000019f0000780c */ /* 0x000fe20001f64470 */
[----:B0-----:R-:W-:-:S04]  /*1af0*/  FMUL.FTZ R14, R14, UR6 ;  /* 0x000000060e0e7c20 */ /* 0x001fc80008410000 */
[C---:B------:R-:W-:Y:S01]  /*1b00*/  FMUL.FTZ R26, R14.reuse, R14 ;  /* 0x0000000e0e1a7220 */ /* 0x040fe20000410000 */
[----:B------:R-:W-:Y:S01]  /*1b10*/  FADD.FTZ R17, R17, -R14 ;  /* 0x8000000e11117221 */ /* 0x000fe20000010000 */
[C---:B------:R-:W-:Y:S01]  /*1b20*/  FADD.FTZ R9, -R14.reuse, R9 ;  /* 0x000000090e097221 */ /* 0x040fe20000010100 */
[C---:B------:R-:W-:Y:S01]  /*1b30*/  FADD.FTZ R33, -R14.reuse, R33 ;  /* 0x000000210e217221 */ /* 0x040fe20000010100 */
[----:B------:R-:W-:Y:S01]  /*1b40*/  FFMA.FTZ R15, R15, UR6, -R26 ;  /* 0x000000060f0f7c23 */ /* 0x000fe2000801081a */
[C---:B------:R-:W-:Y:S01]  /*1b50*/  FADD.FTZ R19, -R14.reuse, R19 ;  /* 0x000000130e137221 */ /* 0x040fe20000010100 */
[----:B------:R-:W-:-:S03]  /*1b60*/  FADD.FTZ R23, -R14, R23 ;  /* 0x000000170e177221 */ /* 0x000fc60000010100 */
[----:B------:R-:W-:-:S13]  /*1b70*/  FSETP.GTU.FTZ.AND P1, PT, R15, RZ, PT ;  /* 0x000000ff0f00720b */ /* 0x000fda0003f3c000 */
[----:B------:R-:W0:Y:S02]  /*1b80*/  @P1 LDC R26, c[0x0][0x238] ;  /* 0x00008e00ff1a1b82 */ /* 0x000e240000000800 */
[----:B0-----:R-:W-:-:S04]  /*1b90*/  @P1 FADD.FTZ R15, R15, R26 ;  /* 0x0000001a0f0f1221 */ /* 0x001fc80000010000 */
[----:B------:R0:W1:Y:S01]  /*1ba0*/  @P1 MUFU.RSQ R8, R15 ;  /* 0x0000000f00081308 */ /* 0x0000620000001400 */
[----:B------:R-:W-:-:S04]  /*1bb0*/  ISETP.GE.U32.AND P1, PT, R24, UR12, PT ;  /* 0x0000000c18007c0c */ /* 0x000fc8000bf26070 */
[----:B------:R-:W-:Y:S01]  /*1bc0*/  ISETP.GE.AND.EX P1, PT, R29, UR13, PT, P1 ;  /* 0x0000000d1d007c0c */ /* 0x000fe2000bf26310 */
[--C-:B0-----:R-:W-:Y:S01]  /*1bd0*/  FADD.FTZ R15, R21, -R14.reuse ;  /* 0x8000000e150f7221 */ /* 0x101fe20000010000 */
[--C-:B------:R-:W-:Y:S01]  /*1be0*/  FADD.FTZ R21, R31, -R14.reuse ;  /* 0x8000000e1f157221 */ /* 0x100fe20000010000 */
[----:B------:R-:W-:Y:S01]  /*1bf0*/  FADD.FTZ R31, R43, -R14 ;  /* 0x8000000e2b1f7221 */ /* 0x000fe20000010000 */
[----:B------:R-:W-:Y:S01]  /*1c00*/  ISETP.GT.U32.OR P1, PT, R0, 0x19f, P1 ;  /* 0x0000019f0000780c */ /* 0x000fe20000f24470 */
[-C--:B-1----:R-:W-:Y:S01]  /*1c10*/  FMUL.FTZ R17, R17, R8.reuse ;  /* 0x0000000811117220 */ /* 0x082fe20000410000 */
[-C--:B------:R-:W-:Y:S01]  /*1c20*/  FMUL.FTZ R20, R9, R8.reuse ;  /* 0x0000000809147220 */ /* 0x080fe20000410000 */
[-C--:B------:R-:W-:Y:S01]  /*1c30*/  FMUL.FTZ R15, R15, R8.reuse ;  /* 0x000000080f0f7220 */ /* 0x080fe20000410000 */
[-C--:B------:R-:W-:Y:S01]  /*1c40*/  FMUL.FTZ R22, R33, R8.reuse ;  /* 0x0000000821167220 */ /* 0x080fe20000410000 */
[-C--:B------:R-:W-:Y:S01]  /*1c50*/  FMUL.FTZ R21, R21, R8.reuse ;  /* 0x0000000815157220 */ /* 0x080fe20000410000 */
[-C--:B------:R-:W-:Y:S01]  /*1c60*/  FMUL.FTZ R26, R19, R8.reuse ;  /* 0x00000008131a7220 */ /* 0x080fe20000410000 */
[-C--:B------:R-:W-:Y:S01]  /*1c70*/  FMUL.FTZ R31, R31, R8.reuse ;  /* 0x000000081f1f7220 */ /* 0x080fe20000410000 */
[----:B------:R-:W-:Y:S01]  /*1c80*/  FMUL.FTZ R8, R23, R8 ;  /* 0x0000000817087220 */ /* 0x000fe20000410000 */
[C-C-:B---3--:R-:W-:Y:S01]  /*1c90*/  FFMA.FTZ R18, R10.reuse, R17, R12.reuse ;  /* 0x000000110a127223 */ /* 0x148fe2000001000c */
[C-C-:B------:R-:W-:Y:S01]  /*1ca0*/  FFMA.FTZ R16, R10.reuse, R15, R12.reuse ;  /* 0x0000000f0a107223 */ /* 0x140fe2000001000c */
[C-C-:B------:R-:W-:Y:S01]  /*1cb0*/  FFMA.FTZ R14, R10.reuse, R21, R12.reuse ;  /* 0x000000150a0e7223 */ /* 0x140fe2000001000c */
[C-C-:B------:R-:W-:Y:S01]  /*1cc0*/  FFMA.FTZ R19, R11.reuse, R22, R13.reuse ;  /* 0x000000160b137223 */ /* 0x140fe2000001000d */
[C-C-:B------:R-:W-:Y:S01]  /*1cd0*/  FFMA.FTZ R17, R11.reuse, R26, R13.reuse ;  /* 0x0000001a0b117223 */ /* 0x140fe2000001000d */
[C-C-:B------:R-:W-:Y:S01]  /*1ce0*/  FFMA.FTZ R15, R11.reuse, R8, R13.reuse ;  /* 0x000000080b0f7223 */ /* 0x140fe2000001000d */
[----:B------:R-:W-:Y:S01]  /*1cf0*/  FFMA.FTZ R12, R10, R31, R12 ;  /* 0x0000001f0a0c7223 */ /* 0x000fe2000001000c */
[----:B------:R-:W-:Y:S01]  /*1d00*/  FFMA.FTZ R13, R11, R20, R13 ;  /* 0x000000140b0d7223 */ /* 0x000fe2000001000d */
[----:B------:R-:W-:Y:S06]  /*1d10*/  @!P4 BRA `(.L_x_2043) ;  /* 0x000000000028c947 */ /* 0x000fec0003800000 */
        /* <DEDUP_REMOVED lines=10> */
.L_x_2043:
[----:B------:R-:W-:Y:S04]  /*1dc0*/  BSSY B0, `(.L_x_2044) ;  /* 0x000000e000007945 */ /* 0x000fe80003800000 */
[----:B------:R-:W-:Y:S05]  /*1dd0*/  @!P0 BRA `(.L_x_2045) ;  /* 0x0000000000308947 */ /* 0x000fea0003800000 */
        /* <DEDUP_REMOVED lines=12> */
.L_x_2045:
[----:B------:R-:W-:Y:S05]  /*1ea0*/  BSYNC B0 ;  /* 0x0000000000007941 */ /* 0x000fea0003800000 */
.L_x_2044:
        /* <DEDUP_REMOVED lines=11> */
.L_x_2046:
[----:B------:R-:W-:Y:S04]  /*1f60*/  BSSY B0, `(.L_x_2047) ;  /* 0x000000e000007945 */ /* 0x000fe80003800000 */
        /* <DEDUP_REMOVED lines=9> */
[----:B0-----:R-:W-:-:S02]  /*2000*/  LEA R10, P2, R8, UR12, 0x1 ;  /* 0x0000000c080a7c11 */ /* 0x001fc4000f8408ff */
[----:B------:R-:W-:-:S04]  /*2010*/  IADD3 R25, R9, R25, RZ ;  /* 0x0000001909197210 */ /* 0x000fc80007ffe0ff */
[----:B------:R-:W-:-:S05]  /*2020*/  LEA.HI.X R11, R8, UR13, R25, 0x1, P2 ;  /* 0x0000000d080b7c11 */ /* 0x000fca00090f0c19 */
[----:B------:R1:W-:Y:S02]  /*2030*/  STG.E desc[UR8][R10.64], R19 ;  /* 0x000000130a007986 */ /* 0x0003e4000c101908 */
.L_x_2048:
[----:B------:R-:W-:Y:S05]  /*2040*/  BSYNC B0 ;  /* 0x0000000000007941 */ /* 0x000fea0003800000 */
.L_x_2047:
[----:B------:R-:W-:Y:S05]  /*2050*/  @!P4 BRA `(.L_x_2049) ;  /* 0x000000000028c947 */ /* 0x000fea0003800000 */
[----:B------:R-:W-:Y:S01]  /*2060*/  FMUL.FTZ R8, R14, -1.4426950216293334961 ;  /* 0xbfb8aa3b0e087820 */ /* 0x000fe20000410000 */
[----:B01----:R-:W-:-:S05]  /*2070*/  FMUL.FTZ R10, R17, -1.4426950216293334961 ;  /* 0xbfb8aa3b110a7820 */ /* 0x003fca0000410000 */
        /* <DEDUP_REMOVED lines=8> */
.L_x_2049:
[----:B------:R-:W-:Y:S04]  /*2100*/  BSSY B0, `(.L_x_2050) ;  /* 0x000000e000007945 */ /* 0x000fe80003800000 */
[----:B------:R-:W-:Y:S05]  /*2110*/  @P3 BRA `(.L_x_2051) ;  /* 0x0000000000303947 */ /* 0x000fea0003800000 */
[----:B------:R-:W-:Y:S01]  /*2120*/  ULDC.64 UR12, c[0x0][0x270] ;  /* 0x00009c00000c7ab9 */ /* 0x000fe20000000a00 */
[----:B01----:R-:W-:Y:S01]  /*2130*/  MOV R10, R38 ;  /* 0x00000026000a7202 */ /* 0x003fe20000000f00 */
        /* <DEDUP_REMOVED lines=10> */
.L_x_2051:
[----:B------:R-:W-:Y:S05]  /*21e0*/  BSYNC B0 ;  /* 0x0000000000007941 */ /* 0x000fea0003800000 */
.L_x_2050:
[----:B------:R-:W-:Y:S05]  /*21f0*/  @!P4 BRA `(.L_x_2052) ;  /* 0x000000000028c947 */ /* 0x000fea0003800000 */
[----:B--2---:R-:W-:Y:S01]  /*2200*/  FMUL.FTZ R8, R12, -1.4426950216293334961 ;  /* 0xbfb8aa3b0c087820 */ /* 0x004fe20000410000 */
        /* <DEDUP_REMOVED lines=9> */
.L_x_2052:
[----:B------:R-:W-:Y:S04]  /*22a0*/  BSSY B0, `(.L_x_2053) ;  /* 0x000000d000007945 */ /* 0x000fe80003800000 */
[----:B------:R-:W-:Y:S05]  /*22b0*/  @P1 BRA `(.L_x_2054) ;  /* 0x00000000002c1947 */ /* 0x000fea0003800000 */
[----:B------:R-:W-:Y:S01]  /*22c0*/  ULDC.64 UR12, c[0x0][0x270] ;  /* 0x00009c00000c7ab9 */ /* 0x000fe20000000a00 */
[----:B------:R-:W-:Y:S01]  /*22d0*/  MOV R39, R41 ;  /* 0x0000002900277202 */ /* 0x000fe20000000f00 */
[----:B------:R-:W-:Y:S01]  /*22e0*/  IMAD R29, R29, UR12, RZ ;  /* 0x0000000c1d1d7c24 */ /* 0x000fe2000f8e02ff */
[----:B------:R-:W-:Y:S01]  /*22f0*/  F2FP.BF16.F32.PACK_AB R15, R15, R12 ;  /* 0x0000000c0f0f723e */ /* 0x000fe200000010ff */
[----:B------:R-:W-:-:S04]  /*2300*/  IMAD.WIDE.U32 R38, R24, UR12, R38 ;  /* 0x0000000c18267c25 */ /* 0x000fc8000f8e0026 */
[----:B------:R-:W-:Y:S01]  /*2310*/  IMAD R29, R24, UR13, R29 ;  /* 0x0000000d181d7c24 */ /* 0x000fe2000f8e021d */
[----:B------:R-:W-:Y:S02]  /*2320*/  ULDC.64 UR12, c[0x0][0x210] ;  /* 0x00008400000c7ab9 */ /* 0x000fe40000000a00 */
[----:B--2---:R-:W-:Y:S02]  /*2330*/  LEA R8, P1, R38, UR12, 0x1 ;  /* 0x0000000c26087c11 */ /* 0x004fe4000f8208ff */
[----:B------:R-:W-:-:S04]  /*2340*/  IADD3 R29, R39, R29, RZ ;  /* 0x0000001d271d7210 */ /* 0x000fc80007ffe0ff */
[----:B------:R-:W-:-:S05]  /*2350*/  LEA.HI.X R9, R38, UR13, R29, 0x1, P1 ;  /* 0x0000000d26097c11 */ /* 0x000fca00088f0c1d */
[----:B------:R3:W-:Y:S02]  /*2360*/  STG.E desc[UR8][R8.64], R15 ;  /* 0x0000000f08007986 */ /* 0x0007e4000c101908 */
.L_x_2054:
[----:B------:R-:W-:Y:S05]  /*2370*/  BSYNC B0 ;  /* 0x0000000000007941 */ /* 0x000fea0003800000 */
.L_x_2053:
[----:B--23--:R-:W2:Y:S01]  /*2380*/  LDC R8, c[0x0][0x10] ;  /* 0x00000400ff087b82 */ /* 0x00cea20000000800 */
[----:B------:R-:W-:Y:S02]  /*2390*/  IADD3 R4, R4, 0x1, RZ ;  /* 0x0000000104047810 */ /* 0x000fe40007ffe0ff */
[----:B--2---:R-:W-:-:S04]  /*23a0*/  IADD3 R35, R8, R35, RZ ;  /* 0x0000002308237210 */ /* 0x004fc80007ffe0ff */
[----:B------:R-:W-:-:S13]  /*23b0*/  ISETP.GE.AND P1, PT, R35, UR4, PT ;  /* 0x0000000423007c0c */ /* 0x000fda000bf26270 */
[----:B------:R-:W-:Y:S05]  /*23c0*/  @!P1 BRA `(.L_x_2055) ;  /* 0xffffffdc00949947 */ /* 0x000fea000383ffff */
[----:B------:R-:W-:Y:S05]  /*23d0*/  EXIT ;  /* 0x000000000000794d */ /* 0x000fea0003800000 */
.L_x_2056:
        /* <DEDUP_REMOVED lines=10> */
.L_x_3261:


//--------------------- .text._Z35group_norm_nhwc_fwd_one_pass_kernelI11Bf16IOFp32WLi256ELi26ELi416EEv26Group_norm_nhwc_fwd_params --------------------------
	.section	.text._Z35group_norm_nhwc_fwd_one_pass_kernelI11Bf16IOFp32WLi256ELi26ELi416EEv26Group_norm_nhwc_fwd_params,"ax",@progbits
	.align	128
        .global         _Z35group_norm_nhwc_fwd_one_pass_kernelI11Bf16IOFp32WLi256ELi26ELi416EEv26Group_norm_nhwc_fwd_params
        .type           _Z35group_norm_nhwc_fwd_one_pass_kernelI11Bf16IOFp32WLi256ELi26ELi416EEv26Group_norm_nhwc_fwd_params,@function
        .size           _Z35group_norm_nhwc_fwd_one_pass_kernelI11Bf16IOFp32WLi256ELi26ELi416EEv26Group_norm_nhwc_fwd_params,(.L_x_3262 - _Z35group_norm_nhwc_fwd_one_pass_kernelI11Bf16IOFp32WLi256ELi26ELi416EEv26Group_norm_nhwc_fwd_params)
        .other          _Z35group_norm_nhwc_fwd_one_pass_kernelI11Bf16IOFp32WLi256ELi26ELi416EEv26Group_norm_nhwc_fwd_params,@"STO_CUDA_ENTRY STV_DEFAULT"
_Z35group_norm_nhwc_fwd_one_pass_kernelI11Bf16IOFp32WLi256ELi26ELi416EEv26Group_norm_nhwc_fwd_params:
.text._Z35group_norm_nhwc_fwd_one_pass_kernelI11Bf16IOFp32WLi256ELi26ELi416EEv26Group_norm_nhwc_fwd_params:
        /* <DEDUP_REMOVED lines=17> */
[----:B------:R-:W-:Y:S02]  /*0110*/  SHF.R.U32.HI R2, RZ, 0x2, R5 ;  /* 0x00000002ff027819 */ /* 0x000fe40000011605 */
        /* <DEDUP_REMOVED lines=14> */
[----:B------:R-:W-:-:S07]  /*0200*/  IADD3 R26, R4, 0x60, RZ ;  /* 0x00000060041a7810 */ /* 0x000fce0007ffe0ff */
.L_x_2090:
[----:B0-----:R-:W0:Y:S01]  /*0210*/  LDC R15, c[0x0][0x288] ;  /* 0x0000a200ff0f7b82 */ /* 0x001e220000000800 */
[----:B------:R-:W-:Y:S01]  /*0220*/  ULDC.64 UR14, c[0x0][0x278] ;  /* 0x00009e00000e7ab9 */ /* 0x000fe20000000a00 */
[----:B------:R-:W-:Y:S01]  /*0230*/  SHF.R.S32.HI R27, RZ, 0x1f, R24 ;  /* 0x0000001fff1b7819 */ /* 0x000fe20000011418 */
[----:B------:R-:W-:Y:S01]  /*0240*/  ULDC.64 UR12, c[0x0][0x280] ;  /* 0x0000a000000c7ab9 */ /* 0x000fe20000000a00 */
[----:B------:R-:W-:Y:S02]  /*0250*/  SHF.R.S32.HI R28, RZ, 0x1f, R25 ;  /* 0x0000001fff1c7819 */ /* 0x000fe40000011419 */
[----:B------:R-:W-:Y:S02]  /*0260*/  ISETP.GE.U32.AND P4, PT, R25, UR14, PT ;  /* 0x0000000e19007c0c */ /* 0x000fe4000bf86070 */
[----:B------:R-:W-:Y:S02]  /*0270*/  SHF.R.S32.HI R30, RZ, 0x1f, R26 ;  /* 0x0000001fff1e7819 */ /* 0x000fe4000001141a */
[----:B------:R-:W-:-:S04]  /*0280*/  ISETP.GE.AND.EX P4, PT, R28, UR15, PT, P4 ;  /* 0x0000000f1c007c0c */ /* 0x000fc8000bf86340 */
[----:B------:R-:W-:Y:S02]  /*0290*/  ISETP.GT.U32.OR P4, PT, R3, 0x19f, P4 ;  /* 0x0000019f0300780c */ /* 0x000fe40002784470 */
[----:B0-23--:R-:W-:-:S04]  /*02a0*/  IABS R11, R15 ;  /* 0x0000000f000b7213 */ /* 0x00dfc80000000000 */
[----:B------:R-:W0:Y:S08]  /*02b0*/  I2F.RP R0, R11 ;  /* 0x0000000b00007306 */ /* 0x000e300000209400 */
[----:B0-----:R-:W0:Y:S02]  /*02c0*/  MUFU.RCP R0, R0 ;  /* 0x0000000000007308 */ /* 0x001e240000001000 */
[----:B0-----:R-:W-:-:S06]  /*02d0*/  IADD3 R8, R0, 0xffffffe, RZ ;  /* 0x0ffffffe00087810 */ /* 0x001fcc0007ffe0ff */
[----:B------:R0:W1:Y:S02]  /*02e0*/  F2I.FTZ.U32.TRUNC.NTZ R9, R8 ;  /* 0x0000000800097305 */ /* 0x000064000021f000 */
[----:B0-----:R-:W-:Y:S02]  /*02f0*/  MOV R8, RZ ;  /* 0x000000ff00087202 */ /* 0x001fe40000000f00 */
[----:B-1----:R-:W-:-:S05]  /*0300*/  IADD3 R2, RZ, -R9, RZ ;  /* 0x80000009ff027210 */ /* 0x002fca0007ffe0ff */
[----:B------:R-:W-:Y:S01]  /*0310*/  IMAD R13, R2, R11, RZ ;  /* 0x0000000b020d7224 */ /* 0x000fe200078e02ff */
[----:B------:R-:W-:-:S03]  /*0320*/  IABS R2, R34 ;  /* 0x0000002200027213 */ /* 0x000fc60000000000 */
[----:B------:R-:W-:Y:S02]  /*0330*/  IMAD.HI.U32 R9, R9, R13, R8 ;  /* 0x0000000d09097227 */ /* 0x000fe400078e0008 */
[----:B------:R-:W0:Y:S04]  /*0340*/  @!P4 LDC.64 R12, c[0x0][0x270] ;  /* 0x00009c00ff0ccb82 */ /* 0x000e280000000a00 */
[----:B------:R-:W-:-:S05]  /*0350*/  IMAD.HI.U32 R9, R9, R2, RZ ;  /* 0x0000000209097227 */ /* 0x000fca00078e00ff */
[----:B------:R-:W-:-:S05]  /*0360*/  IADD3 R0, -R9, RZ, RZ ;  /* 0x000000ff09007210 */ /* 0x000fca0007ffe1ff */
[----:B------:R-:W-:Y:S01]  /*0370*/  IMAD R0, R11, R0, R2 ;  /* 0x000000000b007224 */ /* 0x000fe200078e0202 */
[----:B------:R-:W-:-:S04]  /*0380*/  SHF.R.S32.HI R2, RZ, 0x1f, R35 ;  /* 0x0000001fff027819 */ /* 0x000fc80000011423 */
[----:B------:R-:W-:Y:S01]  /*0390*/  ISETP.GT.U32.AND P2, PT, R11, R0, PT ;  /* 0x000000000b00720c */ /* 0x000fe20003f44070 */
[----:B0-----:R-:W-:-:S04]  /*03a0*/  @!P4 IMAD R32, R28, R12, RZ ;  /* 0x0000000c1c20c224 */ /* 0x001fc800078e02ff */
[----:B------:R-:W-:-:S08]  /*03b0*/  @!P4 IMAD R32, R25, R13, R32 ;  /* 0x0000000d1920c224 */ /* 0x000fd000078e0220 */
[-C--:B------:R-:W-:Y:S02]  /*03c0*/  @!P2 IADD3 R0, R0, -R11.reuse, RZ ;  /* 0x8000000b0000a210 */ /* 0x080fe40007ffe0ff */
[----:B------:R-:W-:Y:S02]  /*03d0*/  @!P2 IADD3 R9, R9, 0x1, RZ ;  /* 0x000000010909a810 */ /* 0x000fe40007ffe0ff */
[----:B------:R-:W-:Y:S02]  /*03e0*/  ISETP.GE.U32.AND P1, PT, R0, R11, PT ;  /* 0x0000000b0000720c */ /* 0x000fe40003f26070 */
[----:B------:R-:W-:Y:S01]  /*03f0*/  LOP3.LUT R0, R34, R15, RZ, 0x3c, !PT ;  /* 0x0000000f22007212 */ /* 0x000fe200078e3cff */
[----:B------:R-:W0:Y:S01]  /*0400*/  @P0 LDC.64 R10, c[0x0][0x270] ;  /* 0x00009c00ff0a0b82 */ /* 0x000e220000000a00 */
[----:B------:R-:W-:Y:S02]  /*0410*/  ISETP.NE.AND P2, PT, R15, RZ, PT ;  /* 0x000000ff0f00720c */ /* 0x000fe40003f45270 */
[----:B------:R-:W-:-:S07]  /*0420*/  ISETP.GE.AND P3, PT, R0, RZ, PT ;  /* 0x000000ff0000720c */ /* 0x000fce0003f66270 */
[----:B------:R-:W-:-:S06]  /*0430*/  @P1 IADD3 R9, R9, 0x1, RZ ;  /* 0x0000000109091810 */ /* 0x000fcc0007ffe0ff */
[----:B------:R-:W-:Y:S02]  /*0440*/  @!P3 IADD3 R9, -R9, RZ, RZ ;  /* 0x000000ff0909b210 */ /* 0x000fe40007ffe1ff */
[----:B------:R-:W-:Y:S02]  /*0450*/  ISETP.GE.U32.AND P3, PT, R24, UR14, PT ;  /* 0x0000000e18007c0c */ /* 0x000fe4000bf66070 */
[----:B------:R-:W-:Y:S02]  /*0460*/  @!P2 LOP3.LUT R9, RZ, R15, RZ, 0x33, !PT ;  /* 0x0000000fff09a212 */ /* 0x000fe400078e33ff */
[----:B------:R-:W-:Y:S02]  /*0470*/  ISETP.GE.AND.EX P3, PT, R27, UR15, PT, P3 ;  /* 0x0000000f1b007c0c */ /* 0x000fe4000bf66330 */
[----:B------:R-:W-:Y:S01]  /*0480*/  IADD3 R29, -R9, RZ, RZ ;  /* 0x000000ff091d7210 */ /* 0x000fe20007ffe1ff */
[----:B0-----:R-:W-:Y:S01]  /*0490*/  @P0 IMAD R31, R5, R10, RZ ;  /* 0x0000000a051f0224 */ /* 0x001fe200078e02ff */
[----:B------:R-:W-:-:S02]  /*04a0*/  ISETP.GT.U32.OR P3, PT, R3, 0x19f, P3 ;  /* 0x0000019f0300780c */ /* 0x000fc40001f64470 */
[----:B------:R-:W-:Y:S01]  /*04b0*/  SHF.R.S32.HI R0, RZ, 0x1f, R9 ;  /* 0x0000001fff007819 */ /* 0x000fe20000011409 */
[----:B------:R-:W-:Y:S01]  /*04c0*/  IMAD R29, R15, R29, R34 ;  /* 0x0000001d0f1d7224 */ /* 0x000fe200078e0222 */
[----:B------:R-:W-:Y:S01]  /*04d0*/  ISETP.GE.U32.AND P2, PT, R26, UR14, PT ;  /* 0x0000000e1a007c0c */ /* 0x000fe2000bf46070 */
[----:B------:R-:W0:Y:S01]  /*04e0*/  @P0 LDC.64 R14, c[0x0][0x220] ;  /* 0x00008800ff0e0b82 */ /* 0x000e220000000a00 */
[----:B------:R-:W-:Y:S02]  /*04f0*/  @P0 IMAD R31, R4, R11, R31 ;  /* 0x0000000b041f0224 */ /* 0x000fe400078e021f */
[----:B------:R-:W-:Y:S01]  /*0500*/  IMAD R29, R29, 0x1a, RZ ;  /* 0x0000001a1d1d7824 */ /* 0x000fe200078e02ff */
[----:B------:R-:W-:Y:S01]  /*0510*/  ISETP.GE.AND.EX P2, PT, R30, UR15, PT, P2 ;  /* 0x0000000f1e007c0c */ /* 0x000fe2000bf46320 */
[----:B------:R-:W-:Y:S01]  /*0520*/  IMAD R8, R0, UR12, RZ ;  /* 0x0000000c00087c24 */ /* 0x000fe2000f8e02ff */
[----:B------:R-:W-:Y:S02]  /*0530*/  IADD3 R0, R4, 0x80, RZ ;  /* 0x0000008004007810 */ /* 0x000fe40007ffe0ff */
[----:B------:R-:W1:Y:S01]  /*0540*/  @!P3 LDC.64 R16, c[0x0][0x270] ;  /* 0x00009c00ff10bb82 */ /* 0x000e620000000a00 */
[----:B------:R-:W-:Y:S01]  /*0550*/  IADD3 R40, P1, R35, R29, RZ ;  /* 0x0000001d23287210 */ /* 0x000fe20007f3e0ff */
[----:B------:R-:W-:Y:S01]  /*0560*/  IMAD R43, R9, UR13, R8 ;  /* 0x0000000d092b7c24 */ /* 0x000fe2000f8e0208 */
[----:B------:R-:W-:-:S02]  /*0570*/  ISETP.GT.U32.OR P2, PT, R3, 0x19f, P2 ;  /* 0x0000019f0300780c */ /* 0x000fc40001744470 */
[----:B------:R-:W-:Y:S02]  /*0580*/  LEA.HI.X.SX32 R41, R29, R2, 0x1, P1 ;  /* 0x000000021d297211 */ /* 0x000fe400008f0eff */
[----:B------:R-:W-:Y:S01]  /*0590*/  ISETP.GE.U32.AND P1, PT, R0, UR14, PT ;  /* 0x0000000e00007c0c */ /* 0x000fe2000bf26070 */
[----:B------:R-:W2:Y:S01]  /*05a0*/  @!P3 LDC.64 R18, c[0x0][0x220] ;  /* 0x00008800ff12bb82 */ /* 0x000ea20000000a00 */
[----:B------:R-:W-:Y:S01]  /*05b0*/  SHF.R.S32.HI R2, RZ, 0x1f, R0 ;  /* 0x0000001fff027819 */ /* 0x000fe20000011400 */
[----:B------:R-:W-:-:S03]  /*05c0*/  IMAD.WIDE.U32 R40, R9, UR12, R40 ;  /* 0x0000000c09287c25 */ /* 0x000fc6000f8e0028 */
[----:B------:R-:W-:Y:S02]  /*05d0*/  ISETP.GE.AND.EX P1, PT, R2, UR15, PT, P1 ;  /* 0x0000000f02007c0c */ /* 0x000fe4000bf26310 */
[----:B------:R-:W-:Y:S01]  /*05e0*/  IADD3 R43, R41, R43, RZ ;  /* 0x0000002b292b7210 */ /* 0x000fe20007ffe0ff */
[----:B------:R-:W3:Y:S01]  /*05f0*/  @!P4 LDC.64 R8, c[0x0][0x220] ;  /* 0x00008800ff08cb82 */ /* 0x000ee20000000a00 */
[-C--:B------:R-:W-:Y:S02]  /*0600*/  @P0 MOV R42, R40.reuse ;  /* 0x00000028002a0202 */ /* 0x080fe40000000f00 */
[----:B------:R-:W-:Y:S02]  /*0610*/  @!P3 MOV R22, R40 ;  /* 0x000000280016b202 */ /* 0x000fe40000000f00 */
[-C--:B------:R-:W-:Y:S01]  /*0620*/  @!P3 MOV R23, R43.reuse ;  /* 0x0000002b0017b202 */ /* 0x080fe20000000f00 */
[----:B------:R-:W-:Y:S01]  /*0630*/  @P0 IMAD.WIDE.U32 R20, R4, R10, R42 ;  /* 0x0000000a04140225 */ /* 0x000fe200078e002a */
[----:B------:R-:W-:Y:S01]  /*0640*/  ISETP.GT.U32.OR P1, PT, R3, 0x19f, P1 ;  /* 0x0000019f0300780c */ /* 0x000fe20000f24470 */
[----:B------:R-:W4:Y:S01]  /*0650*/  @!P2 LDC.64 R10, c[0x0][0x270] ;  /* 0x00009c00ff0aab82 */ /* 0x000f220000000a00 */
[----:B------:R-:W-:Y:S01]  /*0660*/  @!P4 MOV R38, R40 ;  /* 0x000000280026c202 */ /* 0x000fe20000000f00 */
[-C--:B-1----:R-:W-:Y:S01]  /*0670*/  @!P3 IMAD R33, R27, R16.reuse, RZ ;  /* 0x000000101b21b224 */ /* 0x082fe200078e02ff */
[----:B------:R-:W-:Y:S01]  /*0680*/  @!P4 MOV R39, R43 ;  /* 0x0000002b0027c202 */ /* 0x000fe20000000f00 */
[----:B------:R-:W-:Y:S01]  /*0690*/  @!P3 IMAD.WIDE.U32 R22, R24, R16, R22 ;  /* 0x000000101816b225 */ /* 0x000fe200078e0016 */
[----:B------:R-:W-:-:S02]  /*06a0*/  @P0 IADD3 R31, R21, R31, RZ ;  /* 0x0000001f151f0210 */ /* 0x000fc40007ffe0ff */
[----:B0-----:R-:W-:Y:S01]  /*06b0*/  @P0 LEA R36, P5, R20, R14, 0x1 ;  /* 0x0000000e14240211 */ /* 0x001fe200078a08ff */
[----:B------:R-:W-:Y:S01]  /*06c0*/  @!P3 IMAD R33, R24, R17, R33 ;  /* 0x000000111821b224 */ /* 0x000fe200078e0221 */
[----:B--2---:R-:W-:Y:S01]  /*06d0*/  @!P3 LEA R18, P6, R22, R18, 0x1 ;  /* 0x000000121612b211 */ /* 0x004fe200078c08ff */
[----:B------:R-:W-:Y:S01]  /*06e0*/  @!P4 IMAD.WIDE.U32 R12, R25, R12, R38 ;  /* 0x0000000c190cc225 */ /* 0x000fe200078e0026 */
[----:B------:R-:W-:Y:S01]  /*06f0*/  IADD3 R21, R4, 0xa0, RZ ;  /* 0x000000a004157810 */ /* 0x000fe20007ffe0ff */
[----:B------:R-:W0:Y:S01]  /*0700*/  @!P1 LDC.64 R16, c[0x0][0x270] ;  /* 0x00009c00ff109b82 */ /* 0x000e220000000a00 */
[----:B------:R-:W-:Y:S01]  /*0710*/  @!P3 IADD3 R14, R23, R33, RZ ;  /* 0x00000021170eb210 */ /* 0x000fe20007ffe0ff */
[----:B------:R-:W-:Y:S01]  /*0720*/  @!P4 IMAD.IADD R32, R13, 0x1, R32 ;  /* 0x000000010d20c824 */ /* 0x000fe200078e0220 */
[----:B------:R-:W-:Y:S02]  /*0730*/  @P0 LEA.HI.X R37, R20, R15, R31, 0x1, P5 ;  /* 0x0000000f14250211 */ /* 0x000fe400028f0c1f */
[----:B------:R-:W-:-:S02]  /*0740*/  MOV R31, RZ ;  /* 0x000000ff001f7202 */ /* 0x000fc40000000f00 */
[----:B------:R-:W-:Y:S02]  /*0750*/  @!P3 LEA.HI.X R19, R22, R19, R14, 0x1, P6 ;  /* 0x000000131613b211 */ /* 0x000fe400030f0c0e */
[----:B------:R-:W-:Y:S02]  /*0760*/  ISETP.GE.U32.AND P5, PT, R21, UR14, PT ;  /* 0x0000000e15007c0c */ /* 0x000fe4000bfa6070 */
[----:B------:R-:W-:Y:S01]  /*0770*/  SHF.R.S32.HI R23, RZ, 0x1f, R21 ;  /* 0x0000001fff177819 */ /* 0x000fe20000011415 */
[----:B------:R1:W2:Y:S01]  /*0780*/  @!P3 LDG.E R31, desc[UR8][R18.64] ;  /* 0x00000008121fb981 */ /* 0x0002a2000c1e1900 */
[C---:B---3--:R-:W-:Y:S02]  /*0790*/  @!P4 LEA R14, P6, R12.reuse, R8, 0x1 ;  /* 0x000000080c0ec211 */ /* 0x048fe400078c08ff */
[----:B------:R-:W-:Y:S02]  /*07a0*/  ISETP.GE.AND.EX P3, PT, R23, UR15, PT, P5 ;  /* 0x0000000f17007c0c */ /* 0x000fe4000bf66350 */
[----:B------:R-:W-:-:S02]  /*07b0*/  @!P4 LEA.HI.X R15, R12, R9, R32, 0x1, P6 ;  /* 0x000000090c0fc211 */ /* 0x000fc400030f0c20 */
[----:B------:R-:W3:Y:S01]  /*07c0*/  @!P2 LDC.64 R8, c[0x0][0x220] ;  /* 0x00008800ff08ab82 */ /* 0x000ee20000000a00 */
[----:B------:R-:W-:Y:S02]  /*07d0*/  MOV R32, RZ ;  /* 0x000000ff00207202 */ /* 0x000fe40000000f00 */
[----:B------:R-:W-:Y:S02]  /*07e0*/  ISETP.GT.U32.OR P3, PT, R3, 0x19f, P3 ;  /* 0x0000019f0300780c */ /* 0x000fe40001f64470 */
[----:B-1----:R-:W-:Y:S02]  /*07f0*/  IADD3 R19, R4, 0xc0, RZ ;  /* 0x000000c004137810 */ /* 0x002fe40007ffe0ff */
[----:B------:R1:W5:Y:S01]  /*0800*/  @!P4 LDG.E R32, desc[UR8][R14.64] ;  /* 0x000000080e20c981 */ /* 0x000362000c1e1900 */
[----:B------:R-:W3:Y:S01]  /*0810*/  @!P1 LDC.64 R12, c[0x0][0x220] ;  /* 0x00008800ff0c9b82 */ /* 0x000ee20000000a00 */
[----:B------:R-:W-:Y:S02]  /*0820*/  ISETP.GE.U32.AND P4, PT, R19, UR14, PT ;  /* 0x0000000e13007c0c */ /* 0x000fe4000bf86070 */
[----:B------:R-:W-:Y:S01]  /*0830*/  SHF.R.S32.HI R20, RZ, 0x1f, R19 ;  /* 0x0000001fff147819 */ /* 0x000fe20000011413 */
[----:B----4-:R-:W-:Y:S01]  /*0840*/  @!P2 IMAD R22, R30, R10, RZ ;  /* 0x0000000a1e16a224 */ /* 0x010fe200078e02ff */
[----:B------:R-:W-:-:S02]  /*0850*/  @!P2 MOV R38, R40 ;  /* 0x000000280026a202 */ /* 0x000fc40000000f00 */
[----:B------:R-:W-:Y:S02]  /*0860*/  ISETP.GE.AND.EX P4, PT, R20, UR15, PT, P4 ;  /* 0x0000000f14007c0c */ /* 0x000fe4000bf86340 */
[----:B------:R-:W-:Y:S01]  /*0870*/  @!P2 MOV R39, R43 ;  /* 0x0000002b0027a202 */ /* 0x000fe20000000f00 */
[----:B-1----:R-:W1:Y:S01]  /*0880*/  @!P3 LDC.64 R14, c[0x0][0x270] ;  /* 0x00009c00ff0ebb82 */ /* 0x002e620000000a00 */
[----:B0-----:R-:W-:Y:S01]  /*0890*/  @!P1 IMAD R33, R2, R16, RZ ;  /* 0x0000001002219224 */ /* 0x001fe200078e02ff */
[----:B------:R-:W-:Y:S01]  /*08a0*/  IADD3 R18, R4, 0xe0, RZ ;  /* 0x000000e004127810 */ /* 0x000fe20007ffe0ff */
[C---:B------:R-:W-:Y:S01]  /*08b0*/  @!P2 IMAD R2, R26.reuse, R11, R22 ;  /* 0x0000000b1a02a224 */ /* 0x040fe200078e0216 */
[----:B------:R-:W-:Y:S01]  /*08c0*/  ISETP.GT.U32.OR P4, PT, R3, 0x19f, P4 ;  /* 0x0000019f0300780c */ /* 0x000fe20002784470 */
[----:B------:R-:W-:Y:S01]  /*08d0*/  @!P2 IMAD.WIDE.U32 R10, R26, R10, R38 ;  /* 0x0000000a1a0aa225 */ /* 0x000fe200078e0026 */
[----:B------:R-:W-:Y:S02]  /*08e0*/  ISETP.GE.U32.AND P5, PT, R18, UR14, PT ;  /* 0x0000000e12007c0c */ /* 0x000fe4000bfa6070 */
[----:B------:R-:W-:-:S02]  /*08f0*/  SHF.R.S32.HI R22, RZ, 0x1f, R18 ;  /* 0x0000001fff167819 */ /* 0x000fc40000011412 */
[----:B------:R-:W-:Y:S02]  /*0900*/  @!P2 IADD3 R2, R11, R2, RZ ;  /* 0x000000020b02a210 */ /* 0x000fe40007ffe0ff */
[----:B---3--:R-:W-:Y:S02]  /*0910*/  @!P2 LEA R38, P6, R10, R8, 0x1 ;  /* 0x000000080a26a211 */ /* 0x008fe400078c08ff */
[----:B------:R-:W-:Y:S02]  /*0920*/  ISETP.GE.AND.EX P5, PT, R22, UR15, PT, P5 ;  /* 0x0000000f16007c0c */ /* 0x000fe4000bfa6350 */
[----:B------:R-:W-:Y:S02]  /*0930*/  @!P1 MOV R44, R40 ;  /* 0x00000028002c9202 */ /* 0x000fe40000000f00 */
[----:B------:R-:W-:Y:S02]  /*0940*/  @!P1 MOV R45, R43 ;  /* 0x0000002b002d9202 */ /* 0x000fe40000000f00 */
[----:B------:R-:W-:-:S02]  /*0950*/  @!P2 LEA.HI.X R39, R10, R9, R2, 0x1, P6 ;  /* 0x000000090a27a211 */ /* 0x000fc400030f0c02 */
[----:B------:R-:W-:Y:S01]  /*0960*/  ISETP.GT.U32.OR P5, PT, R3, 0x19f, P5 ;  /* 0x0000019f0300780c */ /* 0x000fe20002fa4470 */
[----:B------:R-:W0:Y:S01]  /*0970*/  @!P3 LDC.64 R8, c[0x0][0x220] ;  /* 0x00008800ff08bb82 */ /* 0x000e220000000a00 */
[C---:B------:R-:W-:Y:S01]  /*0980*/  @!P1 IMAD R17, R0.reuse, R17, R33 ;  /* 0x0000001100119224 */ /* 0x040fe200078e0221 */
[----:B------:R-:W-:Y:S01]  /*0990*/  MOV R33, RZ ;  /* 0x000000ff00217202 */ /* 0x000fe20000000f00 */
[----:B------:R-:W-:-:S05]  /*09a0*/  @!P1 IMAD.WIDE.U32 R44, R0, R16, R44 ;  /* 0x00000010002c9225 */ /* 0x000fca00078e002c */
[----:B------:R-:W3:Y:S01]  /*09b0*/  @!P4 LDC.64 R10, c[0x0][0x270] ;  /* 0x00009c00ff0acb82 */ /* 0x000ee20000000a00 */
[----:B------:R-:W-:Y:S01]  /*09c0*/  @!P1 IADD3 R17, R45, R17, RZ ;  /* 0x000000112d119210 */ /* 0x000fe20007ffe0ff */
[----:B------:R4:W5:Y:S01]  /*09d0*/  @P0 LDG.E R33, desc[UR8][R36.64] ;  /* 0x0000000824210981 */ /* 0x000962000c1e1900 */
[----:B------:R-:W-:Y:S01]  /*09e0*/  @!P1 LEA R16, P6, R44, R12, 0x1 ;  /* 0x0000000c2c109211 */ /* 0x000fe200078c08ff */
[----:B-1----:R-:W-:-:S03]  /*09f0*/  @!P3 IMAD R0, R23, R14, RZ ;  /* 0x0000000e1700b224 */ /* 0x002fc600078e02ff */
[----:B------:R-:W-:Y:S01]  /*0a00*/  @!P1 LEA.HI.X R17, R44, R13, R17, 0x1, P6 ;  /* 0x0000000d2c119211 */ /* 0x000fe200030f0c11 */
[C---:B------:R-:W-:Y:S01]  /*0a10*/  @!P3 IMAD R23, R21.reuse, R15, R0 ;  /* 0x0000000f1517b224 */ /* 0x040fe200078e0200 */
[----:B------:R-:W1:Y:S01]  /*0a20*/  @!P5 LDC.64 R12, c[0x0][0x270] ;  /* 0x00009c00ff0cdb82 */ /* 0x000e620000000a00 */
[----:B----4-:R-:W-:Y:S02]  /*0a30*/  @!P3 MOV R36, R40 ;  /* 0x000000280024b202 */ /* 0x010fe40000000f00 */
[----:B------:R-:W-:Y:S02]  /*0a40*/  @!P3 MOV R37, R43 ;  /* 0x0000002b0025b202 */ /* 0x000fe40000000f00 */
[----:B------:R-:W-:Y:S01]  /*0a50*/  MOV R0, RZ ;  /* 0x000000ff00007202 */ /* 0x000fe20000000f00 */
[----:B------:R-:W-:Y:S02]  /*0a60*/  @!P3 IMAD.WIDE.U32 R36, R21, R14, R36 ;  /* 0x0000000e1524b225 */ /* 0x000fe400078e0024 */
[----:B------:R-:W4:Y:S03]  /*0a70*/  @!P4 LDC.64 R14, c[0x0][0x220] ;  /* 0x00008800ff0ecb82 */ /* 0x000f260000000a00 */
[----:B------:R0:W5:Y:S01]  /*0a80*/  @!P1 LDG.E R0, desc[UR8][R16.64] ;  /* 0x0000000810009981 */ /* 0x000162000c1e1900 */
[----:B------:R-:W-:Y:S01]  /*0a90*/  @!P3 IADD3 R23, R37, R23, RZ ;  /* 0x000000172517b210 */ /* 0x000fe20007ffe0ff */
[----:B---3--:R-:W-:Y:S01]  /*0aa0*/  @!P4 IMAD R20, R20, R10, RZ ;  /* 0x0000000a1414c224 */ /* 0x008fe200078e02ff */
[----:B0-----:R-:W-:-:S02]  /*0ab0*/  @!P3 LEA R8, P1, R36, R8, 0x1 ;  /* 0x000000082408b211 */ /* 0x001fc400078208ff */
[----:B------:R-:W0:Y:S01]  /*0ac0*/  @!P5 LDC.64 R16, c[0x0][0x220] ;  /* 0x00008800ff10db82 */ /* 0x000e220000000a00 */
[----:B------:R-:W-:Y:S01]  /*0ad0*/  MOV R2, RZ ;  /* 0x000000ff00027202 */ /* 0x000fe20000000f00 */
[----:B------:R-:W-:Y:S01]  /*0ae0*/  @!P4 IMAD R11, R19, R11, R20 ;  /* 0x0000000b130bc224 */ /* 0x000fe200078e0214 */
[----:B------:R-:W-:Y:S02]  /*0af0*/  @!P3 LEA.HI.X R9, R36, R9, R23, 0x1, P1 ;  /* 0x000000092409b211 */ /* 0x000fe400008f0c17 */
[----:B------:R-:W-:Y:S02]  /*0b00*/  CS2R R36, SRZ ;  /* 0x0000000000247805 */ /* 0x000fe4000001ff00 */
[----:B------:R-:W-:Y:S02]  /*0b10*/  @!P4 MOV R20, R40 ;  /* 0x000000280014c202 */ /* 0x000fe40000000f00 */
[----:B------:R-:W-:Y:S01]  /*0b20*/  @!P4 MOV R21, R43 ;  /* 0x0000002b0015c202 */ /* 0x000fe20000000f00 */
[----:B------:R-:W3:Y:S01]  /*0b30*/  @!P2 LDG.E R2, desc[UR8][R38.64] ;  /* 0x000000082602a981 */ /* 0x000ee2000c1e1900 */
[----:B-1----:R-:W-:-:S02]  /*0b40*/  @!P5 IMAD R22, R22, R12, RZ ;  /* 0x0000000c1616d224 */ /* 0x002fc400078e02ff */
[----:B------:R-:W-:Y:S01]  /*0b50*/  @!P4 IMAD.WIDE.U32 R20, R19, R10, R20 ;  /* 0x0000000a1314c225 */ /* 0x000fe200078e0014 */
[----:B------:R1:W3:Y:S03]  /*0b60*/  @!P3 LDG.E R36, desc[UR8][R8.64] ;  /* 0x000000080824b981 */ /* 0x0002e6000c1e1900 */
[----:B------:R-:W-:Y:S01]  /*0b70*/  @!P5 IMAD R13, R18, R13, R22 ;  /* 0x0000000d120dd224 */ /* 0x000fe200078e0216 */
[----:B------:R-:W-:Y:S02]  /*0b80*/  @!P4 IADD3 R10, R21, R11, RZ ;  /* 0x0000000b150ac210 */ /* 0x000fe40007ffe0ff */
[----:B----4-:R-:W-:Y:S02]  /*0b90*/  @!P4 LEA R14, P1, R20, R14, 0x1 ;  /* 0x0000000e140ec211 */ /* 0x010fe400078208ff */
[----:B-1----:R-:W-:Y:S02]  /*0ba0*/  @!P5 MOV R8, R40 ;  /* 0x000000280008d202 */ /* 0x002fe40000000f00 */
[----:B------:R-:W-:-:S02]  /*0bb0*/  @!P5 MOV R9, R43 ;  /* 0x0000002b0009d202 */ /* 0x000fc40000000f00 */
[----:B------:R-:W-:Y:S01]  /*0bc0*/  @!P4 LEA.HI.X R15, R20, R15, R10, 0x1, P1 ;  /* 0x0000000f140fc211 */ /* 0x000fe200008f0c0a */
[----:B------:R-:W-:Y:S01]  /*0bd0*/  @!P5 IMAD.WIDE.U32 R8, R18, R12, R8 ;  /* 0x0000000c1208d225 */ /* 0x000fe200078e0008 */
[----:B------:R-:W-:-:S03]  /*0be0*/  MOV R38, RZ ;  /* 0x000000ff00267202 */ /* 0x000fc60000000f00 */
[----:B------:R-:W4:Y:S01]  /*0bf0*/  @!P4 LDG.E R37, desc[UR8][R14.64] ;  /* 0x000000080e25c981 */ /* 0x000f22000c1e1900 */
[----:B------:R-:W-:Y:S01]  /*0c00*/  @!P5 IMAD.IADD R10, R9, 0x1, R13 ;  /* 0x00000001090ad824 */ /* 0x000fe200078e020d */
[----:B0-----:R-:W-:-:S04]  /*0c10*/  @!P5 LEA R16, P1, R8, R16, 0x1 ;  /* 0x000000100810d211 */ /* 0x001fc800078208ff */
[----:B------:R-:W-:-:S05]  /*0c20*/  @!P5 LEA.HI.X R17, R8, R17, R10, 0x1, P1 ;  /* 0x000000110811d211 */ /* 0x000fca00008f0c0a */
[----:B------:R0:W4:Y:S02]  /*0c30*/  @!P5 LDG.E R38, desc[UR8][R16.64] ;  /* 0x000000081026d981 */ /* 0x000124000c1e1900 */
[----:B0-----:R-:W0:Y:S02]  /*0c40*/  S2R R16, SR_LANEID ;  /* 0x0000000000107919 */ /* 0x001e240000000000 */
[----:B0-----:R-:W-:Y:S02]  /*0c50*/  ISETP.GT.AND P1, PT, R16, 0x1e, PT ;  /* 0x0000001e1000780c */ /* 0x001fe40003f24270 */
[----:B--2---:R-:W-:-:S04]  /*0c60*/  PRMT R10, R31, 0x7632, R10 ;  /* 0x000076321f0a7816 */ /* 0x004fc8000000000a */
[----:B------:R-:W-:Y:S02]  /*0c70*/  SHF.L.U32 R13, R10, 0x10, RZ ;  /* 0x000000100a0d7819 */ /* 0x000fe400000006ff */
[----:B------:R-:W-:-:S03]  /*0c80*/  SHF.L.U32 R10, R31, 0x10, RZ ;  /* 0x000000101f0a7819 */ /* 0x000fc600000006ff */
[----:B------:R-:W-:Y:S01]  /*0c90*/  FMUL.FTZ R15, R13, R13 ;  /* 0x0000000d0d0f7220 */ /* 0x000fe20000410000 */
[----:B-----5:R-:W-:-:S04]  /*0ca0*/  PRMT R12, R32, 0x7632, R12 ;  /* 0x00007632200c7816 */ /* 0x020fc8000000000c */
[----:B------:R-:W-:Y:S02]  /*0cb0*/  SHF.L.U32 R17, R12, 0x10, RZ ;  /* 0x000000100c117819 */ /* 0x000fe400000006ff */
[----:B------:R-:W-:Y:S02]  /*0cc0*/  SHF.L.U32 R12, R32, 0x10, RZ ;  /* 0x00000010200c7819 */ /* 0x000fe400000006ff */
[----:B------:R-:W-:-:S04]  /*0cd0*/  PRMT R8, R33, 0x7632, R8 ;  /* 0x0000763221087816 */ /* 0x000fc80000000008 */
[----:B------:R-:W-:Y:S02]  /*0ce0*/  SHF.L.U32 R9, R8, 0x10, RZ ;  /* 0x0000001008097819 */ /* 0x000fe400000006ff */
[----:B------:R-:W-:-:S03]  /*0cf0*/  SHF.L.U32 R8, R33, 0x10, RZ ;  /* 0x0000001021087819 */ /* 0x000fc600000006ff */
[----:B------:R-:W-:Y:S02]  /*0d00*/  FMUL.FTZ R11, R9, R9 ;  /* 0x00000009090b7220 */ /* 0x000fe40000410000 */
[C---:B------:R-:W-:Y:S02]  /*0d10*/  FADD.FTZ R9, R8.reuse, R9 ;  /* 0x0000000908097221 */ /* 0x040fe40000010000 */
[----:B------:R-:W-:Y:S01]  /*0d20*/  FFMA.FTZ R11, R8, R8, R11 ;  /* 0x00000008080b7223 */ /* 0x000fe2000001000b */
[C---:B------:R-:W-:Y:S01]  /*0d30*/  FADD.FTZ R8, R10.reuse, R13 ;  /* 0x0000000d0a087221 */ /* 0x040fe20000010000 */
[----:B------:R-:W-:Y:S01]  /*0d40*/  FADD.FTZ R9, RZ, R9 ;  /* 0x00000009ff097221 */ /* 0x000fe20000010000 */
[----:B------:R-:W-:Y:S01]  /*0d50*/  FFMA.FTZ R10, R10, R10, R15 ;  /* 0x0000000a0a0a7223 */ /* 0x000fe2000001000f */
[----:B------:R-:W-:Y:S02]  /*0d60*/  FADD.FTZ R11, RZ, R11 ;  /* 0x0000000bff0b7221 */ /* 0x000fe40000010000 */
[----:B------:R-:W-:Y:S01]  /*0d70*/  FADD.FTZ R8, R9, R8 ;  /* 0x0000000809087221 */ /* 0x000fe20000010000 */
[----:B------:R-:W-:Y:S01]  /*0d80*/  FMUL.FTZ R9, R17, R17 ;  /* 0x0000001111097220 */ /* 0x000fe20000410000 */
[----:B------:R-:W-:Y:S01]  /*0d90*/  FADD.FTZ R10, R11, R10 ;  /* 0x0000000a0b0a7221 */ /* 0x000fe20000010000 */
[----:B------:R-:W-:-:S02]  /*0da0*/  FADD.FTZ R17, R12, R17 ;  /* 0x000000110c117221 */ /* 0x000fc40000010000 */
[----:B------:R-:W-:Y:S01]  /*0db0*/  FFMA.FTZ R9, R12, R12, R9 ;  /* 0x0000000c0c097223 */ /* 0x000fe20000010009 */
[----:B------:R-:W-:Y:S01]  /*0dc0*/  PRMT R13, R0, 0x7632, R13 ;  /* 0x00007632000d7816 */ /* 0x000fe2000000000d */
[----:B------:R-:W-:Y:S02]  /*0dd0*/  FADD.FTZ R8, R8, R17 ;  /* 0x0000001108087221 */ /* 0x000fe40000010000 */
[----:B------:R-:W-:Y:S01]  /*0de0*/  FADD.FTZ R9, R10, R9 ;  /* 0x000000090a097221 */ /* 0x000fe20000010000 */
[----:B------:R-:W-:Y:S02]  /*0df0*/  SHF.L.U32 R15, R13, 0x10, RZ ;  /* 0x000000100d0f7819 */ /* 0x000fe400000006ff */
[----:B---3--:R-:W-:-:S04]  /*0e00*/  PRMT R11, R2, 0x7632, R11 ;  /* 0x00007632020b7816 */ /* 0x008fc8000000000b */
[----:B------:R-:W-:Y:S02]  /*0e10*/  SHF.L.U32 R12, R11, 0x10, RZ ;  /* 0x000000100b0c7819 */ /* 0x000fe400000006ff */
[----:B------:R-:W-:-:S03]  /*0e20*/  SHF.L.U32 R11, R2, 0x10, RZ ;  /* 0x00000010020b7819 */ /* 0x000fc600000006ff */
[----:B------:R-:W-:Y:S01]  /*0e30*/  FMUL.FTZ R10, R12, R12 ;  /* 0x0000000c0c0a7220 */ /* 0x000fe20000410000 */
[----:B------:R-:W-:Y:S01]  /*0e40*/  PRMT R14, R36, 0x7632, R14 ;  /* 0x00007632240e7816 */ /* 0x000fe2000000000e */
[C---:B------:R-:W-:Y:S01]  /*0e50*/  FADD.FTZ R13, R11.reuse, R12 ;  /* 0x0000000c0b0d7221 */ /* 0x040fe20000010000 */
[----:B------:R-:W-:Y:S01]  /*0e60*/  SHF.L.U32 R12, R0, 0x10, RZ ;  /* 0x00000010000c7819 */ /* 0x000fe200000006ff */
[----:B------:R-:W-:Y:S01]  /*0e70*/  FFMA.FTZ R10, R11, R11, R10 ;  /* 0x0000000b0b0a7223 */ /* 0x000fe2000001000a */
[----:B------:R-:W-:Y:S01]  /*0e80*/  FMUL.FTZ R11, R15, R15 ;  /* 0x0000000f0f0b7220 */ /* 0x000fe20000410000 */
[----:B------:R-:W-:Y:S01]  /*0e90*/  FADD.FTZ R8, R8, R13 ;  /* 0x0000000d08087221 */ /* 0x000fe20000010000 */
[----:B------:R-:W-:Y:S01]  /*0ea0*/  SHF.L.U32 R13, R14, 0x10, RZ ;  /* 0x000000100e0d7819 */ /* 0x000fe200000006ff */
[----:B------:R-:W-:Y:S01]  /*0eb0*/  FADD.FTZ R15, R12, R15 ;  /* 0x0000000f0c0f7221 */ /* 0x000fe20000010000 */
[----:B------:R-:W-:Y:S01]  /*0ec0*/  FADD.FTZ R9, R9, R10 ;  /* 0x0000000a09097221 */ /* 0x000fe20000010000 */
[----:B------:R-:W-:Y:S01]  /*0ed0*/  SHF.L.U32 R10, R36, 0x10, RZ ;  /* 0x00000010240a7819 */ /* 0x000fe200000006ff */
[----:B------:R-:W-:Y:S01]  /*0ee0*/  FFMA.FTZ R12, R12, R12, R11 ;  /* 0x0000000c0c0c7223 */ /* 0x000fe2000001000b */
[----:B------:R-:W-:Y:S01]  /*0ef0*/  FMUL.FTZ R11, R13, R13 ;  /* 0x0000000d0d0b7220 */ /* 0x000fe20000410000 */
[----:B----4-:R-:W-:Y:S01]  /*0f00*/  PRMT R14, R37, 0x7632, R14 ;  /* 0x00007632250e7816 */ /* 0x010fe2000000000e */
[----:B------:R-:W-:Y:S01]  /*0f10*/  FADD.FTZ R8, R8, R15 ;  /* 0x0000000f08087221 */ /* 0x000fe20000010000 */
[----:B------:R-:W-:-:S02]  /*0f20*/  FADD.FTZ R13, R10, R13 ;  /* 0x0000000d0a0d7221 */ /* 0x000fc40000010000 */
[----:B------:R-:W-:Y:S01]  /*0f30*/  SHF.L.U32 R14, R14, 0x10, RZ ;  /* 0x000000100e0e7819 */ /* 0x000fe200000006ff */
[----:B------:R-:W-:Y:S01]  /*0f40*/  FADD.FTZ R9, R9, R12 ;  /* 0x0000000c09097221 */ /* 0x000fe20000010000 */
[----:B------:R-:W-:Y:S01]  /*0f50*/  FFMA.FTZ R10, R10, R10, R11 ;  /* 0x0000000a0a0a7223 */ /* 0x000fe2000001000b */
[----:B------:R-:W-:Y:S02]  /*0f60*/  SHF.L.U32 R11, R37, 0x10, RZ ;  /* 0x00000010250b7819 */ /* 0x000fe400000006ff */
[----:B------:R-:W-:Y:S01]  /*0f70*/  PRMT R15, R38, 0x7632, R15 ;  /* 0x00007632260f7816 */ /* 0x000fe2000000000f */
[----:B------:R-:W-:Y:S01]  /*0f80*/  FMUL.FTZ R12, R14, R14 ;  /* 0x0000000e0e0c7220 */ /* 0x000fe20000410000 */
[----:B------:R-:W-:Y:S02]  /*0f90*/  FADD.FTZ R9, R9, R10 ;  /* 0x0000000a09097221 */ /* 0x000fe40000010000 */
[----:B------:R-:W-:Y:S01]  /*0fa0*/  SHF.L.U32 R15, R15, 0x10, RZ ;  /* 0x000000100f0f7819 */ /* 0x000fe200000006ff */
[----:B------:R-:W-:Y:S01]  /*0fb0*/  FADD.FTZ R8, R8, R13 ;  /* 0x0000000d08087221 */ /* 0x000fe20000010000 */
[----:B------:R-:W-:Y:S01]  /*0fc0*/  SHF.L.U32 R10, R38, 0x10, RZ ;  /* 0x00000010260a7819 */ /* 0x000fe200000006ff */
[C---:B------:R-:W-:Y:S01]  /*0fd0*/  FADD.FTZ R13, R11.reuse, R14 ;  /* 0x0000000e0b0d7221 */ /* 0x040fe20000010000 */
[----:B------:R-:W-:Y:S01]  /*0fe0*/  FFMA.FTZ R12, R11, R11, R12 ;  /* 0x0000000b0b0c7223 */ /* 0x000fe2000001000c */
[----:B------:R-:W-:-:S02]  /*0ff0*/  FMUL.FTZ R11, R15, R15 ;  /* 0x0000000f0f0b7220 */ /* 0x000fc40000410000 */
[----:B------:R-:W-:Y:S01]  /*1000*/  FADD.FTZ R15, R10, R15 ;  /* 0x0000000f0a0f7221 */ /* 0x000fe20000010000 */
[----:B------:R-:W-:Y:S01]  /*1010*/  FADD.FTZ R8, R8, R13 ;  /* 0x0000000d08087221 */ /* 0x000fe20000010000 */
[----:B------:R-:W-:Y:S01]  /*1020*/  FADD.FTZ R9, R9, R12 ;  /* 0x0000000c09097221 */ /* 0x000fe20000010000 */
[----:B------:R-:W-:Y:S02]  /*1030*/  FFMA.FTZ R10, R10, R10, R11 ;  /* 0x0000000a0a0a7223 */ /* 0x000fe4000001000b */
        /* <DEDUP_REMOVED lines=23> */
[C---:B------:R-:W-:Y:S02]  /*11b0*/  ISETP.GT.AND P1, PT, R16.reuse, 0xf, PT ;  /* 0x0000000f1000780c */ /* 0x040fe40003f24270 */
[----:B------:R-:W-:Y:S02]  /*11c0*/  ISETP.NE.AND P2, PT, R16, RZ, PT ;  /* 0x000000ff1000720c */ /* 0x000fe40003f45270 */
[----:B------:R-:W-:Y:S01]  /*11d0*/  ISETP.NE.AND P3, PT, R3, RZ, PT ;  /* 0x000000ff0300720c */ /* 0x000fe20003f65270 */
[----:B------:R-:W-:Y:S08]  /*11e0*/  BSSY B0, `(.L_x_2057) ;  /* 0x000002a000007945 */ /* 0x000ff00003800000 */
[----:B0-----:R-:W-:Y:S01]  /*11f0*/  @!P1 FADD.FTZ R8, R8, R11 ;  /* 0x0000000b08089221 */ /* 0x001fe20000010000 */
[----:B-1----:R-:W-:-:S04]  /*1200*/  @!P1 FADD.FTZ R9, R9, R10 ;  /* 0x0000000a09099221 */ /* 0x002fc80000010000 */
[----:B------:R-:W-:Y:S02]  /*1210*/  MOV R12, R8 ;  /* 0x00000008000c7202 */ /* 0x000fe40000000f00 */
        /* <DEDUP_REMOVED lines=38> */
.L_x_2058:
[----:B------:R-:W-:Y:S05]  /*1480*/  BSYNC B0 ;  /* 0x0000000000007941 */ /* 0x000fea0003800000 */
.L_x_2057:
[----:B------:R-:W1:Y:S01]  /*1490*/  LDC R20, c[0x0][0xc] ;  /* 0x00000300ff147b82 */ /* 0x000e620000000800 */
[----:B------:R-:W-:Y:S02]  /*14a0*/  PRMT R19, R33, 0x7632, R19 ;  /* 0x0000763221137816 */ /* 0x000fe40000000013 */
[----:B------:R-:W-:Y:S02]  /*14b0*/  PRMT R18, R31, 0x7632, R18 ;  /* 0x000076321f127816 */ /* 0x000fe40000000012 */
[----:B------:R-:W-:Y:S02]  /*14c0*/  PRMT R17, R32, 0x7632, R17 ;  /* 0x0000763220117816 */ /* 0x000fe40000000011 */
[----:B------:R-:W-:Y:S02]  /*14d0*/  PRMT R16, R2, 0x7632, R16 ;  /* 0x0000763202107816 */ /* 0x000fe40000000010 */
[----:B-1----:R-:W-:-:S13]  /*14e0*/  ISETP.GE.U32.AND P1, PT, R20, 0x2, PT ;  /* 0x000000021400780c */ /* 0x002fda0003f26070 */
[----:B------:R-:W-:Y:S05]  /*14f0*/  @!P1 BRA `(.L_x_2059) ;  /* 0x0000000800789947 */ /* 0x000fea0003800000 */
[----:B------:R-:W-:Y:S05]  /*1500*/  @P3 BRA `(.L_x_2060) ;  /* 0x00000000007c3947 */ /* 0x000fea0003800000 */
[----:B------:R-:W1:Y:S01]  /*1510*/  LDC R14, c[0x0][0x10] ;  /* 0x00000400ff0e7b82 */ /* 0x000e620000000800 */
[----:B------:R-:W2:Y:S01]  /*1520*/  S2R R15, SR_CTAID.Y ;  /* 0x00000000000f7919 */ /* 0x000ea20000002600 */
[C---:B------:R-:W-:Y:S02]  /*1530*/  LOP3.LUT R21, R6.reuse, 0x1, RZ, 0xc0, !PT ;  /* 0x0000000106157812 */ /* 0x040fe400078ec0ff */
[----:B------:R-:W-:-:S04]  /*1540*/  LOP3.LUT P1, RZ, R6, 0x2, RZ, 0xc0, !PT ;  /* 0x0000000206ff7812 */ /* 0x000fc8000782c0ff */
[----:B------:R-:W3:Y:S01]  /*1550*/  LDC.64 R10, c[0x0][0x248] ;  /* 0x00009200ff0a7b82 */ /* 0x000ee20000000a00 */
[----:B-1----:R-:W-:-:S04]  /*1560*/  IMAD R22, R21, R14, RZ ;  /* 0x0000000e15167224 */ /* 0x002fc800078e02ff */
[----:B------:R-:W-:-:S05]  /*1570*/  IMAD R8, R22, R20, RZ ;  /* 0x0000001416087224 */ /* 0x000fca00078e02ff */
[----:B------:R-:W-:Y:S01]  /*1580*/  SHF.L.U32 R23, R8, 0x1, RZ ;  /* 0x0000000108177819 */ /* 0x000fe200000006ff */
[----:B--2---:R-:W-:Y:S01]  /*1590*/  IMAD.IADD R39, R22, 0x1, R15 ;  /* 0x0000000116277824 */ /* 0x004fe200078e020f */
[----:B------:R-:W1:Y:S03]  /*15a0*/  LDC.64 R8, c[0x0][0x240] ;  /* 0x00009000ff087b82 */ /* 0x000e660000000a00 */
[----:B---3--:R-:W-:-:S04]  /*15b0*/  IMAD.WIDE R10, R23, 0x4, R10 ;  /* 0x00000004170a7825 */ /* 0x008fc800078e020a */
[----:B------:R-:W-:-:S04]  /*15c0*/  IMAD R23, R14, UR7, R15 ;  /* 0x000000070e177c24 */ /* 0x000fc8000f8e020f */
[----:B------:R-:W-:Y:S01]  /*15d0*/  IMAD.WIDE.U32 R10, R23, 0x8, R10 ;  /* 0x00000008170a7825 */ /* 0x000fe200078e000a */
[----:B------:R-:W-:-:S04]  /*15e0*/  MOV R23, 0x1 ;  /* 0x0000000100177802 */ /* 0x000fc80000000f00 */
[----:B------:R1:W-:Y:S01]  /*15f0*/  STG.E.64 desc[UR8][R10.64], R12 ;  /* 0x0000000c0a007986 */ /* 0x0003e2000c101b08 */
[----:B------:R-:W-:Y:S01]  /*1600*/  SEL R23, R23, 0xffffffff, !P1 ;  /* 0xffffffff17177807 */ /* 0x000fe20004800000 */
[----:B-1----:R-:W-:Y:S01]  /*1610*/  IMAD.WIDE.U32 R10, R39, 0x4, R8 ;  /* 0x00000004270a7825 */ /* 0x002fe200078e0008 */
[----:B------:R-:W-:-:S04]  /*1620*/  SEL R39, R20, RZ, !P1 ;  /* 0x000000ff14277207 */ /* 0x000fc80004800000 */
        /* <DEDUP_REMOVED lines=8> */
.L_x_2061:
[----:B-1----:R-:W2:Y:S04]  /*16b0*/  LDG.E.STRONG.GPU R10, desc[UR8][R8.64] ;  /* 0x00000008080a7981 */ /* 0x002ea8000c1ef900 */
[----:B--2---:R-:W-:Y:S01]  /*16c0*/  CCTL.IVALL ;  /* 0x00000000ff00798f */ /* 0x004fe20002000000 */
[----:B------:R-:W-:Y:S05]  /*16d0*/  YIELD ;  /* 0x0000000000007946 */ /* 0x000fea0003800000 */
[----:B------:R-:W-:-:S13]  /*16e0*/  ISETP.NE.AND P1, PT, R10, R39, PT ;  /* 0x000000270a00720c */ /* 0x000fda0003f25270 */
[----:B------:R-:W-:Y:S05]  /*16f0*/  @P1 BRA `(.L_x_2061) ;  /* 0xfffffffc00ec1947 */ /* 0x000fea000383ffff */
.L_x_2060:
        /* <DEDUP_REMOVED lines=11> */
.L_x_2063:
        /* <DEDUP_REMOVED lines=44> */
[----:B------:R-:W-:Y:S02]  /*1a70*/  @!P1 IMAD R9, R44, R9, RZ ;  /* 0x000000092c099224 */ /* 0x000fe400078e02ff */
[----:B------:R-:W0:Y:S02]  /*1a80*/  @!P1 LDC.64 R44, c[0x0][0x248] ;  /* 0x00009200ff2c9b82 */ /* 0x000e240000000a00 */
[----:B------:R-:W-:-:S05]  /*1a90*/  @!P1 IMAD R9, R9, R20, RZ ;  /* 0x0000001409099224 */ /* 0x000fca00078e02ff */
[----:B------:R-:W-:-:S05]  /*1aa0*/  @!P1 SHF.L.U32 R9, R9, 0x1, RZ ;  /* 0x0000000109099819 */ /* 0x000fca00000006ff */
[----:B0-----:R-:W-:Y:S02]  /*1ab0*/  @!P1 IMAD.WIDE R44, R9, 0x4, R44 ;  /* 0x00000004092c9825 */ /* 0x001fe400078e022c */
[----:B------:R-:W2:Y:S02]  /*1ac0*/  @!P2 LDG.E.64 R8, desc[UR8][R10.64] ;  /* 0x000000080a08a981 */ /* 0x000ea4000c1e1b00 */
[----:B------:R-:W-:Y:S02]  /*1ad0*/  @!P1 IMAD.WIDE.U32 R44, R23, 0x8, R44 ;  /* 0x00000008172c9825 */ /* 0x000fe400078e002c */
[----:B------:R-:W3:Y:S04]  /*1ae0*/  @!P4 LDG.E.64 R10, desc[UR8][R14.64] ;  /* 0x000000080e0ac981 */ /* 0x000ee8000c1e1b00 */
[----:B------:R-:W4:Y:S01]  /*1af0*/  @!P1 LDG.E.64 R14, desc[UR8][R44.64] ;  /* 0x000000082c0e9981 */ /* 0x000f22000c1e1b00 */
        /* <DEDUP_REMOVED lines=10> */
.L_x_2062:
        /* <DEDUP_REMOVED lines=19> */
.L_x_2065:
[----:B------:R-:W-:Y:S05]  /*1cd0*/  BSYNC B0 ;  /* 0x0000000000007941 */ /* 0x000fea0003800000 */
.L_x_2064:
        /* <DEDUP_REMOVED lines=32> */
.L_x_2059:
[----:B------:R-:W-:Y:S01]  /*1ee0*/  ULDC.64 UR12, c[0x0][0x218] ;  /* 0x00008600000c7ab9 */ /* 0x000fe20000000a00 */
[----:B------:R-:W-:Y:S01]  /*1ef0*/  LOP3.LUT P1, RZ, R3, UR7, RZ, 0xfc, !PT ;  /* 0x0000000703ff7c12 */ /* 0x000fe2000f82fcff */
[----:B------:R-:W2:Y:S01]  /*1f00*/  S2UR UR6, SR_CgaCtaId ;  /* 0x00000000000679c3 */ /* 0x000ea20000008800 */
[----:B------:R-:W-:Y:S01]  /*1f10*/  ISETP.EQ.U32.AND P2, PT, RZ, UR12, PT ;  /* 0x0000000cff007c0c */ /* 0x000fe2000bf42070 */
[----:B------:R-:W-:Y:S01]  /*1f20*/  UMOV UR5, 0x400 ;  /* 0x0000040000057882 */ /* 0x000fe20000000000 */
[----:B------:R-:W-:-:S05]  /*1f30*/  IADD3 R29, R35, R29, RZ ;  /* 0x0000001d231d7210 */ /* 0x000fca0007ffe0ff */
[----:B-1----:R-:W1:Y:S01]  /*1f40*/  LDC.64 R10, c[0x0][0x230] ;  /* 0x00008c00ff0a7b82 */ /* 0x002e620000000a00 */
[----:B------:R-:W-:-:S07]  /*1f50*/  ISETP.EQ.OR.EX P1, PT, RZ, UR13, P1, P2 ;  /* 0x0000000dff007c0c */ /* 0x000fce0008f22720 */
[----:B------:R-:W3:Y:S01]  /*1f60*/  LDC.64 R14, c[0x0][0x228] ;  /* 0x00008a00ff0e7b82 */ /* 0x000ee20000000a00 */
[----:B------:R-:W-:Y:S01]  /*1f70*/  SHF.L.U32 R33, R33, 0x10, RZ ;  /* 0x0000001021217819 */ /* 0x000fe200000006ff */
[----:B------:R-:W-:Y:S01]  /*1f80*/  IMAD.U32 R19, R19, 0x10000, RZ ;  /* 0x0001000013137824 */ /* 0x000fe200078e00ff */
[----:B------:R-:W-:-:S05]  /*1f90*/  ULDC.64 UR14, c[0x0][0x278] ;  /* 0x00009e00000e7ab9 */ /* 0x000fca0000000a00 */
[----:B------:R-:W4:Y:S01]  /*1fa0*/  @!P1 LDC.64 R20, c[0x0][0x218] ;  /* 0x00008600ff149b82 */ /* 0x000f220000000a00 */
[----:B--2---:R-:W-:-:S03]  /*1fb0*/  ULEA UR5, UR6, UR5, 0x18 ;  /* 0x0000000506057291 */ /* 0x004fc6000f8ec03f */
[----:B------:R-:W-:Y:S02]  /*1fc0*/  ULDC UR6, c[0x0][0x2a4] ;  /* 0x0000a90000067ab9 */ /* 0x000fe40000000800 */
[----:B------:R-:W-:Y:S01]  /*1fd0*/  @!P1 FMUL.FTZ R9, R13, UR6 ;  /* 0x000000060d099c20 */ /* 0x000fe20008410000 */
[----:B------:R-:W-:Y:S01]  /*1fe0*/  @!P1 FMUL.FTZ R8, R12, UR6 ;  /* 0x000000060c089c20 */ /* 0x000fe20008410000 */
[C---:B-1----:R-:W-:Y:S02]  /*1ff0*/  IMAD.WIDE R10, R29.reuse, 0x4, R10 ;  /* 0x000000041d0a7825 */ /* 0x042fe400078e020a */
[----:B------:R-:W-:Y:S02]  /*2000*/  @!P3 STS.64 [UR5+0x80], R12 ;  /* 0x0000800cff00b988 */ /* 0x000fe40008000a05 */
[----:B---3--:R-:W-:-:S04]  /*2010*/  IMAD.WIDE R14, R29, 0x4, R14 ;  /* 0x000000041d0e7825 */ /* 0x008fc800078e020e */
[----:B----4-:R-:W-:-:S05]  /*2020*/  @!P1 IMAD.WIDE R20, R34, 0x8, R20 ;  /* 0x0000000822149825 */ /* 0x010fca00078e0214 */
[----:B------:R1:W-:Y:S01]  /*2030*/  @!P1 STG.E.64 desc[UR8][R20.64], R8 ;  /* 0x0000000814009986 */ /* 0x0003e2000c101b08 */
[----:B------:R-:W-:Y:S06]  /*2040*/  BAR.SYNC.DEFER_BLOCKING 0x0 ;  /* 0x0000000000007b1d */ /* 0x000fec0000010000 */
[----:B-1----:R1:W2:Y:S04]  /*2050*/  LDG.E.64 R8, desc[UR8][R14.64] ;  /* 0x000000080e087981 */ /* 0x0022a8000c1e1b00 */
[----:B------:R-:W2:Y:S01]  /*2060*/  LDG.E.64 R10, desc[UR8][R10.64] ;  /* 0x000000080a0a7981 */ /* 0x000ea2000c1e1b00 */
[----:B------:R-:W-:-:S02]  /*2070*/  ISETP.NE.AND P6, PT, RZ, UR10, PT ;  /* 0x0000000aff007c0c */ /* 0x000fc4000bfc5270 */
[----:B------:R-:W-:Y:S01]  /*2080*/  PRMT R20, R37, 0x7632, R20 ;  /* 0x0000763225147816 */ /* 0x000fe20000000014 */
[----:B0-----:R-:W0:Y:S01]  /*2090*/  LDS.64 R12, [UR5+0x80] ;  /* 0x00008005ff0c7984 */ /* 0x001e220008000a00 */
[----:B------:R-:W-:Y:S02]  /*20a0*/  PRMT R21, R38, 0x7632, R21 ;  /* 0x0000763226157816 */ /* 0x000fe40000000015 */
[----:B-1----:R-:W-:Y:S02]  /*20b0*/  PRMT R14, R0, 0x7632, R14 ;  /* 0x00007632000e7816 */ /* 0x002fe4000000000e */
[----:B------:R-:W-:Y:S02]  /*20c0*/  PRMT R15, R36, 0x7632, R15 ;  /* 0x00007632240f7816 */ /* 0x000fe4000000000f */
[----:B------:R-:W-:Y:S02]  /*20d0*/  SHF.L.U32 R31, R31, 0x10, RZ ;  /* 0x000000101f1f7819 */ /* 0x000fe400000006ff */
[----:B------:R-:W-:-:S02]  /*20e0*/  SHF.L.U32 R18, R18, 0x10, RZ ;  /* 0x0000001012127819 */ /* 0x000fc400000006ff */
[----:B------:R-:W-:Y:S02]  /*20f0*/  SHF.L.U32 R32, R32, 0x10, RZ ;  /* 0x0000001020207819 */ /* 0x000fe400000006ff */
[----:B------:R-:W-:Y:S02]  /*2100*/  SHF.L.U32 R17, R17, 0x10, RZ ;  /* 0x0000001011117819 */ /* 0x000fe400000006ff */
[----:B------:R-:W-:Y:S02]  /*2110*/  SHF.L.U32 R2, R2, 0x10, RZ ;  /* 0x0000001002027819 */ /* 0x000fe400000006ff */
[----:B------:R-:W-:Y:S02]  /*2120*/  SHF.L.U32 R16, R16, 0x10, RZ ;  /* 0x0000001010107819 */ /* 0x000fe400000006ff */
        /* <DEDUP_REMOVED lines=8> */
[----:B------:R-:W-:-:S04]  /*21b0*/  ISETP.GE.U32.AND P2, PT, R25, UR14, PT ;  /* 0x0000000e19007c0c */ /* 0x000fc8000bf46070 */
[----:B------:R-:W-:Y:S01]  /*21c0*/  ISETP.GE.AND.EX P2, PT, R28, UR15, PT, P2 ;  /* 0x0000000f1c007c0c */ /* 0x000fe2000bf46320 */
[----:B0-----:R-:W-:-:S03]  /*21d0*/  FMUL.FTZ R12, R12, UR6 ;  /* 0x000000060c0c7c20 */ /* 0x001fc60008410000 */
[----:B------:R-:W-:Y:S01]  /*21e0*/  ISETP.GT.U32.OR P2, PT, R3, 0x19f, P2 ;  /* 0x0000019f0300780c */ /* 0x000fe20001744470 */
[C---:B------:R-:W-:Y:S01]  /*21f0*/  FMUL.FTZ R22, R12.reuse, R12 ;  /* 0x0000000c0c167220 */ /* 0x040fe20000410000 */
[--C-:B------:R-:W-:Y:S01]  /*2200*/  FADD.FTZ R33, R33, -R12.reuse ;  /* 0x8000000c21217221 */ /* 0x100fe20000010000 */
[C---:B------:R-:W-:Y:S01]  /*2210*/  FADD.FTZ R19, -R12.reuse, R19 ;  /* 0x000000130c137221 */ /* 0x040fe20000010100 */
[----:B------:R-:W-:Y:S01]  /*2220*/  FADD.FTZ R31, R31, -R12 ;  /* 0x8000000c1f1f7221 */ /* 0x000fe20000010000 */
[----:B------:R-:W-:Y:S01]  /*2230*/  FFMA.FTZ R22, R13, UR6, -R22 ;  /* 0x000000060d167c23 */ /* 0x000fe20008010816 */
[----:B------:R-:W-:Y:S01]  /*2240*/  MOV R13, 0x3f800000 ;  /* 0x3f800000000d7802 */ /* 0x000fe20000000f00 */
[----:B------:R-:W-:Y:S01]  /*2250*/  FADD.FTZ R18, -R12, R18 ;  /* 0x000000120c127221 */ /* 0x000fe20000010100 */
[--C-:B------:R-:W-:Y:S01]  /*2260*/  FADD.FTZ R32, R32, -R12.reuse ;  /* 0x8000000c20207221 */ /* 0x100fe20000010000 */
[----:B------:R-:W-:Y:S01]  /*2270*/  FADD.FTZ R17, -R12, R17 ;  /* 0x000000110c117221 */ /* 0x000fe20000010100 */
[----:B------:R-:W-:Y:S01]  /*2280*/  FSETP.GTU.FTZ.AND P1, PT, R22, RZ, PT ;  /* 0x000000ff1600720b */ /* 0x000fe20003f3c000 */
[----:B------:R-:W-:Y:S01]  /*2290*/  FADD.FTZ R2, R2, -R12 ;  /* 0x8000000c02027221 */ /* 0x000fe20000010000 */
[----:B------:R-:W-:Y:S01]  /*22a0*/  FADD.FTZ R16, -R12, R16 ;  /* 0x000000100c107221 */ /* 0x000fe20000010100 */
[----:B------:R-:W-:Y:S01]  /*22b0*/  FADD.FTZ R0, R0, -R12 ;  /* 0x8000000c00007221 */ /* 0x000fe20000010000 */
[----:B------:R-:W-:Y:S01]  /*22c0*/  FADD.FTZ R14, -R12, R14 ;  /* 0x0000000e0c0e7221 */ /* 0x000fe20000010100 */
[--C-:B------:R-:W-:Y:S01]  /*22d0*/  FADD.FTZ R36, R36, -R12.reuse ;  /* 0x8000000c24247221 */ /* 0x100fe20000010000 */
[C---:B------:R-:W-:Y:S01]  /*22e0*/  FADD.FTZ R15, -R12.reuse, R15 ;  /* 0x0000000f0c0f7221 */ /* 0x040fe20000010100 */
[----:B------:R-:W-:Y:S01]  /*22f0*/  FADD.FTZ R37, R37, -R12 ;  /* 0x8000000c25257221 */ /* 0x000fe20000010000 */
[----:B------:R-:W-:Y:S01]  /*2300*/  FADD.FTZ R20, -R12, R20 ;  /* 0x000000140c147221 */ /* 0x000fe20000010100 */
[----:B------:R-:W-:Y:S01]  /*2310*/  FADD.FTZ R38, R38, -R12 ;  /* 0x8000000c26267221 */ /* 0x000fe20000010000 */
[----:B------:R-:W-:-:S03]  /*2320*/  FADD.FTZ R21, -R12, R21 ;  /* 0x000000150c157221 */ /* 0x000fc60000010100 */
[----:B------:R-:W0:Y:S02]  /*2330*/  @P1 LDC R23, c[0x0][0x238] ;  /* 0x00008e00ff171b82 */ /* 0x000e240000000800 */
[----:B0-----:R-:W-:-:S04]  /*2340*/  @P1 FADD.FTZ R22, R22, R23 ;  /* 0x0000001716161221 */ /* 0x001fc80000010000 */
[----:B------:R-:W0:Y:S01]  /*2350*/  @P1 MUFU.RSQ R13, R22 ;  /* 0x00000016000d1308 */ /* 0x000e220000001400 */
[----:B------:R-:W-:-:S04]  /*2360*/  ISETP.GE.U32.AND P1, PT, R24, UR14, PT ;  /* 0x0000000e18007c0c */ /* 0x000fc8000bf26070 */
[----:B------:R-:W-:-:S04]  /*2370*/  ISETP.GE.AND.EX P1, PT, R27, UR15, PT, P1 ;  /* 0x0000000f1b007c0c */ /* 0x000fc8000bf26310 */
[----:B------:R-:W-:Y:S01]  /*2380*/  ISETP.GT.U32.OR P1, PT, R3, 0x19f, P1 ;  /* 0x0000019f0300780c */ /* 0x000fe20000f24470 */
[-C--:B0-----:R-:W-:Y:S01]  /*2390*/  FMUL.FTZ R33, R33, R13.reuse ;  /* 0x0000000d21217220 */ /* 0x081fe20000410000 */
[-C--:B------:R-:W-:Y:S01]  /*23a0*/  FMUL.FTZ R19, R19, R13.reuse ;  /* 0x0000000d13137220 */ /* 0x080fe20000410000 */
        /* <DEDUP_REMOVED lines=13> */
[----:B------:R-:W-:Y:S01]  /*2480*/  FMUL.FTZ R21, R21, R13 ;  /* 0x0000000d15157220 */ /* 0x000fe20000410000 */
[----:B--2---:R-:W-:Y:S01]  /*2490*/  FFMA.FTZ R33, R8, R33, R10 ;  /* 0x0000002108217223 */ /* 0x004fe2000001000a */
        /* <DEDUP_REMOVED lines=12> */
.L_x_2066:
        /* <DEDUP_REMOVED lines=9> */
[----:B------:R-:W-:-:S04]  /*25f0*/  ULDC.64 UR12, c[0x0][0x210] ;  /* 0x00008400000c7ab9 */ /* 0x000fc80000000a00 */
[----:B------:R-:W-:Y:S02]  /*2600*/  IADD3 R15, R13, R15, RZ ;  /* 0x0000000f0d0f7210 */ /* 0x000fe40007ffe0ff */
[----:B------:R-:W-:-:S04]  /*2610*/  LEA R14, P3, R12, UR12, 0x1 ;  /* 0x0000000c0c0e7c11 */ /* 0x000fc8000f8608ff */
[----:B------:R-:W-:-:S05]  /*2620*/  LEA.HI.X R15, R12, UR13, R15, 0x1, P3 ;  /* 0x0000000d0c0f7c11 */ /* 0x000fca00098f0c0f */
[----:B------:R0:W-:Y:S04]  /*2630*/  STG.E desc[UR8][R14.64], R33 ;  /* 0x000000210e007986 */ /* 0x0001e8000c101908 */
.L_x_2068:
[----:B------:R-:W-:Y:S05]  /*2640*/  BSYNC B0 ;  /* 0x0000000000007941 */ /* 0x000fea0003800000 */
.L_x_2067:
[----:B------:R-:W-:Y:S01]  /*2650*/  FFMA.FTZ R31, R8, R31, R10 ;  /* 0x0000001f081f7223 */ /* 0x000fe2000001000a */
[----:B------:R-:W-:Y:S01]  /*2660*/  FFMA.FTZ R18, R9, R18, R11 ;  /* 0x0000001209127223 */ /* 0x000fe2000001000b */
[----:B------:R-:W-:Y:S06]  /*2670*/  @!P6 BRA `(.L_x_2069) ;  /* 0x000000000028e947 */ /* 0x000fec0003800000 */
        /* <DEDUP_REMOVED lines=10> */
.L_x_2069:
        /* <DEDUP_REMOVED lines=14> */
.L_x_2071:
[----:B------:R-:W-:Y:S05]  /*2800*/  BSYNC B0 ;  /* 0x0000000000007941 */ /* 0x000fea0003800000 */
.L_x_2070:
[----:B------:R-:W-:Y:S01]  /*2810*/  FFMA.FTZ R32, R8, R32, R10 ;  /* 0x0000002008207223 */ /* 0x000fe2000001000a */
[----:B------:R-:W-:Y:S01]  /*2820*/  FFMA.FTZ R17, R9, R17, R11 ;  /* 0x0000001109117223 */ /* 0x000fe2000001000b */
[----:B------:R-:W-:Y:S06]  /*2830*/  @!P6 BRA `(.L_x_2072) ;  /* 0x000000000028e947 */ /* 0x000fec0003800000 */
        /* <DEDUP_REMOVED lines=10> */
.L_x_2072:
[----:B------:R-:W-:Y:S04]  /*28e0*/  BSSY B0, `(.L_x_2073) ;  /* 0x000000e000007945 */ /* 0x000fe80003800000 */
[----:B------:R-:W-:Y:S05]  /*28f0*/  @P2 BRA `(.L_x_2074) ;  /* 0x0000000000302947 */ /* 0x000fea0003800000 */
[----:B------:R-:W-:Y:S01]  /*2900*/  ULDC.64 UR12, c[0x0][0x270] ;  /* 0x00009c00000c7ab9 */ /* 0x000fe20000000a00 */
[----:B------:R-:W-:Y:S01]  /*2910*/  MOV R12, R40 ;  /* 0x00000028000c7202 */ /* 0x000fe20000000f00 */
[----:B------:R-:W-:Y:S01]  /*2920*/  IMAD R28, R28, UR12, RZ ;  /* 0x0000000c1c1c7c24 */ /* 0x000fe2000f8e02ff */
[----:B------:R-:W-:Y:S01]  /*2930*/  F2FP.BF16.F32.PACK_AB R17, R17, R32 ;  /* 0x000000201111723e */ /* 0x000fe200000010ff */
[----:B------:R-:W-:Y:S02]  /*2940*/  IMAD.MOV.U32 R13, RZ, RZ, R43 ;  /* 0x000000ffff0d7224 */ /* 0x000fe400078e002b */
[C---:B01----:R-:W-:Y:S02]  /*2950*/  IMAD R15, R25.reuse, UR13, R28 ;  /* 0x0000000d190f7c24 */ /* 0x043fe4000f8e021c */
[----:B------:R-:W-:Y:S01]  /*2960*/  IMAD.WIDE.U32 R12, R25, UR12, R12 ;  /* 0x0000000c190c7c25 */ /* 0x000fe2000f8e000c */
[----:B------:R-:W-:Y:S02]  /*2970*/  ULDC.64 UR12, c[0x0][0x210] ;  /* 0x00008400000c7ab9 */ /* 0x000fe40000000a00 */
[----:B------:R-:W-:-:S02]  /*2980*/  LEA R14, P1, R12, UR12, 0x1 ;  /* 0x0000000c0c0e7c11 */ /* 0x000fc4000f8208ff */
[----:B------:R-:W-:-:S04]  /*2990*/  IADD3 R15, R13, R15, RZ ;  /* 0x0000000f0d0f7210 */ /* 0x000fc80007ffe0ff */
[----:B------:R-:W-:-:S05]  /*29a0*/  LEA.HI.X R15, R12, UR13, R15, 0x1, P1 ;  /* 0x0000000d0c0f7c11 */ /* 0x000fca00088f0c0f */
[----:B------:R2:W-:Y:S02]  /*29b0*/  STG.E desc[UR8][R14.64], R17 ;  /* 0x000000110e007986 */ /* 0x0005e4000c101908 */
.L_x_2074:
[----:B------:R-:W-:Y:S05]  /*29c0*/  BSYNC B0 ;  /* 0x0000000000007941 */ /* 0x000fea0003800000 */
.L_x_2073:
[----:B------:R-:W-:Y:S01]  /*29d0*/  IADD3 R27, R4, 0x80, RZ ;  /* 0x00000080041b7810 */ /* 0x000fe20007ffe0ff */
[--C-:B------:R-:W-:Y:S01]  /*29e0*/  FFMA.FTZ R2, R8, R2, R10.reuse ;  /* 0x0000000208027223 */ /* 0x100fe2000001000a */
[----:B------:R-:W-:Y:S01]  /*29f0*/  IADD3 R19, R4, 0xa0, RZ ;  /* 0x000000a004137810 */ /* 0x000fe20007ffe0ff */
[--C-:B------:R-:W-:Y:S01]  /*2a00*/  FFMA.FTZ R0, R8, R0, R10.reuse ;  /* 0x0000000008007223 */ /* 0x100fe2000001000a */
[----:B------:R-:W-:Y:S01]  /*2a10*/  IADD3 R18, R4, 0xc0, RZ ;  /* 0x000000c004127810 */ /* 0x000fe20007ffe0ff */
[--C-:B------:R-:W-:Y:S01]  /*2a20*/  FFMA.FTZ R36, R8, R36, R10.reuse ;  /* 0x0000002408247223 */ /* 0x100fe2000001000a */
[----:B--2---:R-:W-:Y:S01]  /*2a30*/  IADD3 R17, R4, 0xe0, RZ ;  /* 0x000000e004117810 */ /* 0x004fe20007ffe0ff */
[--C-:B------:R-:W-:Y:S01]  /*2a40*/  FFMA.FTZ R37, R8, R37, R10.reuse ;  /* 0x0000002508257223 */ /* 0x100fe2000001000a */
[----:B------:R-:W-:Y:S01]  /*2a50*/  ISETP.GE.U32.AND P5, PT, R26, UR14, PT ;  /* 0x0000000e1a007c0c */ /* 0x000fe2000bfa6070 */
[----:B------:R-:W-:Y:S01]  /*2a60*/  FFMA.FTZ R38, R8, R38, R10 ;  /* 0x0000002608267223 */ /* 0x000fe2000001000a */
[----:B------:R-:W-:Y:S01]  /*2a70*/  ISETP.GE.U32.AND P1, PT, R27, UR14, PT ;  /* 0x0000000e1b007c0c */ /* 0x000fe2000bf26070 */
[--C-:B------:R-:W-:Y:S01]  /*2a80*/  FFMA.FTZ R22, R9, R22, R11.reuse ;  /* 0x0000001609167223 */ /* 0x100fe2000001000b */
[----:B------:R-:W-:Y:S01]  /*2a90*/  ISETP.GE.U32.AND P2, PT, R19, UR14, PT ;  /* 0x0000000e13007c0c */ /* 0x000fe2000bf46070 */
[C-C-:B------:R-:W-:Y:S01]  /*2aa0*/  FFMA.FTZ R23, R9.reuse, R23, R11.reuse ;  /* 0x0000001709177223 */ /* 0x140fe2000001000b */
[----:B------:R-:W-:Y:S01]  /*2ab0*/  ISETP.GE.U32.AND P3, PT, R18, UR14, PT ;  /* 0x0000000e12007c0c */ /* 0x000fe2000bf66070 */
[--C-:B------:R-:W-:Y:S01]  /*2ac0*/  FFMA.FTZ R20, R9, R20, R11.reuse ;  /* 0x0000001409147223 */ /* 0x100fe2000001000b */
[----:B------:R-:W-:Y:S01]  /*2ad0*/  ISETP.GE.U32.AND P4, PT, R17, UR14, PT ;  /* 0x0000000e11007c0c */ /* 0x000fe2000bf86070 */
[C---:B------:R-:W-:Y:S01]  /*2ae0*/  FFMA.FTZ R21, R9.reuse, R21, R11 ;  /* 0x0000001509157223 */ /* 0x040fe2000001000b */
[----:B01----:R-:W-:Y:S01]  /*2af0*/  SHF.R.S32.HI R15, RZ, 0x1f, R27 ;  /* 0x0000001fff0f7819 */ /* 0x003fe2000001141b */
[----:B------:R-:W-:Y:S01]  /*2b00*/  FFMA.FTZ R29, R9, R16, R11 ;  /* 0x00000010091d7223 */ /* 0x000fe2000001000b */
[----:B------:R-:W-:-:S02]  /*2b10*/  SHF.R.S32.HI R14, RZ, 0x1f, R19 ;  /* 0x0000001fff0e7819 */ /* 0x000fc40000011413 */
[----:B------:R-:W-:Y:S02]  /*2b20*/  SHF.R.S32.HI R13, RZ, 0x1f, R18 ;  /* 0x0000001fff0d7819 */ /* 0x000fe40000011412 */
[----:B------:R-:W-:Y:S02]  /*2b30*/  SHF.R.S32.HI R12, RZ, 0x1f, R17 ;  /* 0x0000001fff0c7819 */ /* 0x000fe40000011411 */
[----:B------:R-:W-:Y:S02]  /*2b40*/  ISETP.GE.AND.EX P5, PT, R30, UR15, PT, P5 ;  /* 0x0000000f1e007c0c */ /* 0x000fe4000bfa6350 */
[----:B------:R-:W-:Y:S02]  /*2b50*/  ISETP.GE.AND.EX P1, PT, R15, UR15, PT, P1 ;  /* 0x0000000f0f007c0c */ /* 0x000fe4000bf26310 */
[----:B------:R-:W-:Y:S02]  /*2b60*/  ISETP.GE.AND.EX P2, PT, R14, UR15, PT, P2 ;  /* 0x0000000f0e007c0c */ /* 0x000fe4000bf46320 */
[----:B------:R-:W-:-:S02]  /*2b70*/  ISETP.GE.AND.EX P3, PT, R13, UR15, PT, P3 ;  /* 0x0000000f0d007c0c */ /* 0x000fc4000bf66330 */
[----:B------:R-:W-:Y:S02]  /*2b80*/  ISETP.GE.AND.EX P4, PT, R12, UR15, PT, P4 ;  /* 0x0000000f0c007c0c */ /* 0x000fe4000bf86340 */
[C---:B------:R-:W-:Y:S02]  /*2b90*/  ISETP.GT.U32.OR P5, PT, R3.reuse, 0x19f, P5 ;  /* 0x0000019f0300780c */ /* 0x040fe40002fa4470 */
[C---:B------:R-:W-:Y:S02]  /*2ba0*/  ISETP.GT.U32.OR P1, PT, R3.reuse, 0x19f, P1 ;  /* 0x0000019f0300780c */ /* 0x040fe40000f24470 */
[C---:B------:R-:W-:Y:S02]  /*2bb0*/  ISETP.GT.U32.OR P2, PT, R3.reuse, 0x19f, P2 ;  /* 0x0000019f0300780c */ /* 0x040fe40001744470 */
[C---:B------:R-:W-:Y:S02]  /*2bc0*/  ISETP.GT.U32.OR P3, PT, R3.reuse, 0x19f, P3 ;  /* 0x0000019f0300780c */ /* 0x040fe40001f64470 */
[----:B------:R-:W-:Y:S01]  /*2bd0*/  ISETP.GT.U32.OR P4, PT, R3, 0x19f, P4 ;  /* 0x0000019f0300780c */ /* 0x000fe20002784470 */
[----:B------:R-:W-:-:S12]  /*2be0*/  @!P6 BRA `(.L_x_2075) ;  /* 0x000000000028e947 */ /* 0x000fd80003800000 */
        /* <DEDUP_REMOVED lines=10> */
.L_x_2075:
        /* <DEDUP_REMOVED lines=14> */
.L_x_2077:
[----:B------:R-:W-:Y:S05]  /*2d70*/  BSYNC B0 ;  /* 0x0000000000007941 */ /* 0x000fea0003800000 */
.L_x_2076:
[----:B------:R-:W-:Y:S05]  /*2d80*/  @!P6 BRA `(.L_x_2078) ;  /* 0x000000000028e947 */ /* 0x000fea0003800000 */
        /* <DEDUP_REMOVED lines=10> */
.L_x_2078:
[----:B------:R-:W-:Y:S04]  /*2e30*/  BSSY B0, `(.L_x_2079) ;  /* 0x000000e000007945 */ /* 0x000fe80003800000 */
[----:B------:R-:W-:Y:S05]  /*2e40*/  @P1 BRA `(.L_x_2080) ;  /* 0x0000000000301947 */ /* 0x000fea0003800000 */
[----:B------:R-:W-:Y:S01]  /*2e50*/  ULDC.64 UR12, c[0x0][0x270] ;  /* 0x00009c00000c7ab9 */ /* 0x000fe20000000a00 */
[----:B------:R-:W-:Y:S01]  /*2e60*/  MOV R8, R40 ;  /* 0x0000002800087202 */ /* 0x000fe20000000f00 */
[----:B------:R-:W-:Y:S01]  /*2e70*/  IMAD R2, R15, UR12, RZ ;  /* 0x0000000c0f027c24 */ /* 0x000fe2000f8e02ff */
[----:B------:R-:W-:-:S03]  /*2e80*/  MOV R9, R43 ;  /* 0x0000002b00097202 */ /* 0x000fc60000000f00 */
[----:B------:R-:W-:-:S04]  /*2e90*/  IMAD.WIDE.U32 R8, R27, UR12, R8 ;  /* 0x0000000c1b087c25 */ /* 0x000fc8000f8e0008 */
[----:B------:R-:W-:Y:S01]  /*2ea0*/  IMAD R27, R27, UR13, R2 ;  /* 0x0000000d1b1b7c24 */ /* 0x000fe2000f8e0202 */
[----:B------:R-:W-:Y:S02]  /*2eb0*/  ULDC.64 UR12, c[0x0][0x210] ;  /* 0x00008400000c7ab9 */ /* 0x000fe40000000a00 */
[----:B0-----:R-:W-:Y:S02]  /*2ec0*/  LEA R10, P1, R8, UR12, 0x1 ;  /* 0x0000000c080a7c11 */ /* 0x001fe4000f8208ff */
[----:B------:R-:W-:Y:S02]  /*2ed0*/  IADD3 R27, R9, R27, RZ ;  /* 0x0000001b091b7210 */ /* 0x000fe40007ffe0ff */
[----:B------:R-:W-:Y:S02]  /*2ee0*/  F2FP.BF16.F32.PACK_AB R9, R22, R0 ;  /* 0x000000001609723e */ /* 0x000fe400000010ff */
[----:B------:R-:W-:-:S05]  /*2ef0*/  LEA.HI.X R11, R8, UR13, R27, 0x1, P1 ;  /* 0x0000000d080b7c11 */ /* 0x000fca00088f0c1b */
[----:B------:R1:W-:Y:S02]  /*2f00*/  STG.E desc[UR8][R10.64], R9 ;  /* 0x000000090a007986 */ /* 0x0003e4000c101908 */
.L_x_2080:
[----:B------:R-:W-:Y:S05]  /*2f10*/  BSYNC B0 ;  /* 0x0000000000007941 */ /* 0x000fea0003800000 */
.L_x_2079:
[----:B------:R-:W-:Y:S05]  /*2f20*/  @!P6 BRA `(.L_x_2081) ;  /* 0x000000000028e947 */ /* 0x000fea0003800000 */
[----:B------:R-:W-:Y:S01]  /*2f30*/  FMUL.FTZ R8, R23, -1.4426950216293334961 ;  /* 0xbfb8aa3b17087820 */ /* 0x000fe20000410000 */
[----:B------:R-:W-:-:S05]  /*2f40*/  FMUL.FTZ R0, R36, -1.4426950216293334961 ;  /* 0xbfb8aa3b24007820 */ /* 0x000fca0000410000 */
[----:B------:R-:W0:Y:S08]  /*2f50*/  MUFU.EX2 R8, R8 ;  /* 0x0000000800087308 */ /* 0x000e300000000800 */
[----:B------:R-:W2:Y:S01]  /*2f60*/  MUFU.EX2 R0, R0 ;  /* 0x0000000000007308 */ /* 0x000ea20000000800 */
[----:B01----:R-:W-:-:S07]  /*2f70*/  FADD.FTZ R10, R8, 1 ;  /* 0x3f800000080a7421 */ /* 0x003fce0000010000 */
[----:B------:R-:W0:Y:S01]  /*2f80*/  MUFU.RCP R10, R10 ;  /* 0x0000000a000a7308 */ /* 0x000e220000001000 */
[----:B--2---:R-:W-:-:S07]  /*2f90*/  FADD.FTZ R2, R0, 1 ;  /* 0x3f80000000027421 */ /* 0x004fce0000010000 */
[----:B------:R-:W1:Y:S01]  /*2fa0*/  MUFU.RCP R9, R2 ;  /* 0x0000000200097308 */ /* 0x000e620000001000 */
[----:B0-----:R-:W-:Y:S01]  /*2fb0*/  FMUL.FTZ R23, R23, R10 ;  /* 0x0000000a17177220 */ /* 0x001fe20000410000 */
[----:B-1----:R-:W-:-:S07]  /*2fc0*/  FMUL.FTZ R36, R36, R9 ;  /* 0x0000000924247220 */ /* 0x002fce0000410000 */
.L_x_2081:
[----:B------:R-:W-:Y:S04]  /*2fd0*/  BSSY B0, `(.L_x_2082) ;  /* 0x000000e000007945 */ /* 0x000fe80003800000 */
[----:B------:R-:W-:Y:S05]  /*2fe0*/  @P2 BRA `(.L_x_2083) ;  /* 0x0000000000302947 */ /* 0x000fea0003800000 */
[----:B------:R-:W-:Y:S01]  /*2ff0*/  ULDC.64 UR12, c[0x0][0x270] ;  /* 0x00009c00000c7ab9 */ /* 0x000fe20000000a00 */
[----:B------:R-:W-:Y:S01]  /*3000*/  MOV R8, R40 ;  /* 0x0000002800087202 */ /* 0x000fe20000000f00 */
[----:B------:R-:W-:Y:S01]  /*3010*/  IMAD R14, R14, UR12, RZ ;  /* 0x0000000c0e0e7c24 */ /* 0x000fe2000f8e02ff */
[----:B-1----:R-:W-:Y:S02]  /*3020*/  MOV R9, R43 ;  /* 0x0000002b00097202 */ /* 0x002fe40000000f00 */
[----:B------:R-:W-:Y:S01]  /*3030*/  F2FP.BF16.F32.PACK_AB R23, R23, R36 ;  /* 0x000000241717723e */ /* 0x000fe200000010ff */
[----:B------:R-:W-:-:S04]  /*3040*/  IMAD.WIDE.U32 R8, R19, UR12, R8 ;  /* 0x0000000c13087c25 */ /* 0x000fc8000f8e0008 */
[----:B------:R-:W-:Y:S01]  /*3050*/  IMAD R19, R19, UR13, R14 ;  /* 0x0000000d13137c24 */ /* 0x000fe2000f8e020e */
[----:B------:R-:W-:Y:S02]  /*3060*/  ULDC.64 UR12, c[0x0][0x210] ;  /* 0x00008400000c7ab9 */ /* 0x000fe40000000a00 */
[----:B0-----:R-:W-:Y:S02]  /*3070*/  LEA R10, P1, R8, UR12, 0x1 ;  /* 0x0000000c080a7c11 */ /* 0x001fe4000f8208ff */
[----:B------:R-:W-:-:S04]  /*3080*/  IADD3 R19, R9, R19, RZ ;  /* 0x0000001309137210 */ /* 0x000fc80007ffe0ff */
[----:B------:R-:W-:-:S05]  /*3090*/  LEA.HI.X R11, R8, UR13, R19, 0x1, P1 ;  /* 0x0000000d080b7c11 */ /* 0x000fca00088f0c13 */
[----:B------:R2:W-:Y:S02]  /*30a0*/  STG.E desc[UR8][R10.64], R23 ;  /* 0x000000170a007986 */ /* 0x0005e4000c101908 */
.L_x_2083:
[----:B------:R-:W-:Y:S05]  /*30b0*/  BSYNC B0 ;  /* 0x0000000000007941 */ /* 0x000fea0003800000 */
.L_x_2082:
[----:B------:R-:W-:Y:S05]  /*30c0*/  @!P6 BRA `(.L_x_2084) ;  /* 0x000000000028e947 */ /* 0x000fea0003800000 */
[----:B------:R-:W-:Y:S01]  /*30d0*/  FMUL.FTZ R0, R37, -1.4426950216293334961 ;  /* 0xbfb8aa3b25007820 */ /* 0x000fe20000410000 */
[----:B------:R-:W-:-:S05]  /*30e0*/  FMUL.FTZ R8, R20, -1.4426950216293334961 ;  /* 0xbfb8aa3b14087820 */ /* 0x000fca0000410000 */
[----:B------:R-:W3:Y:S08]  /*30f0*/  MUFU.EX2 R0, R0 ;  /* 0x0000000000007308 */ /* 0x000ef00000000800 */
[----:B------:R-:W1:Y:S01]  /*3100*/  MUFU.EX2 R8, R8 ;  /* 0x0000000800087308 */ /* 0x000e620000000800 */
[----:B---3--:R-:W-:-:S07]  /*3110*/  FADD.FTZ R2, R0, 1 ;  /* 0x3f80000000027421 */ /* 0x008fce0000010000 */
[----:B------:R-:W3:Y:S01]  /*3120*/  MUFU.RCP R2, R2 ;  /* 0x0000000200027308 */ /* 0x000ee20000001000 */
[----:B-1----:R-:W-:-:S07]  /*3130*/  FADD.FTZ R9, R8, 1 ;  /* 0x3f80000008097421 */ /* 0x002fce0000010000 */
[----:B------:R-:W1:Y:S01]  /*3140*/  MUFU.RCP R9, R9 ;  /* 0x0000000900097308 */ /* 0x000e620000001000 */
[----:B---3--:R-:W-:Y:S01]  /*3150*/  FMUL.FTZ R37, R37, R2 ;  /* 0x0000000225257220 */ /* 0x008fe20000410000 */
[----:B-1----:R-:W-:-:S07]  /*3160*/  FMUL.FTZ R20, R20, R9 ;  /* 0x0000000914147220 */ /* 0x002fce0000410000 */
.L_x_2084:
[----:B------:R-:W-:Y:S04]  /*3170*/  BSSY B0, `(.L_x_2085) ;  /* 0x000000e000007945 */ /* 0x000fe80003800000 */
[----:B------:R-:W-:Y:S05]  /*3180*/  @P3 BRA `(.L_x_2086) ;  /* 0x0000000000303947 */ /* 0x000fea0003800000 */
[----:B------:R-:W-:Y:S01]  /*3190*/  ULDC.64 UR12, c[0x0][0x270] ;  /* 0x00009c00000c7ab9 */ /* 0x000fe20000000a00 */
[----:B------:R-:W-:Y:S01]  /*31a0*/  MOV R8, R40 ;  /* 0x0000002800087202 */ /* 0x000fe20000000f00 */
[----:B------:R-:W-:Y:S01]  /*31b0*/  IMAD R13, R13, UR12, RZ ;  /* 0x0000000c0d0d7c24 */ /* 0x000fe2000f8e02ff */
[----:B-1----:R-:W-:Y:S02]  /*31c0*/  MOV R9, R43 ;  /* 0x0000002b00097202 */ /* 0x002fe40000000f00 */
[----:B------:R-:W-:Y:S01]  /*31d0*/  F2FP.BF16.F32.PACK_AB R37, R20, R37 ;  /* 0x000000251425723e */ /* 0x000fe200000010ff */
[C---:B------:R-:W-:Y:S02]  /*31e0*/  IMAD R13, R18.reuse, UR13, R13 ;  /* 0x0000000d120d7c24 */ /* 0x040fe4000f8e020d */
[----:B------:R-:W-:Y:S01]  /*31f0*/  IMAD.WIDE.U32 R8, R18, UR12, R8 ;  /* 0x0000000c12087c25 */ /* 0x000fe2000f8e0008 */
[----:B------:R-:W-:Y:S02]  /*3200*/  ULDC.64 UR12, c[0x0][0x210] ;  /* 0x00008400000c7ab9 */ /* 0x000fe40000000a00 */
[----:B0-2---:R-:W-:-:S02]  /*3210*/  LEA R10, P1, R8, UR12, 0x1 ;  /* 0x0000000c080a7c11 */ /* 0x005fc4000f8208ff */
[----:B------:R-:W-:-:S04]  /*3220*/  IADD3 R13, R9, R13, RZ ;  /* 0x0000000d090d7210 */ /* 0x000fc80007ffe0ff */
[----:B------:R-:W-:-:S05]  /*3230*/  LEA.HI.X R11, R8, UR13, R13, 0x1, P1 ;  /* 0x0000000d080b7c11 */ /* 0x000fca00088f0c0d */
[----:B------:R3:W-:Y:S02]  /*3240*/  STG.E desc[UR8][R10.64], R37 ;  /* 0x000000250a007986 */ /* 0x0007e4000c101908 */
.L_x_2086:
[----:B------:R-:W-:Y:S05]  /*3250*/  BSYNC B0 ;  /* 0x0000000000007941 */ /* 0x000fea0003800000 */
.L_x_2085:
[----:B------:R-:W-:Y:S05]  /*3260*/  @!P6 BRA `(.L_x_2087) ;  /* 0x000000000028e947 */ /* 0x000fea0003800000 */
[----:B------:R-:W-:Y:S01]  /*3270*/  FMUL.FTZ R8, R21, -1.4426950216293334961 ;  /* 0xbfb8aa3b15087820 */ /* 0x000fe20000410000 */
[----:B------:R-:W-:-:S05]  /*3280*/  FMUL.FTZ R0, R38, -1.4426950216293334961 ;  /* 0xbfb8aa3b26007820 */ /* 0x000fca0000410000 */
[----:B------:R-:W0:Y:S08]  /*3290*/  MUFU.EX2 R8, R8 ;  /* 0x0000000800087308 */ /* 0x000e300000000800 */
[----:B------:R-:W4:Y:S01]  /*32a0*/  MUFU.EX2 R0, R0 ;  /* 0x0000000000007308 */ /* 0x000f220000000800 */
[----:B0123--:R-:W-:-:S07]  /*32b0*/  FADD.FTZ R10, R8, 1 ;  /* 0x3f800000080a7421 */ /* 0x00ffce0000010000 */
[----:B------:R-:W0:Y:S01]  /*32c0*/  MUFU.RCP R10, R10 ;  /* 0x0000000a000a7308 */ /* 0x000e220000001000 */
[----:B----4-:R-:W-:-:S07]  /*32d0*/  FADD.FTZ R2, R0, 1 ;  /* 0x3f80000000027421 */ /* 0x010fce0000010000 */
[----:B------:R-:W1:Y:S01]  /*32e0*/  MUFU.RCP R9, R2 ;  /* 0x0000000200097308 */ /* 0x000e620000001000 */
[----:B0-----:R-:W-:Y:S01]  /*32f0*/  FMUL.FTZ R21, R21, R10 ;  /* 0x0000000a15157220 */ /* 0x001fe20000410000 */
[----:B-1----:R-:W-:-:S07]  /*3300*/  FMUL.FTZ R38, R38, R9 ;  /* 0x0000000926267220 */ /* 0x002fce0000410000 */
.L_x_2087:
        /* <DEDUP_REMOVED lines=11> */
[----:B-1----:R-:W-:-:S05]  /*33c0*/  LEA.HI.X R9, R40, UR13, R17, 0x1, P1 ;  /* 0x0000000d28097c11 */ /* 0x002fca00088f0c11 */
[----:B------:R4:W-:Y:S02]  /*33d0*/  STG.E desc[UR8][R8.64], R21 ;  /* 0x0000001508007986 */ /* 0x0009e4000c101908 */
.L_x_2089:
[----:B------:R-:W-:Y:S05]  /*33e0*/  BSYNC B0 ;  /* 0x0000000000007941 */ /* 0x000fea0003800000 */
.L_x_2088:
[----:B-1--4-:R-:W1:Y:S01]  /*33f0*/  LDC R9, c[0x0][0x10] ;  /* 0x00000400ff097b82 */ /* 0x012e620000000800 */
[----:B------:R-:W-:Y:S02]  /*3400*/  IADD3 R6, R6, 0x1, RZ ;  /* 0x0000000106067810 */ /* 0x000fe40007ffe0ff */
[----:B-1----:R-:W-:-:S04]  /*3410*/  IADD3 R34, R9, R34, RZ ;  /* 0x0000002209227210 */ /* 0x002fc80007ffe0ff */
[----:B------:R-:W-:-:S13]  /*3420*/  ISETP.GE.AND P1, PT, R34, UR4, PT ;  /* 0x0000000422007c0c */ /* 0x000fda000bf26270 */
[----:B------:R-:W-:Y:S05]  /*3430*/  @!P1 BRA `(.L_x_2090) ;  /* 0xffffffcc00749947 */ /* 0x000fea000383ffff */
[----:B------:R-:W-:Y:S05]  /*3440*/  EXIT ;  /* 0x000000000000794d */ /* 0x000fea0003800000 */
.L_x_2091:
        /* <DEDUP_REMOVED lines=11> */
.L_x_3262:


//--------------------- .text._Z35group_norm_nhwc_fwd_one_pass_kernelI11Bf16IOFp32WLi512ELi26ELi416EEv26Group_norm_nhwc_fwd_params --------------------------
	.section	.text._Z35group_norm_nhwc_fwd_one_pass_kernelI11Bf16IOFp32WLi512ELi26ELi416EEv26Group_norm_nhwc_fwd_params,"ax",@progbits
	.align	128
        .global         _Z35group_norm_nhwc_fwd_one_pass_kernelI11Bf16IOFp32WLi512ELi26ELi416EEv26Group_norm_nhwc_fwd_params
        .type           _Z35group_norm_nhwc_fwd_one_pass_kernelI11Bf16IOFp32WLi512ELi26ELi416EEv26Group_norm_nhwc_fwd_params,@function
        .size           _Z35group_norm_nhwc_fwd_one_pass_kernelI11Bf16IOFp32WLi512ELi26ELi416EEv26Group_norm_nhwc_fwd_params,(.L_x_3263 - _Z35group_norm_nhwc_fwd_one_pass_kernelI11Bf16IOFp32WLi512ELi26ELi416EEv26Group_norm_nhwc_fwd_params)
        .other          _Z35group_norm_nhwc_fwd_one_pass_kernelI11Bf16IOFp32WLi512ELi26ELi416EEv26Group_norm_nhwc_fwd_params,@"STO_CUDA_ENTRY STV_DEFAULT"
_Z35group_norm_nhwc_fwd_one_pass_kernelI11Bf16IOFp32WLi512ELi26ELi416EEv26Group_norm_nhwc_fwd_params:
.text._Z35group_norm_nhwc_fwd_one_pass_kernelI11Bf16IOFp32WLi512ELi26ELi416EEv26Group_norm_nhwc_fwd_params:
        /* <DEDUP_REMOVED lines=10> */
[----:B------:R-:W-:Y:S01]  /*00a0*/  LOP3.LUT R48, R48, 0xfffffff7, RZ, 0xc0, !PT ;  /* 0xfffffff730307812 */ /* 0x000fe200078ec0ff */
[----:B------:R-:W1:Y:S01]  /*00b0*/  S2R R12, SR_LANEID ;  /* 0x00000000000c7919 */ /* 0x000e620000000000 */
[----:B------:R-:W-:Y:S01]  /*00c0*/  UMOV UR5, 0x400 ;  /* 0x0000040000057882 */ /* 0x000fe20000000000 */
[----:B------:R-:W-:Y:S01]  /*00d0*/  HFMA2.MMA R16, -RZ, RZ, 0, 0 ;  /* 0x00000000ff107435 */ /* 0x000fe200000001ff */
[----:B------:R-:W-:Y:S02]  /*00e0*/  ULDC.U8 UR10, c[0x0][0x28c] ;  /* 0x0000a300000a7ab9 */ /* 0x000fe40000000000 */
[----:B------:R-:W2:Y:S08]  /*00f0*/  LDC R4, c[0x0][0x294] ;  /* 0x0000a500ff047b82 */ /* 0x000eb00000000800 */
[----:B------:R-:W3:Y:S01]  /*0100*/  S2UR UR6, SR_CgaCtaId ;  /* 0x00000000000679c3 */ /* 0x000ee20000008800 */
[C---:B0-----:R-:W-:Y:S01]  /*0110*/  IMAD.WIDE.U32 R2, R0.reuse, 0x4ec4ec4f, RZ ;  /* 0x4ec4ec4f00027825 */ /* 0x041fe200078e00ff */
[----:B------:R-:W-:-:S02]  /*0120*/  ISETP.GE.U32.AND P4, PT, R0, 0x1a0, PT ;  /* 0x000001a00000780c */ /* 0x000fc40003f86070 */
[--C-:B------:R-:W-:Y:S02]  /*0130*/  SHF.R.S32.HI R25, RZ, 0x1f, R0.reuse ;  /* 0x0000001fff197819 */ /* 0x100fe40000011400 */
[----:B------:R-:W-:Y:S02]  /*0140*/  SHF.R.U32.HI R27, RZ, 0x2, R3 ;  /* 0x00000002ff1b7819 */ /* 0x000fe40000011603 */
[----:B------:R-:W-:Y:S01]  /*0150*/  LEA.HI R25, R25, R0, RZ, 0x5 ;  /* 0x0000000019197211 */ /* 0x000fe200078f28ff */
[----:B---3--:R-:W-:Y:S02]  /*0160*/  ULEA UR5, UR6, UR5, 0x18 ;  /* 0x0000000506057291 */ /* 0x008fe4000f8ec03f */
[----:B--2---:R-:W-:Y:S01]  /*0170*/  IMAD R2, R4, UR7, R27 ;  /* 0x0000000704027c24 */ /* 0x004fe2000f8e021b */
[----:B------:R-:W-:Y:S01]  /*0180*/  SHF.R.S32.HI R20, RZ, 0x5, R25 ;  /* 0x00000005ff147819 */ /* 0x000fe20000011419 */
[----:B------:R-:W-:-:S03]  /*0190*/  IMAD R18, R27, -0xd, R0 ;  /* 0xfffffff31b127824 */ /* 0x000fc600078e0200 */
[C---:B------:R-:W-:Y:S02]  /*01a0*/  ISETP.LT.U32.AND P0, PT, R2.reuse, UR8, PT ;  /* 0x0000000802007c0c */ /* 0x040fe4000bf01070 */
[----:B------:R-:W-:Y:S02]  /*01b0*/  SHF.R.S32.HI R3, RZ, 0x1f, R2 ;  /* 0x0000001fff037819 */ /* 0x000fe40000011402 */
[C---:B------:R-:W-:Y:S02]  /*01c0*/  IADD3 R4, R2.reuse, 0x20, RZ ;  /* 0x0000002002047810 */ /* 0x040fe40007ffe0ff */
[----:B------:R-:W-:Y:S02]  /*01d0*/  ISETP.LT.AND.EX P0, PT, R3, UR9, !P4, P0 ;  /* 0x0000000903007c0c */ /* 0x000fe4000e701300 */
[----:B------:R-:W-:Y:S02]  /*01e0*/  IADD3 R5, R2, 0x40, RZ ;  /* 0x0000004002057810 */ /* 0x000fe40007ffe0ff */
[----:B------:R-:W-:-:S02]  /*01f0*/  ISETP.LT.U32.AND P5, PT, R4, UR8, PT ;  /* 0x0000000804007c0c */ /* 0x000fc4000bfa1070 */
[----:B------:R-:W-:Y:S02]  /*0200*/  SHF.R.S32.HI R11, RZ, 0x1f, R4 ;  /* 0x0000001fff0b7819 */ /* 0x000fe40000011404 */
[----:B------:R-:W-:Y:S02]  /*0210*/  ISETP.LT.U32.AND P3, PT, R5, UR8, PT ;  /* 0x0000000805007c0c */ /* 0x000fe4000bf61070 */
[----:B------:R-:W-:Y:S02]  /*0220*/  SHF.R.S32.HI R13, RZ, 0x1f, R5 ;  /* 0x0000001fff0d7819 */ /* 0x000fe40000011405 */
[----:B------:R-:W-:Y:S02]  /*0230*/  ISETP.LT.AND.EX P5, PT, R11, UR9, !P4, P5 ;  /* 0x000000090b007c0c */ /* 0x000fe4000e7a1350 */
[----:B------:R-:W-:Y:S02]  /*0240*/  @P0 LOP3.LUT R48, R48, 0x8, RZ, 0xfc, !PT ;  /* 0x0000000830300812 */ /* 0x000fe400078efcff */
[----:B------:R-:W-:-:S02]  /*0250*/  ISETP.LT.AND.EX P3, PT, R13, UR9, !P4, P3 ;  /* 0x000000090d007c0c */ /* 0x000fc4000e761330 */
[----:B------:R-:W-:Y:S02]  /*0260*/  LOP3.LUT R48, R48, 0xfffffffd, RZ, 0xc0, !PT ;  /* 0xfffffffd30307812 */ /* 0x000fe400078ec0ff */
[----:B------:R-:W-:Y:S02]  /*0270*/  IADD3 R6, R2, 0x60, RZ ;  /* 0x0000006002067810 */ /* 0x000fe40007ffe0ff */
[----:B------:R-:W-:Y:S02]  /*0280*/  LOP3.LUT R48, R48, 0xfffffffb, RZ, 0xc0, !PT ;  /* 0xfffffffb30307812 */ /* 0x000fe400078ec0ff */
[----:B------:R-:W-:Y:S02]  /*0290*/  IADD3 R7, R2, 0x80, RZ ;  /* 0x0000008002077810 */ /* 0x000fe40007ffe0ff */
[----:B------:R-:W-:Y:S02]  /*02a0*/  @P5 LOP3.LUT R48, R48, 0x4, RZ, 0xfc, !PT ;  /* 0x0000000430305812 */ /* 0x000fe400078efcff */
[----:B------:R-:W-:-:S02]  /*02b0*/  IADD3 R8, R2, 0xa0, RZ ;  /* 0x000000a002087810 */ /* 0x000fc40007ffe0ff */
[C---:B------:R-:W-:Y:S02]  /*02c0*/  IADD3 R9, R2.reuse, 0xc0, RZ ;  /* 0x000000c002097810 */ /* 0x040fe40007ffe0ff */
[----:B------:R-:W-:Y:S02]  /*02d0*/  IADD3 R10, R2, 0xe0, RZ ;  /* 0x000000e0020a7810 */ /* 0x000fe40007ffe0ff */
[----:B------:R-:W-:Y:S02]  /*02e0*/  @P3 LOP3.LUT R48, R48, 0x2, RZ, 0xfc, !PT ;  /* 0x0000000230303812 */ /* 0x000fe400078efcff */
[----:B------:R-:W-:Y:S02]  /*02f0*/  IADD3 R22, R2, 0x100, RZ ;  /* 0x0000010002167810 */ /* 0x000fe40007ffe0ff */
[----:B------:R-:W-:Y:S02]  /*0300*/  ISETP.LT.U32.AND P0, PT, R6, UR8, PT ;  /* 0x0000000806007c0c */ /* 0x000fe4000bf01070 */
[----:B------:R-:W-:-:S02]  /*0310*/  ISETP.LT.U32.AND P1, PT, R7, UR8, PT ;  /* 0x0000000807007c0c */ /* 0x000fc4000bf21070 */
[----:B------:R-:W-:Y:S02]  /*0320*/  ISETP.LT.U32.AND P2, PT, R8, UR8, PT ;  /* 0x0000000808007c0c */ /* 0x000fe4000bf41070 */
[----:B------:R-:W-:Y:S02]  /*0330*/  SHF.R.S32.HI R15, RZ, 0x1f, R6 ;  /* 0x0000001fff0f7819 */ /* 0x000fe40000011406 */
[----:B------:R-:W-:Y:S02]  /*0340*/  SHF.R.S32.HI R17, RZ, 0x1f, R7 ;  /* 0x0000001fff117819 */ /* 0x000fe40000011407 */
[----:B------:R-:W-:Y:S02]  /*0350*/  SHF.R.S32.HI R19, RZ, 0x1f, R8 ;  /* 0x0000001fff137819 */ /* 0x000fe40000011408 */
[----:B------:R-:W-:Y:S02]  /*0360*/  SHF.R.S32.HI R21, RZ, 0x1f, R9 ;  /* 0x0000001fff157819 */ /* 0x000fe40000011409 */
[----:B------:R-:W-:-:S02]  /*0370*/  ISETP.LT.U32.AND P3, PT, R9, UR8, PT ;  /* 0x0000000809007c0c */ /* 0x000fc4000bf61070 */
[----:B------:R-:W-:Y:S02]  /*0380*/  SHF.R.S32.HI R23, RZ, 0x1f, R10 ;  /* 0x0000001fff177819 */ /* 0x000fe4000001140a */
[----:B------:R-:W-:Y:S02]  /*0390*/  ISETP.LT.U32.AND P5, PT, R10, UR8, PT ;  /* 0x000000080a007c0c */ /* 0x000fe4000bfa1070 */
[----:B------:R-:W-:Y:S02]  /*03a0*/  SHF.L.U32 R18, R18, 0x1, RZ ;  /* 0x0000000112127819 */ /* 0x000fe400000006ff */
[----:B------:R-:W-:Y:S02]  /*03b0*/  LEA R20, R20, UR5, 0x3 ;  /* 0x0000000514147c11 */ /* 0x000fe4000f8e18ff */
[C---:B------:R-:W-:Y:S02]  /*03c0*/  IADD3 R24, R2.reuse, 0x120, RZ ;  /* 0x0000012002187810 */ /* 0x040fe40007ffe0ff */
[----:B------:R-:W-:-:S02]  /*03d0*/  IADD3 R25, R2, 0x140, RZ ;  /* 0x0000014002197810 */ /* 0x000fc40007ffe0ff */
[C---:B------:R-:W-:Y:S02]  /*03e0*/  IADD3 R26, R2.reuse, 0x160, RZ ;  /* 0x00000160021a7810 */ /* 0x040fe40007ffe0ff */
[C---:B------:R-:W-:Y:S02]  /*03f0*/  IADD3 R27, R2.reuse, 0x180, RZ ;  /* 0x00000180021b7810 */ /* 0x040fe40007ffe0ff */
[C---:B------:R-:W-:Y:S02]  /*0400*/  IADD3 R44, R2.reuse, 0x1a0, RZ ;  /* 0x000001a0022c7810 */ /* 0x040fe40007ffe0ff */
[C---:B------:R-:W-:Y:S02]  /*0410*/  IADD3 R45, R2.reuse, 0x1c0, RZ ;  /* 0x000001c0022d7810 */ /* 0x040fe40007ffe0ff */
[----:B------:R-:W-:Y:S02]  /*0420*/  IADD3 R46, R2, 0x1e0, RZ ;  /* 0x000001e0022e7810 */ /* 0x000fe40007ffe0ff */
[----:B------:R-:W-:-:S02]  /*0430*/  SHF.R.S32.HI R47, RZ, 0x1f, R22 ;  /* 0x0000001fff2f7819 */ /* 0x000fc40000011416 */
[----:B------:R-:W-:Y:S02]  /*0440*/  ISETP.LT.AND.EX P0, PT, R15, UR9, !P4, P0 ;  /* 0x000000090f007c0c */ /* 0x000fe4000e701300 */
[----:B------:R-:W-:Y:S02]  /*0450*/  ISETP.LT.AND.EX P1, PT, R17, UR9, !P4, P1 ;  /* 0x0000000911007c0c */ /* 0x000fe4000e721310 */
[----:B------:R-:W-:Y:S02]  /*0460*/  ISETP.LT.AND.EX P2, PT, R19, UR9, !P4, P2 ;  /* 0x0000000913007c0c */ /* 0x000fe4000e741320 */
[----:B------:R-:W-:Y:S02]  /*0470*/  ISETP.LT.AND.EX P3, PT, R21, UR9, !P4, P3 ;  /* 0x0000000915007c0c */ /* 0x000fe4000e761330 */
[----:B------:R-:W-:Y:S01]  /*0480*/  ISETP.LT.AND.EX P4, PT, R23, UR9, !P4, P5 ;  /* 0x0000000917007c0c */ /* 0x000fe2000e781350 */
[----:B-1----:R-:W-:-:S12]  /*0490*/  ULDC.64 UR8, c[0x0][0x208] ;  /* 0x0000820000087ab9 */ /* 0x002fd80000000a00 */
.L_x_2149:
[----:B------:R-:W0:Y:S01]  /*04a0*/  LDC R35, c[0x0][0x288] ;  /* 0x0000a200ff237b82 */ /* 0x000e220000000800 */
[----:B------:R-:W-:Y:S01]  /*04b0*/  P2R R34, PR, RZ, 0x8 ;  /* 0x00000008ff227803 */ /* 0x000fe20000000000 */
[----:B------:R-:W-:Y:S01]  /*04c0*/  ULDC.64 UR12, c[0x0][0x280] ;  /* 0x0000a000000c7ab9 */ /* 0x000fe20000000a00 */
[C---:B------:R-:W-:Y:S02]  /*04d0*/  LOP3.LUT P3, RZ, R48.reuse, 0x8, RZ, 0xc0, !PT ;  /* 0x0000000830ff7812 */ /* 0x040fe4000786c0ff */
[----:B------:R-:W-:Y:S02]  /*04e0*/  P2R R38, PR, RZ, 0x10 ;  /* 0x00000010ff267803 */ /* 0x000fe40000000000 */
[C---:B------:R-:W-:Y:S02]  /*04f0*/  LOP3.LUT P4, RZ, R48.reuse, 0x4, RZ, 0xc0, !PT ;  /* 0x0000000430ff7812 */ /* 0x040fe4000788c0ff */
[----:B------:R-:W-:Y:S02]  /*0500*/  LOP3.LUT P6, RZ, R48, 0x2, RZ, 0xc0, !PT ;  /* 0x0000000230ff7812 */ /* 0x000fe400078cc0ff */
[----:B------:R-:W-:-:S05]  /*0510*/  P2R R76, PR, RZ, 0x1 ;  /* 0x00000001ff4c7803 */ /* 0x000fca0000000000 */
[----:B------:R-:W1:Y:S01]  /*0520*/  @P3 LDC.64 R36, c[0x0][0x220] ;  /* 0x00008800ff243b82 */ /* 0x000e620000000a00 */
[----:B0-----:R-:W-:-:S07]  /*0530*/  IABS R31, R35 ;  /* 0x00000023001f7213 */ /* 0x001fce0000000000 */
[----:B------:R-:W0:Y:S01]  /*0540*/  @P4 LDC.64 R42, c[0x0][0x220] ;  /* 0x00008800ff2a4b82 */ /* 0x000e220000000a00 */
[----:B------:R-:W2:Y:S07]  /*0550*/  I2F.RP R30, R31 ;  /* 0x0000001f001e7306 */ /* 0x000eae0000209400 */
[----:B------:R-:W3:Y:S01]  /*0560*/  @P6 LDC.64 R40, c[0x0][0x220] ;  /* 0x00008800ff286b82 */ /* 0x000ee20000000a00 */
[----:B--2---:R-:W2:Y:S02]  /*0570*/  MUFU.RCP R30, R30 ;  /* 0x0000001e001e7308 */ /* 0x004ea40000001000 */
[----:B--2---:R-:W-:-:S06]  /*0580*/  IADD3 R28, R30, 0xffffffe, RZ ;  /* 0x0ffffffe1e1c7810 */ /* 0x004fcc0007ffe0ff */
[----:B------:R2:W4:Y:S02]  /*0590*/  F2I.FTZ.U32.TRUNC.NTZ R29, R28 ;  /* 0x0000001c001d7305 */ /* 0x000524000021f000 */
[----:B--2---:R-:W-:Y:S02]  /*05a0*/  MOV R28, RZ ;  /* 0x000000ff001c7202 */ /* 0x004fe40000000f00 */
[----:B----4-:R-:W-:-:S05]  /*05b0*/  IADD3 R32, RZ, -R29, RZ ;  /* 0x8000001dff207210 */ /* 0x010fca0007ffe0ff */
[----:B------:R-:W-:Y:S01]  /*05c0*/  IMAD R33, R32, R31, RZ ;  /* 0x0000001f20217224 */ /* 0x000fe200078e02ff */
[----:B------:R-:W-:-:S03]  /*05d0*/  IABS R32, R14 ;  /* 0x0000000e00207213 */ /* 0x000fc60000000000 */
[----:B------:R-:W-:Y:S01]  /*05e0*/  IMAD.HI.U32 R29, R29, R33, R28 ;  /* 0x000000211d1d7227 */ /* 0x000fe200078e001c */
[----:B------:R-:W-:-:S05]  /*05f0*/  LOP3.LUT R28, R14, R35, RZ, 0x3c, !PT ;  /* 0x000000230e1c7212 */ /* 0x000fca00078e3cff */
[----:B------:R-:W-:-:S05]  /*0600*/  IMAD.HI.U32 R29, R29, R32, RZ ;  /* 0x000000201d1d7227 */ /* 0x000fca00078e00ff */
[----:B------:R-:W-:-:S05]  /*0610*/  IADD3 R30, -R29, RZ, RZ ;  /* 0x000000ff1d1e7210 */ /* 0x000fca0007ffe1ff */
[C---:B------:R-:W-:Y:S02]  /*0620*/  IMAD R30, R31.reuse, R30, R32 ;  /* 0x0000001e1f1e7224 */ /* 0x040fe400078e0220 */
[----:B------:R-:W2:Y:S03]  /*0630*/  @P1 LDC.64 R32, c[0x0][0x220] ;  /* 0x00008800ff201b82 */ /* 0x000ea60000000a00 */
[----:B------:R-:W-:-:S13]  /*0640*/  ISETP.GT.U32.AND P5, PT, R31, R30, PT ;  /* 0x0000001e1f00720c */ /* 0x000fda0003fa4070 */
[----:B------:R-:W-:Y:S01]  /*0650*/  @!P5 IMAD.IADD R30, R30, 0x1, -R31 ;  /* 0x000000011e1ed824 */ /* 0x000fe200078e0a1f */
[----:B------:R-:W-:-:S04]  /*0660*/  @!P5 IADD3 R29, R29, 0x1, RZ ;  /* 0x000000011d1dd810 */ /* 0x000fc80007ffe0ff */
[----:B------:R-:W-:Y:S02]  /*0670*/  ISETP.GE.U32.AND P5, PT, R30, R31, PT ;  /* 0x0000001f1e00720c */ /* 0x000fe40003fa6070 */
[----:B------:R-:W4:Y:S11]  /*0680*/  @P3 LDC.64 R30, c[0x0][0x270] ;  /* 0x00009c00ff1e3b82 */ /* 0x000f360000000a00 */
[----:B------:R-:W-:-:S02]  /*0690*/  @P5 IADD3 R29, R29, 0x1, RZ ;  /* 0x000000011d1d5810 */ /* 0x000fc40007ffe0ff */
[----:B------:R-:W-:Y:S02]  /*06a0*/  ISETP.GE.AND P5, PT, R28, RZ, PT ;  /* 0x000000ff1c00720c */ /* 0x000fe40003fa6270 */
[----:B------:R-:W-:-:S11]  /*06b0*/  SHF.R.S32.HI R28, RZ, 0x1f, R18 ;  /* 0x0000001fff1c7819 */ /* 0x000fd60000011412 */
[----:B------:R-:W-:Y:S02]  /*06c0*/  @!P5 IADD3 R29, -R29, RZ, RZ ;  /* 0x000000ff1d1dd210 */ /* 0x000fe40007ffe1ff */
[----:B------:R-:W-:-:S13]  /*06d0*/  ISETP.NE.AND P5, PT, R35, RZ, PT ;  /* 0x000000ff2300720c */ /* 0x000fda0003fa5270 */
[----:B------:R-:W-:-:S04]  /*06e0*/  @!P5 LOP3.LUT R29, RZ, R35, RZ, 0x33, !PT ;  /* 0x00000023ff1dd212 */ /* 0x000fc800078e33ff */
[----:B------:R-:W-:-:S05]  /*06f0*/  IADD3 R89, -R29, RZ, RZ ;  /* 0x000000ff1d597210 */ /* 0x000fca0007ffe1ff */
[----:B------:R-:W-:-:S04]  /*0700*/  IMAD R89, R35, R89, R14 ;  /* 0x0000005923597224 */ /* 0x000fc800078e020e */
        /* <DEDUP_REMOVED lines=9> */
[----:B----4-:R-:W-:-:S03]  /*07a0*/  @P3 IMAD R28, R3, R30, RZ ;  /* 0x0000001e031c3224 */ /* 0x010fc600078e02ff */
[----:B------:R-:W-:Y:S01]  /*07b0*/  IADD3 R69, R71, R69, RZ ;  /* 0x0000004547457210 */ /* 0x000fe20007ffe0ff */
[C---:B------:R-:W-:Y:S02]  /*07c0*/  @P3 IMAD R31, R2.reuse, R31, R28 ;  /* 0x0000001f021f3224 */ /* 0x040fe400078e021c */
[----:B------:R-:W-:-:S05]  /*07d0*/  @P3 IMAD.WIDE.U32 R28, R2, R30, R68 ;  /* 0x0000001e021c3225 */ /* 0x000fca00078e0044 */
[----:B------:R-:W-:Y:S02]  /*07e0*/  @P3 IADD3 R29, R29, R31, RZ ;  /* 0x0000001f1d1d3210 */ /* 0x000fe40007ffe0ff */
[----:B------:R-:W4:Y:S01]  /*07f0*/  @P4 LDC.64 R30, c[0x0][0x270] ;  /* 0x00009c00ff1e4b82 */ /* 0x000f220000000a00 */
[----:B-1----:R-:W-:-:S04]  /*0800*/  @P3 LEA R36, P5, R28, R36, 0x1 ;  /* 0x000000241c243211 */ /* 0x002fc800078a08ff */
[----:B------:R-:W-:Y:S02]  /*0810*/  @P3 LEA.HI.X R37, R28, R37, R29, 0x1, P5 ;  /* 0x000000251c253211 */ /* 0x000fe400028f0c1d */
[----:B------:R-:W-:Y:S02]  /*0820*/  @P4 MOV R29, R69 ;  /* 0x00000045001d4202 */ /* 0x000fe40000000f00 */
[----:B------:R-:W-:Y:S02]  /*0830*/  ISETP.NE.AND P3, PT, R34, RZ, PT ;  /* 0x000000ff2200720c */ /* 0x000fe40003f65270 */
[----:B------:R-:W1:Y:S11]  /*0840*/  @P2 LDC.64 R34, c[0x0][0x220] ;  /* 0x00008800ff222b82 */ /* 0x000e760000000a00 */
[----:B------:R-:W5:Y:S01]  /*0850*/  @P3 LDC.64 R50, c[0x0][0x220] ;  /* 0x00008800ff323b82 */ /* 0x000f620000000a00 */
[----:B----4-:R-:W-:-:S04]  /*0860*/  @P4 IMAD R28, R11, R30, RZ ;  /* 0x0000001e0b1c4224 */ /* 0x010fc800078e02ff */
[----:B------:R-:W-:Y:S01]  /*0870*/  @P4 IMAD R31, R4, R31, R28 ;  /* 0x0000001f041f4224 */ /* 0x000fe200078e021c */
[----:B------:R-:W-:-:S05]  /*0880*/  @P4 MOV R28, R70 ;  /* 0x00000046001c4202 */ /* 0x000fca0000000f00 */
[----:B------:R-:W-:-:S05]  /*0890*/  @P4 IMAD.WIDE.U32 R28, R4, R30, R28 ;  /* 0x0000001e041c4225 */ /* 0x000fca00078e001c */
[----:B------:R-:W-:Y:S02]  /*08a0*/  @P4 IADD3 R29, R29, R31, RZ ;  /* 0x0000001f1d1d4210 */ /* 0x000fe40007ffe0ff */
[----:B------:R-:W4:Y:S01]  /*08b0*/  @P6 LDC.64 R30, c[0x0][0x270] ;  /* 0x00009c00ff1e6b82 */ /* 0x000f220000000a00 */
[----:B0-----:R-:W-:-:S04]  /*08c0*/  @P4 LEA R42, P5, R28, R42, 0x1 ;  /* 0x0000002a1c2a4211 */ /* 0x001fc800078a08ff */
[----:B------:R-:W-:Y:S02]  /*08d0*/  @P4 LEA.HI.X R43, R28, R43, R29, 0x1, P5 ;  /* 0x0000002b1c2b4211 */ /* 0x000fe400028f0c1d */
[----:B------:R-:W-:Y:S02]  /*08e0*/  @P6 MOV R29, R69 ;  /* 0x00000045001d6202 */ /* 0x000fe40000000f00 */
[----:B------:R-:W-:Y:S02]  /*08f0*/  ISETP.NE.AND P4, PT, R38, RZ, PT ;  /* 0x000000ff2600720c */ /* 0x000fe40003f85270 */
[----:B------:R-:W0:Y:S11]  /*0900*/  @P0 LDC.64 R38, c[0x0][0x220] ;  /* 0x00008800ff260b82 */ /* 0x000e360000000a00 */
[----:B------:R-:W5:Y:S01]  /*0910*/  @P4 LDC.64 R52, c[0x0][0x270] ;  /* 0x00009c00ff344b82 */ /* 0x000f620000000a00 */
[----:B----4-:R-:W-:-:S04]  /*0920*/  @P6 IMAD R28, R13, R30, RZ ;  /* 0x0000001e0d1c6224 */ /* 0x010fc800078e02ff */
[C---:B------:R-:W-:Y:S01]  /*0930*/  @P6 IMAD R31, R5.reuse, R31, R28 ;  /* 0x0000001f051f6224 */ /* 0x040fe200078e021c */
[----:B------:R-:W-:Y:S02]  /*0940*/  @P6 MOV R28, R70 ;  /* 0x00000046001c6202 */ /* 0x000fe40000000f00 */
[----:B------:R-:W4:Y:S03]  /*0950*/  @P4 LDC.64 R54, c[0x0][0x220] ;  /* 0x00008800ff364b82 */ /* 0x000f260000000a00 */
[----:B------:R-:W-:-:S05]  /*0960*/  @P6 IMAD.WIDE.U32 R28, R5, R30, R28 ;  /* 0x0000001e051c6225 */ /* 0x000fca00078e001c */
[----:B------:R-:W-:Y:S02]  /*0970*/  @P6 IADD3 R29, R29, R31, RZ ;  /* 0x0000001f1d1d6210 */ /* 0x000fe40007ffe0ff */
[----:B------:R-:W2:Y:S01]  /*0980*/  @P0 LDC.64 R30, c[0x0][0x270] ;  /* 0x00009c00ff1e0b82 */ /* 0x000ea20000000a00 */
[----:B---3--:R-:W-:-:S04]  /*0990*/  @P6 LEA R40, P5, R28, R40, 0x1 ;  /* 0x000000281c286211 */ /* 0x008fc800078a08ff */
[----:B------:R-:W-:Y:S02]  /*09a0*/  @P6 LEA.HI.X R41, R28, R41, R29, 0x1, P5 ;  /* 0x000000291c296211 */ /* 0x000fe400028f0c1d */
[----:B------:R-:W-:Y:S01]  /*09b0*/  @P0 MOV R29, R69 ;  /* 0x00000045001d0202 */ /* 0x000fe20000000f00 */
[----:B--2---:R-:W-:-:S04]  /*09c0*/  @P0 IMAD R28, R15, R30, RZ ;  /* 0x0000001e0f1c0224 */ /* 0x004fc800078e02ff */
[----:B------:R-:W-:Y:S01]  /*09d0*/  @P0 IMAD R31, R6, R31, R28 ;  /* 0x0000001f061f0224 */ /* 0x000fe200078e021c */
[----:B------:R-:W-:-:S05]  /*09e0*/  @P0 MOV R28, R70 ;  /* 0x00000046001c0202 */ /* 0x000fca0000000f00 */
[----:B------:R-:W-:-:S05]  /*09f0*/  @P0 IMAD.WIDE.U32 R28, R6, R30, R28 ;  /* 0x0000001e061c0225 */ /* 0x000fca00078e001c */
[----:B------:R-:W-:Y:S02]  /*0a00*/  @P0 IADD3 R29, R29, R31, RZ ;  /* 0x0000001f1d1d0210 */ /* 0x000fe40007ffe0ff */
[----:B------:R-:W2:Y:S01]  /*0a10*/  @P1 LDC.64 R30, c[0x0][0x270] ;  /* 0x00009c00ff1e1b82 */ /* 0x000ea20000000a00 */
[----:B0-----:R-:W-:-:S04]  /*0a20*/  @P0 LEA R38, P5, R28, R38, 0x1 ;  /* 0x000000261c260211 */ /* 0x001fc800078a08ff */
[----:B------:R-:W-:Y:S02]  /*0a30*/  @P0 LEA.HI.X R39, R28, R39, R29, 0x1, P5 ;  /* 0x000000271c270211 */ /* 0x000fe400028f0c1d */
[----:B------:R-:W-:Y:S02]  /*0a40*/  @P1 MOV R29, R69 ;  /* 0x00000045001d1202 */ /* 0x000fe40000000f00 */
[----:B------:R-:W-:Y:S01]  /*0a50*/  LOP3.LUT P0, RZ, R48, 0x4, RZ, 0xc0, !PT ;  /* 0x0000000430ff7812 */ /* 0x000fe2000780c0ff */
[----:B--2---:R-:W-:-:S04]  /*0a60*/  @P1 IMAD R28, R17, R30, RZ ;  /* 0x0000001e111c1224 */ /* 0x004fc800078e02ff */
[----:B------:R-:W-:Y:S01]  /*0a70*/  @P1 IMAD R31, R7, R31, R28 ;  /* 0x0000001f071f1224 */ /* 0x000fe200078e021c */
[----:B------:R-:W-:-:S05]  /*0a80*/  @P1 MOV R28, R70 ;  /* 0x00000046001c1202 */ /* 0x000fca0000000f00 */
[----:B------:R-:W-:-:S04]  /*0a90*/  @P1 IMAD.WIDE.U32 R28, R7, R30, R28 ;  /* 0x0000001e071c1225 */ /* 0x000fc800078e001c */
[----:B------:R-:W-:Y:S01]  /*0aa0*/  @P1 IMAD.IADD R29, R29, 0x1, R31 ;  /* 0x000000011d1d1824 */ /* 0x000fe200078e021f */
[C---:B------:R-:W-:Y:S01]  /*0ab0*/  @P1 LEA R32, P5, R28.reuse, R32, 0x1 ;  /* 0x000000201c201211 */ /* 0x040fe200078a08ff */
[----:B------:R-:W0:Y:S03]  /*0ac0*/  @P2 LDC.64 R30, c[0x0][0x270] ;  /* 0x00009c00ff1e2b82 */ /* 0x000e260000000a00 */
[----:B------:R-:W-:Y:S02]  /*0ad0*/  @P1 LEA.HI.X R33, R28, R33, R29, 0x1, P5 ;  /* 0x000000211c211211 */ /* 0x000fe400028f0c1d */
[----:B------:R-:W-:Y:S01]  /*0ae0*/  @P2 MOV R29, R69 ;  /* 0x00000045001d2202 */ /* 0x000fe20000000f00 */
[----:B0-----:R-:W-:-:S04]  /*0af0*/  @P2 IMAD R28, R19, R30, RZ ;  /* 0x0000001e131c2224 */ /* 0x001fc800078e02ff */
[----:B------:R-:W-:Y:S01]  /*0b00*/  @P2 IMAD R31, R8, R31, R28 ;  /* 0x0000001f081f2224 */ /* 0x000fe200078e021c */
[----:B------:R-:W-:-:S05]  /*0b10*/  @P2 MOV R28, R70 ;  /* 0x00000046001c2202 */ /* 0x000fca0000000f00 */
[----:B------:R-:W-:-:S05]  /*0b20*/  @P2 IMAD.WIDE.U32 R28, R8, R30, R28 ;  /* 0x0000001e081c2225 */ /* 0x000fca00078e001c */
[----:B------:R-:W-:Y:S02]  /*0b30*/  @P2 IADD3 R29, R29, R31, RZ ;  /* 0x0000001f1d1d2210 */ /* 0x000fe40007ffe0ff */
[----:B------:R-:W0:Y:S01]  /*0b40*/  @P3 LDC.64 R30, c[0x0][0x270] ;  /* 0x00009c00ff1e3b82 */ /* 0x000e220000000a00 */
[----:B-1----:R-:W-:-:S04]  /*0b50*/  @P2 LEA R34, P5, R28, R34, 0x1 ;  /* 0x000000221c222211 */ /* 0x002fc800078a08ff */
[----:B------:R-:W-:Y:S02]  /*0b60*/  @P2 LEA.HI.X R35, R28, R35, R29, 0x1, P5 ;  /* 0x000000231c232211 */ /* 0x000fe400028f0c1d */
[----:B------:R-:W-:Y:S01]  /*0b70*/  @P3 MOV R29, R69 ;  /* 0x00000045001d3202 */ /* 0x000fe20000000f00 */
[----:B0-----:R-:W-:-:S04]  /*0b80*/  @P3 IMAD R28, R21, R30, RZ ;  /* 0x0000001e151c3224 */ /* 0x001fc800078e02ff */
[----:B------:R-:W-:Y:S01]  /*0b90*/  @P3 IMAD R31, R9, R31, R28 ;  /* 0x0000001f091f3224 */ /* 0x000fe200078e021c */
[----:B------:R-:W-:-:S05]  /*0ba0*/  @P3 MOV R28, R70 ;  /* 0x00000046001c3202 */ /* 0x000fca0000000f00 */
[----:B------:R-:W-:-:S05]  /*0bb0*/  @P3 IMAD.WIDE.U32 R28, R9, R30, R28 ;  /* 0x0000001e091c3225 */ /* 0x000fca00078e001c */
[----:B------:R-:W-:Y:S02]  /*0bc0*/  @P3 IADD3 R29, R29, R31, RZ ;  /* 0x0000001f1d1d3210 */ /* 0x000fe40007ffe0ff */
[C---:B-----5:R-:W-:Y:S02]  /*0bd0*/  @P3 LEA R30, P5, R28.reuse, R50, 0x1 ;  /* 0x000000321c1e3211 */ /* 0x060fe400078a08ff */
[----:B------:R-:W-:Y:S02]  /*0be0*/  @P4 MOV R50, R70 ;  /* 0x0000004600324202 */ /* 0x000fe40000000f00 */
[----:B------:R-:W-:Y:S01]  /*0bf0*/  @P3 LEA.HI.X R31, R28, R51, R29, 0x1, P5 ;  /* 0x000000331c1f3211 */ /* 0x000fe200028f0c1d */
[----:B------:R-:W-:Y:S01]  /*0c00*/  @P4 IMAD R28, R23, R52, RZ ;  /* 0x00000034171c4224 */ /* 0x000fe200078e02ff */
[----:B------:R-:W-:-:S03]  /*0c10*/  @P4 MOV R51, R69 ;  /* 0x0000004500334202 */ /* 0x000fc60000000f00 */
[C---:B------:R-:W-:Y:S02]  /*0c20*/  @P4 IMAD R29, R10.reuse, R53, R28 ;  /* 0x000000350a1d4224 */ /* 0x040fe400078e021c */
[----:B------:R-:W-:-:S05]  /*0c30*/  @P4 IMAD.WIDE.U32 R50, R10, R52, R50 ;  /* 0x000000340a324225 */ /* 0x000fca00078e0032 */
[----:B------:R-:W-:Y:S02]  /*0c40*/  @P4 IADD3 R29, R51, R29, RZ ;  /* 0x0000001d331d4210 */ /* 0x000fe40007ffe0ff */
[----:B----4-:R-:W-:-:S04]  /*0c50*/  @P4 LEA R28, P5, R50, R54, 0x1 ;  /* 0x00000036321c4211 */ /* 0x010fc800078a08ff */
[----:B------:R-:W-:Y:S02]  /*0c60*/  @P4 LEA.HI.X R29, R50, R55, R29, 0x1, P5 ;  /* 0x00000037321d4211 */ /* 0x000fe400028f0c1d */
[----:B------:R-:W-:-:S04]  /*0c70*/  ISETP.GE.U32.AND P5, PT, R22, UR12, PT ;  /* 0x0000000c16007c0c */ /* 0x000fc8000bfa6070 */
        /* <DEDUP_REMOVED lines=9> */
[----:B-1----:R-:W-:-:S04]  /*0d10*/  @P5 LEA R52, P6, R50, R54, 0x1 ;  /* 0x0000003632345211 */ /* 0x002fc800078c08ff */
[----:B------:R-:W-:-:S04]  /*0d20*/  @P5 IADD3 R49, R51, R49, RZ ;  /* 0x0000003133315210 */ /* 0x000fc80007ffe0ff */
[----:B------:R-:W-:Y:S02]  /*0d30*/  @P5 LEA.HI.X R53, R50, R55, R49, 0x1, P6 ;  /* 0x0000003732355211 */ /* 0x000fe400030f0c31 */
[----:B------:R-:W-:Y:S02]  /*0d40*/  MOV R49, RZ ;  /* 0x000000ff00317202 */ /* 0x000fe40000000f00 */
[----:B------:R-:W-:-:S04]  /*0d50*/  SHF.R.S32.HI R51, RZ, 0x1f, R24 ;  /* 0x0000001fff337819 */ /* 0x000fc80000011418 */
[----:B------:R0:W2:Y:S01]  /*0d60*/  @P5 LDG.E R49, desc[UR8][R52.64] ;  /* 0x0000000834315981 */ /* 0x0000a2000c1e1900 */
[----:B------:R-:W-:-:S04]  /*0d70*/  ISETP.GE.U32.AND P5, PT, R24, UR12, PT ;  /* 0x0000000c18007c0c */ /* 0x000fc8000bfa6070 */
[----:B------:R-:W-:-:S04]  /*0d80*/  ISETP.GE.AND.EX P5, PT, R51, UR13, PT, P5 ;  /* 0x0000000d33007c0c */ /* 0x000fc8000bfa6350 */
[----:B------:R-:W-:-:S13]  /*0d90*/  ISETP.GT.U32.OR P5, PT, R0, 0x19f, P5 ;  /* 0x0000019f0000780c */ /* 0x000fda0002fa4470 */
[----:B------:R-:W1:Y:S01]  /*0da0*/  @!P5 LDC.64 R56, c[0x0][0x270] ;  /* 0x00009c00ff38db82 */ /* 0x000e620000000a00 */
[----:B------:R-:W-:Y:S02]  /*0db0*/  @!P5 MOV R54, R70 ;  /* 0x000000460036d202 */ /* 0x000fe40000000f00 */
[----:B------:R-:W-:-:S05]  /*0dc0*/  @!P5 MOV R55, R69 ;  /* 0x000000450037d202 */ /* 0x000fca0000000f00 */
[----:B------:R-:W3:Y:S01]  /*0dd0*/  @!P5 LDC.64 R58, c[0x0][0x220] ;  /* 0x00008800ff3adb82 */ /* 0x000ee20000000a00 */
[-C--:B-1----:R-:W-:Y:S02]  /*0de0*/  @!P5 IMAD R50, R51, R56.reuse, RZ ;  /* 0x000000383332d224 */ /* 0x082fe400078e02ff */
[----:B------:R-:W-:-:S04]  /*0df0*/  @!P5 IMAD.WIDE.U32 R54, R24, R56, R54 ;  /* 0x000000381836d225 */ /* 0x000fc800078e0036 */
[----:B------:R-:W-:Y:S01]  /*0e00*/  @!P5 IMAD R57, R24, R57, R50 ;  /* 0x000000391839d224 */ /* 0x000fe200078e0232 */
[----:B---3--:R-:W-:-:S04]  /*0e10*/  @!P5 LEA R56, P6, R54, R58, 0x1 ;  /* 0x0000003a3638d211 */ /* 0x008fc800078c08ff */
[----:B------:R-:W-:-:S04]  /*0e20*/  @!P5 IADD3 R50, R55, R57, RZ ;  /* 0x000000393732d210 */ /* 0x000fc80007ffe0ff */
[----:B------:R-:W-:Y:S02]  /*0e30*/  @!P5 LEA.HI.X R57, R54, R59, R50, 0x1, P6 ;  /* 0x0000003b3639d211 */ /* 0x000fe400030f0c32 */
[----:B------:R-:W-:Y:S02]  /*0e40*/  MOV R50, RZ ;  /* 0x000000ff00327202 */ /* 0x000fe40000000f00 */
[----:B0-----:R-:W-:-:S04]  /*0e50*/  SHF.R.S32.HI R53, RZ, 0x1f, R25 ;  /* 0x0000001fff357819 */ /* 0x001fc80000011419 */
[----:B------:R0:W3:Y:S01]  /*0e60*/  @!P5 LDG.E R50, desc[UR8][R56.64] ;  /* 0x000000083832d981 */ /* 0x0000e2000c1e1900 */
[----:B------:R-:W-:-:S04]  /*0e70*/  ISETP.GE.U32.AND P5, PT, R25, UR12, PT ;  /* 0x0000000c19007c0c */ /* 0x000fc8000bfa6070 */
[----:B------:R-:W-:-:S04]  /*0e80*/  ISETP.GE.AND.EX P5, PT, R53, UR13, PT, P5 ;  /* 0x0000000d35007c0c */ /* 0x000fc8000bfa6350 */
[----:B------:R-:W-:-:S13]  /*0e90*/  ISETP.GT.U32.OR P5, PT, R0, 0x19f, P5 ;  /* 0x0000019f0000780c */ /* 0x000fda0002fa4470 */
[----:B------:R-:W1:Y:S01]  /*0ea0*/  @!P5 LDC.64 R58, c[0x0][0x270] ;  /* 0x00009c00ff3adb82 */ /* 0x000e620000000a00 */
[----:B------:R-:W-:Y:S02]  /*0eb0*/  @!P5 MOV R54, R70 ;  /* 0x000000460036d202 */ /* 0x000fe40000000f00 */
[----:B------:R-:W-:-:S05]  /*0ec0*/  @!P5 MOV R55, R69 ;  /* 0x000000450037d202 */ /* 0x000fca0000000f00 */
[----:B------:R-:W0:Y:S01]  /*0ed0*/  @!P5 LDC.64 R60, c[0x0][0x220] ;  /* 0x00008800ff3cdb82 */ /* 0x000e220000000a00 */
[-C--:B-1----:R-:W-:Y:S02]  /*0ee0*/  @!P5 IMAD R52, R53, R58.reuse, RZ ;  /* 0x0000003a3534d224 */ /* 0x082fe400078e02ff */
[----:B------:R-:W-:-:S04]  /*0ef0*/  @!P5 IMAD.WIDE.U32 R54, R25, R58, R54 ;  /* 0x0000003a1936d225 */ /* 0x000fc800078e0036 */
[----:B------:R-:W-:Y:S01]  /*0f00*/  @!P5 IMAD R59, R25, R59, R52 ;  /* 0x0000003b193bd224 */ /* 0x000fe200078e0234 */
[----:B0-----:R-:W-:-:S03]  /*0f10*/  @!P5 LEA R56, P6, R54, R60, 0x1 ;  /* 0x0000003c3638d211 */ /* 0x001fc600078c08ff */
[----:B------:R-:W-:-:S05]  /*0f20*/  @!P5 IMAD.IADD R52, R55, 0x1, R59 ;  /* 0x000000013734d824 */ /* 0x000fca00078e023b */
[----:B------:R-:W-:Y:S02]  /*0f30*/  @!P5 LEA.HI.X R57, R54, R61, R52, 0x1, P6 ;  /* 0x0000003d3639d211 */ /* 0x000fe400030f0c34 */
[----:B------:R-:W-:Y:S02]  /*0f40*/  MOV R52, RZ ;  /* 0x000000ff00347202 */ /* 0x000fe40000000f00 */
[----:B------:R-:W-:-:S04]  /*0f50*/  SHF.R.S32.HI R55, RZ, 0x1f, R26 ;  /* 0x0000001fff377819 */ /* 0x000fc8000001141a */
[----:B------:R0:W4:Y:S01]  /*0f60*/  @!P5 LDG.E R52, desc[UR8][R56.64] ;  /* 0x000000083834d981 */ /* 0x000122000c1e1900 */
[----:B------:R-:W-:-:S04]  /*0f70*/  ISETP.GE.U32.AND P5, PT, R26, UR12, PT ;  /* 0x0000000c1a007c0c */ /* 0x000fc8000bfa6070 */
[----:B------:R-:W-:-:S04]  /*0f80*/  ISETP.GE.AND.EX P5, PT, R55, UR13, PT, P5 ;  /* 0x0000000d37007c0c */ /* 0x000fc8000bfa6350 */
[----:B------:R-:W-:-:S13]  /*0f90*/  ISETP.GT.U32.OR P5, PT, R0, 0x19f, P5 ;  /* 0x0000019f0000780c */ /* 0x000fda0002fa4470 */
[----:B------:R-:W1:Y:S01]  /*0fa0*/  @!P5 LDC.64 R60, c[0x0][0x270] ;  /* 0x00009c00ff3cdb82 */ /* 0x000e620000000a00 */
[----:B------:R-:W-:Y:S02]  /*0fb0*/  @!P5 MOV R58, R70 ;  /* 0x00000046003ad202 */ /* 0x000fe40000000f00 */
[----:B------:R-:W-:-:S05]  /*0fc0*/  @!P5 MOV R59, R69 ;  /* 0x00000045003bd202 */ /* 0x000fca0000000f00 */
[----:B------:R-:W5:Y:S01]  /*0fd0*/  @!P5 LDC.64 R62, c[0x0][0x220] ;  /* 0x00008800ff3edb82 */ /* 0x000f620000000a00 */
[-C--:B-1----:R-:W-:Y:S02]  /*0fe0*/  @!P5 IMAD R54, R55, R60.reuse, RZ ;  /* 0x0000003c3736d224 */ /* 0x082fe400078e02ff */
[----:B------:R-:W-:-:S04]  /*0ff0*/  @!P5 IMAD.WIDE.U32 R58, R26, R60, R58 ;  /* 0x0000003c1a3ad225 */ /* 0x000fc800078e003a */
[----:B------:R-:W-:Y:S01]  /*1000*/  @!P5 IMAD R61, R26, R61, R54 ;  /* 0x0000003d1a3dd224 */ /* 0x000fe200078e0236 */
[----:B-----5:R-:W-:-:S04]  /*1010*/  @!P5 LEA R60, P6, R58, R62, 0x1 ;  /* 0x0000003e3a3cd211 */ /* 0x020fc800078c08ff */
[----:B------:R-:W-:-:S04]  /*1020*/  @!P5 IADD3 R54, R59, R61, RZ ;  /* 0x0000003d3b36d210 */ /* 0x000fc80007ffe0ff */
[----:B------:R-:W-:Y:S02]  /*1030*/  @!P5 LEA.HI.X R61, R58, R63, R54, 0x1, P6 ;  /* 0x0000003f3a3dd211 */ /* 0x000fe400030f0c36 */
[----:B------:R-:W-:Y:S02]  /*1040*/  MOV R54, RZ ;  /* 0x000000ff00367202 */ /* 0x000fe40000000f00 */
[----:B0-----:R-:W-:-:S04]  /*1050*/  SHF.R.S32.HI R57, RZ, 0x1f, R27 ;  /* 0x0000001fff397819 */ /* 0x001fc8000001141b */
[----:B------:R0:W5:Y:S01]  /*1060*/  @!P5 LDG.E R54, desc[UR8][R60.64] ;  /* 0x000000083c36d981 */ /* 0x000162000c1e1900 */
        /* <DEDUP_REMOVED lines=10> */
[----:B0-----:R-:W-:-:S04]  /*1110*/  @!P5 LEA R60, P6, R58, R64, 0x1 ;  /* 0x000000403a3cd211 */ /* 0x001fc800078c08ff */
[----:B------:R-:W-:-:S04]  /*1120*/  @!P5 IADD3 R56, R59, R63, RZ ;  /* 0x0000003f3b38d210 */ /* 0x000fc80007ffe0ff */
[----:B------:R-:W-:Y:S02]  /*1130*/  @!P5 LEA.HI.X R61, R58, R65, R56, 0x1, P6 ;  /* 0x000000413a3dd211 */ /* 0x000fe400030f0c38 */
[----:B------:R-:W-:Y:S02]  /*1140*/  MOV R56, RZ ;  /* 0x000000ff00387202 */ /* 0x000fe40000000f00 */
[----:B------:R-:W-:-:S04]  /*1150*/  SHF.R.S32.HI R59, RZ, 0x1f, R44 ;  /* 0x0000001fff3b7819 */ /* 0x000fc8000001142c */
[----:B------:R0:W5:Y:S01]  /*1160*/  @!P5 LDG.E R56, desc[UR8][R60.64] ;  /* 0x000000083c38d981 */ /* 0x000162000c1e1900 */
[----:B------:R-:W-:-:S04]  /*1170*/  ISETP.GE.U32.AND P5, PT, R44, UR12, PT ;  /* 0x0000000c2c007c0c */ /* 0x000fc8000bfa6070 */
[----:B------:R-:W-:-:S04]  /*1180*/  ISETP.GE.AND.EX P5, PT, R59, UR13, PT, P5 ;  /* 0x0000000d3b007c0c */ /* 0x000fc8000bfa6350 */
[----:B------:R-:W-:-:S13]  /*1190*/  ISETP.GT.U32.OR P5, PT, R0, 0x19f, P5 ;  /* 0x0000019f0000780c */ /* 0x000fda0002fa4470 */
[----:B------:R-:W1:Y:S01]  /*11a0*/  @!P5 LDC.64 R64, c[0x0][0x270] ;  /* 0x00009c00ff40db82 */ /* 0x000e620000000a00 */
[----:B------:R-:W-:Y:S02]  /*11b0*/  @!P5 MOV R62, R70 ;  /* 0x00000046003ed202 */ /* 0x000fe40000000f00 */
[----:B------:R-:W-:-:S05]  /*11c0*/  @!P5 MOV R63, R69 ;  /* 0x00000045003fd202 */ /* 0x000fca0000000f00 */
[----:B------:R-:W2:Y:S01]  /*11d0*/  @!P5 LDC.64 R66, c[0x0][0x220] ;  /* 0x00008800ff42db82 */ /* 0x000ea20000000a00 */
[-C--:B-1----:R-:W-:Y:S02]  /*11e0*/  @!P5 IMAD R58, R59, R64.reuse, RZ ;  /* 0x000000403b3ad224 */ /* 0x082fe400078e02ff */
[----:B------:R-:W-:-:S04]  /*11f0*/  @!P5 IMAD.WIDE.U32 R62, R44, R64, R62 ;  /* 0x000000402c3ed225 */ /* 0x000fc800078e003e */
[----:B------:R-:W-:Y:S01]  /*1200*/  @!P5 IMAD R65, R44, R65, R58 ;  /* 0x000000412c41d224 */ /* 0x000fe200078e023a */
[----:B--2---:R-:W-:-:S04]  /*1210*/  @!P5 LEA R64, P6, R62, R66, 0x1 ;  /* 0x000000423e40d211 */ /* 0x004fc800078c08ff */
[----:B------:R-:W-:-:S04]  /*1220*/  @!P5 IADD3 R58, R63, R65, RZ ;  /* 0x000000413f3ad210 */ /* 0x000fc80007ffe0ff */
[----:B------:R-:W-:Y:S02]  /*1230*/  @!P5 LEA.HI.X R65, R62, R67, R58, 0x1, P6 ;  /* 0x000000433e41d211 */ /* 0x000fe400030f0c3a */
[----:B------:R-:W-:Y:S02]  /*1240*/  MOV R58, RZ ;  /* 0x000000ff003a7202 */ /* 0x000fe40000000f00 */
[----:B0-----:R-:W-:-:S04]  /*1250*/  SHF.R.S32.HI R61, RZ, 0x1f, R45 ;  /* 0x0000001fff3d7819 */ /* 0x001fc8000001142d */
[----:B------:R-:W2:Y:S01]  /*1260*/  @!P5 LDG.E R58, desc[UR8][R64.64] ;  /* 0x00000008403ad981 */ /* 0x000ea2000c1e1900 */
[----:B------:R-:W-:-:S04]  /*1270*/  ISETP.GE.U32.AND P5, PT, R45, UR12, PT ;  /* 0x0000000c2d007c0c */ /* 0x000fc8000bfa6070 */
[----:B------:R-:W-:-:S04]  /*1280*/  ISETP.GE.AND.EX P5, PT, R61, UR13, PT, P5 ;  /* 0x0000000d3d007c0c */ /* 0x000fc8000bfa6350 */
[----:B------:R-:W-:-:S13]  /*1290*/  ISETP.GT.U32.OR P5, PT, R0, 0x19f, P5 ;  /* 0x0000019f0000780c */ /* 0x000fda0002fa4470 */
[----:B------:R-:W0:Y:S01]  /*12a0*/  @!P5 LDC.64 R72, c[0x0][0x270] ;  /* 0x00009c00ff48db82 */ /* 0x000e220000000a00 */
[----:B------:R-:W-:Y:S02]  /*12b0*/  @!P5 MOV R66, R70 ;  /* 0x000000460042d202 */ /* 0x000fe40000000f00 */
[----:B------:R-:W-:-:S05]  /*12c0*/  @!P5 MOV R67, R69 ;  /* 0x000000450043d202 */ /* 0x000fca0000000f00 */
[----:B------:R-:W1:Y:S01]  /*12d0*/  @!P5 LDC.64 R62, c[0x0][0x220] ;  /* 0x00008800ff3edb82 */ /* 0x000e620000000a00 */
[-C--:B0-----:R-:W-:Y:S02]  /*12e0*/  @!P5 IMAD R60, R61, R72.reuse, RZ ;  /* 0x000000483d3cd224 */ /* 0x081fe400078e02ff */
[----:B------:R-:W-:-:S04]  /*12f0*/  @!P5 IMAD.WIDE.U32 R66, R45, R72, R66 ;  /* 0x000000482d42d225 */ /* 0x000fc800078e0042 */
[----:B------:R-:W-:Y:S01]  /*1300*/  @!P5 IMAD R73, R45, R73, R60 ;  /* 0x000000492d49d224 */ /* 0x000fe200078e023c */
[----:B-1----:R-:W-:-:S04]  /*1310*/  @!P5 LEA R72, P6, R66, R62, 0x1 ;  /* 0x0000003e4248d211 */ /* 0x002fc800078c08ff */
[----:B------:R-:W-:-:S04]  /*1320*/  @!P5 IADD3 R60, R67, R73, RZ ;  /* 0x00000049433cd210 */ /* 0x000fc80007ffe0ff */
[----:B------:R-:W-:Y:S02]  /*1330*/  @!P5 LEA.HI.X R73, R66, R63, R60, 0x1, P6 ;  /* 0x0000003f4249d211 */ /* 0x000fe400030f0c3c */
[----:B------:R-:W-:Y:S02]  /*1340*/  MOV R60, RZ ;  /* 0x000000ff003c7202 */ /* 0x000fe40000000f00 */
[----:B------:R-:W-:-:S04]  /*1350*/  SHF.R.S32.HI R63, RZ, 0x1f, R46 ;  /* 0x0000001fff3f7819 */ /* 0x000fc8000001142e */
[----:B------:R0:W2:Y:S01]  /*1360*/  @!P5 LDG.E R60, desc[UR8][R72.64] ;  /* 0x00000008483cd981 */ /* 0x0000a2000c1e1900 */
[----:B------:R-:W-:-:S04]  /*1370*/  ISETP.GE.U32.AND P5, PT, R46, UR12, PT ;  /* 0x0000000c2e007c0c */ /* 0x000fc8000bfa6070 */
[----:B------:R-:W-:-:S04]  /*1380*/  ISETP.GE.AND.EX P5, PT, R63, UR13, PT, P5 ;  /* 0x0000000d3f007c0c */ /* 0x000fc8000bfa6350 */
[----:B------:R-:W-:-:S13]  /*1390*/  ISETP.GT.U32.OR P5, PT, R0, 0x19f, P5 ;  /* 0x0000019f0000780c */ /* 0x000fda0002fa4470 */
[----:B------:R-:W1:Y:S01]  /*13a0*/  @!P5 LDC.64 R66, c[0x0][0x270] ;  /* 0x00009c00ff42db82 */ /* 0x000e620000000a00 */
[----:B0-----:R-:W-:Y:S02]  /*13b0*/  @!P5 MOV R72, R70 ;  /* 0x000000460048d202 */ /* 0x001fe40000000f00 */
[----:B------:R-:W-:-:S05]  /*13c0*/  @!P5 MOV R73, R69 ;  /* 0x000000450049d202 */ /* 0x000fca0000000f00 */
[----:B------:R-:W0:Y:S01]  /*13d0*/  @!P5 LDC.64 R64, c[0x0][0x220] ;  /* 0x00008800ff40db82 */ /* 0x000e220000000a00 */
[----:B-1----:R-:W-:-:S04]  /*13e0*/  @!P5 IMAD R62, R63, R66, RZ ;  /* 0x000000423f3ed224 */ /* 0x002fc800078e02ff */
[C---:B------:R-:W-:Y:S02]  /*13f0*/  @!P5 IMAD R75, R46.reuse, R67, R62 ;  /* 0x000000432e4bd224 */ /* 0x040fe400078e023e */
[----:B------:R-:W-:-:S04]  /*1400*/  @!P5 IMAD.WIDE.U32 R66, R46, R66, R72 ;  /* 0x000000422e42d225 */ /* 0x000fc800078e0048 */
[----:B------:R-:W-:Y:S01]  /*1410*/  @!P5 IMAD.IADD R62, R67, 0x1, R75 ;  /* 0x00000001433ed824 */ /* 0x000fe200078e024b */
[----:B0-----:R-:W-:-:S04]  /*1420*/  @!P5 LEA R74, P6, R66, R64, 0x1 ;  /* 0x00000040424ad211 */ /* 0x001fc800078c08ff */
[----:B------:R-:W-:Y:S02]  /*1430*/  @!P5 LEA.HI.X R75, R66, R65, R62, 0x1, P6 ;  /* 0x00000041424bd211 */ /* 0x000fe400030f0c3e */
[----:B------:R-:W-:Y:S02]  /*1440*/  MOV R62, RZ ;  /* 0x000000ff003e7202 */ /* 0x000fe40000000f00 */
[----:B------:R-:W-:Y:S02]  /*1450*/  CS2R R64, SRZ ;  /* 0x0000000000407805 */ /* 0x000fe4000001ff00 */
[C---:B------:R-:W-:Y:S02]  /*1460*/  LOP3.LUT P6, RZ, R48.reuse, 0x8, RZ, 0xc0, !PT ;  /* 0x0000000830ff7812 */ /* 0x040fe400078cc0ff */
[----:B------:R0:W2:Y:S01]  /*1470*/  @!P5 LDG.E R62, desc[UR8][R74.64] ;  /* 0x000000084a3ed981 */ /* 0x0000a2000c1e1900 */
[----:B------:R-:W-:-:S03]  /*1480*/  LOP3.LUT P5, RZ, R48, 0x2, RZ, 0xc0, !PT ;  /* 0x0000000230ff7812 */ /* 0x000fc600078ac0ff */
[----:B------:R-:W3:Y:S01]  /*1490*/  @P0 LDG.E R64, desc[UR8][R42.64] ;  /* 0x000000082a400981 */ /* 0x000ee2000c1e1900 */
[----:B------:R-:W-:Y:S02]  /*14a0*/  ISETP.NE.AND P0, PT, R76, RZ, PT ;  /* 0x000000ff4c00720c */ /* 0x000fe40003f05270 */
[----:B------:R-:W-:Y:S02]  /*14b0*/  CS2R R66, SRZ ;  /* 0x0000000000427805 */ /* 0x000fe4000001ff00 */
[----:B------:R-:W-:-:S04]  /*14c0*/  CS2R R72, SRZ ;  /* 0x0000000000487805 */ /* 0x000fc8000001ff00 */
[----:B------:R-:W4:Y:S04]  /*14d0*/  @P6 LDG.E R67, desc[UR8][R36.64] ;  /* 0x0000000824436981 */ /* 0x000f28000c1e1900 */
[----:B------:R-:W5:Y:S04]  /*14e0*/  @P5 LDG.E R65, desc[UR8][R40.64] ;  /* 0x0000000828415981 */ /* 0x000f68000c1e1900 */
[----:B------:R3:W2:Y:S04]  /*14f0*/  @P0 LDG.E R66, desc[UR8][R38.64] ;  /* 0x0000000826420981 */ /* 0x0006a8000c1e1900 */
[----:B------:R1:W4:Y:S01]  /*1500*/  @P1 LDG.E R72, desc[UR8][R32.64] ;  /* 0x0000000820481981 */ /* 0x000322000c1e1900 */
[----:B0-----:R-:W-:-:S03]  /*1510*/  CS2R R74, SRZ ;  /* 0x00000000004a7805 */ /* 0x001fc6000001ff00 */
[----:B------:R-:W4:Y:S04]  /*1520*/  @P2 LDG.E R73, desc[UR8][R34.64] ;  /* 0x0000000822492981 */ /* 0x000f28000c1e1900 */
[----:B------:R0:W4:Y:S04]  /*1530*/  @P3 LDG.E R74, desc[UR8][R30.64] ;  /* 0x000000081e4a3981 */ /* 0x000128000c1e1900 */
[----:B------:R0:W4:Y:S01]  /*1540*/  @P4 LDG.E R75, desc[UR8][R28.64] ;  /* 0x000000081c4b4981 */ /* 0x000122000c1e1900 */
[----:B------:R-:W-:Y:S02]  /*1550*/  ISETP.GT.AND P5, PT, R12, 0x1e, PT ;  /* 0x0000001e0c00780c */ /* 0x000fe40003fa4270 */
[----:B---3--:R-:W-:-:S04]  /*1560*/  PRMT R38, R64, 0x7632, R38 ;  /* 0x0000763240267816 */ /* 0x008fc80000000026 */
[----:B------:R-:W-:Y:S02]  /*1570*/  SHF.L.U32 R39, R38, 0x10, RZ ;  /* 0x0000001026277819 */ /* 0x000fe400000006ff */
[----:B-----5:R-:W-:-:S04]  /*1580*/  PRMT R38, R65, 0x7632, R38 ;  /* 0x0000763241267816 */ /* 0x020fc80000000026 */
[----:B-1----:R-:W-:Y:S02]  /*1590*/  SHF.L.U32 R33, R38, 0x10, RZ ;  /* 0x0000001026217819 */ /* 0x002fe400000006ff */
[----:B--2---:R-:W-:Y:S02]  /*15a0*/  PRMT R40, R66, 0x7632, R40 ;  /* 0x0000763242287816 */ /* 0x004fe40000000028 */
[----:B0-----:R-:W-:Y:S01]  /*15b0*/  SHF.L.U32 R30, R65, 0x10, RZ ;  /* 0x00000010411e7819 */ /* 0x001fe200000006ff */
[----:B------:R-:W-:Y:S01]  /*15c0*/  FMUL.FTZ R29, R33, R33 ;  /* 0x00000021211d7220 */ /* 0x000fe20000410000 */
[----:B------:R-:W-:Y:S02]  /*15d0*/  SHF.L.U32 R40, R40, 0x10, RZ ;  /* 0x0000001028287819 */ /* 0x000fe400000006ff */
[----:B----4-:R-:W-:Y:S01]  /*15e0*/  PRMT R28, R67, 0x7632, R28 ;  /* 0x00007632431c7816 */ /* 0x010fe2000000001c */
[----:B------:R-:W-:Y:S01]  /*15f0*/  FADD.FTZ R34, R30, R33 ;  /* 0x000000211e227221 */ /* 0x000fe20000010000 */
[----:B------:R-:W-:Y:S01]  /*1600*/  SHF.L.U32 R31, R66, 0x10, RZ ;  /* 0x00000010421f7819 */ /* 0x000fe200000006ff */
[----:B------:R-:W-:Y:S01]  /*1610*/  FFMA.FTZ R30, R30, R30, R29 ;  /* 0x0000001e1e1e7223 */ /* 0x000fe2000001001d */
[----:B------:R-:W-:Y:S01]  /*1620*/  FMUL.FTZ R38, R40, R40 ;  /* 0x0000002828267220 */ /* 0x000fe20000410000 */
[----:B------:R-:W-:-:S02]  /*1630*/  SHF.L.U32 R29, R28, 0x10, RZ ;  /* 0x000000101c1d7819 */ /* 0x000fc400000006ff */
[----:B------:R-:W-:Y:S01]  /*1640*/  SHF.L.U32 R28, R67, 0x10, RZ ;  /* 0x00000010431c7819 */ /* 0x000fe200000006ff */
[C---:B------:R-:W-:Y:S01]  /*1650*/  FADD.FTZ R40, R31.reuse, R40 ;  /* 0x000000281f287221 */ /* 0x040fe20000010000 */
[----:B------:R-:W-:Y:S01]  /*1660*/  FFMA.FTZ R33, R31, R31, R38 ;  /* 0x0000001f1f217223 */ /* 0x000fe20000010026 */
[----:B------:R-:W-:Y:S01]  /*1670*/  SHF.L.U32 R36, R64, 0x10, RZ ;  /* 0x0000001040247819 */ /* 0x000fe200000006ff */
[----:B------:R-:W-:Y:S01]  /*1680*/  FMUL.FTZ R31, R29, R29 ;  /* 0x0000001d1d1f7220 */ /* 0x000fe20000410000 */
[----:B------:R-:W-:Y:S01]  /*1690*/  FADD.FTZ R29, R28, R29 ;  /* 0x0000001d1c1d7221 */ /* 0x000fe20000010000 */
[----:B------:R-:W-:Y:S01]  /*16a0*/  PRMT R35, R72, 0x7632, R35 ;  /* 0x0000763248237816 */ /* 0x000fe20000000023 */
[----:B------:R-:W-:Y:S01]  /*16b0*/  FMUL.FTZ R37, R39, R39 ;  /* 0x0000002727257220 */ /* 0x000fe20000410000 */
[----:B------:R-:W-:Y:S01]  /*16c0*/  FADD.FTZ R32, R36, R39 ;  /* 0x0000002724207221 */ /* 0x000fe20000010000 */
[----:B------:R-:W-:Y:S01]  /*16d0*/  FFMA.FTZ R31, R28, R28, R31 ;  /* 0x0000001c1c1f7223 */ /* 0x000fe2000001001f */
[----:B------:R-:W-:Y:S01]  /*16e0*/  FADD.FTZ R29, RZ, R29 ;  /* 0x0000001dff1d7221 */ /* 0x000fe20000010000 */
[----:B------:R-:W-:Y:S01]  /*16f0*/  SHF.L.U32 R38, R35, 0x10, RZ ;  /* 0x0000001023267819 */ /* 0x000fe200000006ff */
[--C-:B------:R-:W-:Y:S01]  /*1700*/  FFMA.FTZ R36, R36, R36, R37.reuse ;  /* 0x0000002424247223 */ /* 0x100fe20000010025 */
[----:B------:R-:W-:Y:S01]  /*1710*/  PRMT R37, R73, 0x7632, R37 ;  /* 0x0000763249257816 */ /* 0x000fe20000000025 */
[----:B------:R-:W-:Y:S01]  /*1720*/  FADD.FTZ R31, RZ, R31 ;  /* 0x0000001fff1f7221 */ /* 0x000fe20000010000 */
[----:B------:R-:W-:Y:S01]  /*1730*/  SHF.L.U32 R35, R72, 0x10, RZ ;  /* 0x0000001048237819 */ /* 0x000fe200000006ff */
[----:B------:R-:W-:Y:S01]  /*1740*/  FADD.FTZ R29, R29, R32 ;  /* 0x000000201d1d7221 */ /* 0x000fe20000010000 */
[----:B------:R-:W-:Y:S01]  /*1750*/  FMUL.FTZ R28, R38, R38 ;  /* 0x00000026261c7220 */ /* 0x000fe20000410000 */
[----:B------:R-:W-:Y:S01]  /*1760*/  SHF.L.U32 R37, R37, 0x10, RZ ;  /* 0x0000001025257819 */ /* 0x000fe200000006ff */
[----:B------:R-:W-:Y:S01]  /*1770*/  FADD.FTZ R31, R31, R36 ;  /* 0x000000241f1f7221 */ /* 0x000fe20000010000 */
[----:B------:R-:W-:Y:S01]  /*1780*/  FADD.FTZ R29, R29, R34 ;  /* 0x000000221d1d7221 */ /* 0x000fe20000010000 */
[C---:B------:R-:W-:Y:S01]  /*1790*/  FADD.FTZ R38, R35.reuse, R38 ;  /* 0x0000002623267221 */ /* 0x040fe20000010000 */
[----:B------:R-:W-:Y:S01]  /*17a0*/  PRMT R34, R74, 0x7632, R34 ;  /* 0x000076324a227816 */ /* 0x000fe20000000022 */
[----:B------:R-:W-:Y:S01]  /*17b0*/  FFMA.FTZ R35, R35, R35, R28 ;  /* 0x0000002323237223 */ /* 0x000fe2000001001c */
[----:B------:R-:W-:Y:S01]  /*17c0*/  SHF.L.U32 R28, R73, 0x10, RZ ;  /* 0x00000010491c7819 */ /* 0x000fe200000006ff */
[----:B------:R-:W-:Y:S01]  /*17d0*/  FMUL.FTZ R39, R37, R37 ;  /* 0x0000002525277220 */ /* 0x000fe20000410000 */
[----:B------:R-:W-:Y:S01]  /*17e0*/  FADD.FTZ R30, R31, R30 ;  /* 0x0000001e1f1e7221 */ /* 0x000fe20000010000 */
[----:B------:R-:W-:Y:S01]  /*17f0*/  SHF.L.U32 R31, R34, 0x10, RZ ;  /* 0x00000010221f7819 */ /* 0x000fe200000006ff */
[----:B------:R-:W-:Y:S01]  /*1800*/  FADD.FTZ R29, R29, R40 ;  /* 0x000000281d1d7221 */ /* 0x000fe20000010000 */
[----:B------:R-:W-:Y:S01]  /*1810*/  PRMT R34, R75, 0x7632, R34 ;  /* 0x000076324b227816 */ /* 0x000fe20000000022 */
[C---:B------:R-:W-:Y:S01]  /*1820*/  FADD.FTZ R32, R28.reuse, R37 ;  /* 0x000000251c207221 */ /* 0x040fe20000010000 */
[----:B------:R-:W-:Y:S01]  /*1830*/  FFMA.FTZ R39, R28, R28, R39 ;  /* 0x0000001c1c277223 */ /* 0x000fe20000010027 */
[----:B------:R-:W-:Y:S01]  /*1840*/  FADD.FTZ R30, R30, R33 ;  /* 0x000000211e1e7221 */ /* 0x000fe20000010000 */
[----:B------:R-:W-:Y:S01]  /*1850*/  SHF.L.U32 R28, R74, 0x10, RZ ;  /* 0x000000104a1c7819 */ /* 0x000fe200000006ff */
[----:B------:R-:W-:Y:S01]  /*1860*/  FMUL.FTZ R33, R31, R31 ;  /* 0x0000001f1f217220 */ /* 0x000fe20000410000 */
[----:B------:R-:W-:Y:S01]  /*1870*/  FADD.FTZ R29, R29, R38 ;  /* 0x000000261d1d7221 */ /* 0x000fe20000010000 */
[----:B------:R-:W-:Y:S01]  /*1880*/  SHF.L.U32 R37, R34, 0x10, RZ ;  /* 0x0000001022257819 */ /* 0x000fe200000006ff */
[----:B------:R-:W-:Y:S01]  /*1890*/  FADD.FTZ R30, R30, R35 ;  /* 0x000000231e1e7221 */ /* 0x000fe20000010000 */
[C---:B------:R-:W-:Y:S01]  /*18a0*/  FADD.FTZ R34, R28.reuse, R31 ;  /* 0x0000001f1c227221 */ /* 0x040fe20000010000 */
[----:B------:R-:W-:Y:S01]  /*18b0*/  FFMA.FTZ R33, R28, R28, R33 ;  /* 0x0000001c1c217223 */ /* 0x000fe20000010021 */
[----:B------:R-:W-:Y:S01]  /*18c0*/  PRMT R35, R49, 0x7632, R35 ;  /* 0x0000763231237816 */ /* 0x000fe20000000023 */
[----:B------:R-:W-:Y:S01]  /*18d0*/  FADD.FTZ R29, R29, R32 ;  /* 0x000000201d1d7221 */ /* 0x000fe20000010000 */
[----:B------:R-:W-:Y:S01]  /*18e0*/  SHF.L.U32 R28, R75, 0x10, RZ ;  /* 0x000000104b1c7819 */ /* 0x000fe200000006ff */
[----:B------:R-:W-:Y:S01]  /*18f0*/  FMUL.FTZ R31, R37, R37 ;  /* 0x00000025251f7220 */ /* 0x000fe20000410000 */
[----:B------:R-:W-:Y:S01]  /*1900*/  FADD.FTZ R30, R30, R39 ;  /* 0x000000271e1e7221 */ /* 0x000fe20000010000 */
[----:B------:R-:W-:Y:S01]  /*1910*/  SHF.L.U32 R35, R35, 0x10, RZ ;  /* 0x0000001023237819 */ /* 0x000fe200000006ff */
[--C-:B------:R-:W-:Y:S01]  /*1920*/  FADD.FTZ R29, R29, R34.reuse ;  /* 0x000000221d1d7221 */ /* 0x100fe20000010000 */
[----:B------:R-:W-:Y:S01]  /*1930*/  FFMA.FTZ R31, R28, R28, R31 ;  /* 0x0000001c1c1f7223 */ /* 0x000fe2000001001f */
[----:B------:R-:W-:Y:S01]  /*1940*/  FADD.FTZ R30, R30, R33 ;  /* 0x000000211e1e7221 */ /* 0x000fe20000010000 */
[----:B------:R-:W-:Y:S01]  /*1950*/  PRMT R34, R50, 0x7632, R34 ;  /* 0x0000763232227816 */ /* 0x000fe20000000022 */
[----:B------:R-:W-:Y:S01]  /*1960*/  FADD.FTZ R32, R28, R37 ;  /* 0x000000251c207221 */ /* 0x000fe20000010000 */
[----:B------:R-:W-:Y:S01]  /*1970*/  SHF.L.U32 R28, R49, 0x10, RZ ;  /* 0x00000010311c7819 */ /* 0x000fe200000006ff */
[----:B------:R-:W-:Y:S01]  /*1980*/  FMUL.FTZ R33, R35, R35 ;  /* 0x0000002323217220 */ /* 0x000fe20000410000 */
[----:B------:R-:W-:Y:S01]  /*1990*/  FADD.FTZ R30, R30, R31 ;  /* 0x0000001f1e1e7221 */ /* 0x000fe20000010000 */
[----:B------:R-:W-:-:S02]  /*19a0*/  IMAD.U32 R31, R34, 0x10000, RZ ;  /* 0x00010000221f7824 */ /* 0x000fc400078e00ff */
[----:B------:R-:W-:Y:S01]  /*19b0*/  FADD.FTZ R29, R29, R32 ;  /* 0x000000201d1d7221 */ /* 0x000fe20000010000 */
[C---:B------:R-:W-:Y:S01]  /*19c0*/  FADD.FTZ R32, R28.reuse, R35 ;  /* 0x000000231c207221 */ /* 0x040fe20000010000 */
[----:B------:R-:W-:Y:S01]  /*19d0*/  FFMA.FTZ R33, R28, R28, R33 ;  /* 0x0000001c1c217223 */ /* 0x000fe20000010021 */
[----:B------:R-:W-:Y:S01]  /*19e0*/  SHF.L.U32 R28, R50, 0x10, RZ ;  /* 0x00000010321c7819 */ /* 0x000fe200000006ff */
[----:B------:R-:W-:Y:S01]  /*19f0*/  FMUL.FTZ R35, R31, R31 ;  /* 0x0000001f1f237220 */ /* 0x000fe20000410000 */
[----:B------:R-:W-:Y:S01]  /*1a00*/  PRMT R34, R52, 0x7632, R34 ;  /* 0x0000763234227816 */ /* 0x000fe20000000022 */
[----:B------:R-:W-:Y:S01]  /*1a10*/  FADD.FTZ R30, R30, R33 ;  /* 0x000000211e1e7221 */ /* 0x000fe20000010000 */
[----:B------:R-:W-:Y:S01]  /*1a20*/  FADD.FTZ R29, R29, R32 ;  /* 0x000000201d1d7221 */ /* 0x000fe20000010000 */
[----:B------:R-:W-:Y:S01]  /*1a30*/  FFMA.FTZ R35, R28, R28, R35 ;  /* 0x0000001c1c237223 */ /* 0x000fe20000010023 */
[----:B------:R-:W-:Y:S01]  /*1a40*/  SHF.L.U32 R33, R34, 0x10, RZ ;  /* 0x0000001022217819 */ /* 0x000fe200000006ff */
[----:B------:R-:W-:Y:S01]  /*1a50*/  FADD.FTZ R32, R28, R31 ;  /* 0x0000001f1c207221 */ /* 0x000fe20000010000 */
[----:B------:R-:W-:Y:S01]  /*1a60*/  PRMT R34, R54, 0x7632, R34 ;  /* 0x0000763236227816 */ /* 0x000fe20000000022 */
[----:B------:R-:W-:Y:S01]  /*1a70*/  FADD.FTZ R30, R30, R35 ;  /* 0x000000231e1e7221 */ /* 0x000fe20000010000 */
[----:B------:R-:W-:Y:S01]  /*1a80*/  SHF.L.U32 R28, R52, 0x10, RZ ;  /* 0x00000010341c7819 */ /* 0x000fe200000006ff */
[----:B------:R-:W-:Y:S01]  /*1a90*/  FMUL.FTZ R31, R33, R33 ;  /* 0x00000021211f7220 */ /* 0x000fe20000410000 */
[----:B------:R-:W-:Y:S01]  /*1aa0*/  SHF.L.U32 R35, R34, 0x10, RZ ;  /* 0x0000001022237819 */ /* 0x000fe200000006ff */
[----:B------:R-:W-:Y:S01]  /*1ab0*/  FADD.FTZ R29, R29, R32 ;  /* 0x000000201d1d7221 */ /* 0x000fe20000010000 */
[----:B------:R-:W-:Y:S01]  /*1ac0*/  PRMT R34, R56, 0x7632, R34 ;  /* 0x0000763238227816 */ /* 0x000fe20000000022 */
[C---:B------:R-:W-:Y:S01]  /*1ad0*/  FADD.FTZ R32, R28.reuse, R33 ;  /* 0x000000211c207221 */ /* 0x040fe20000010000 */
[----:B------:R-:W-:Y:S01]  /*1ae0*/  FFMA.FTZ R31, R28, R28, R31 ;  /* 0x0000001c1c1f7223 */ /* 0x000fe2000001001f */
[----:B------:R-:W-:Y:S01]  /*1af0*/  SHF.L.U32 R28, R54, 0x10, RZ ;  /* 0x00000010361c7819 */ /* 0x000fe200000006ff */
[----:B------:R-:W-:-:S02]  /*1b00*/  FMUL.FTZ R33, R35, R35 ;  /* 0x0000002323217220 */ /* 0x000fc40000410000 */
[----:B------:R-:W-:Y:S01]  /*1b10*/  FADD.FTZ R30, R30, R31 ;  /* 0x0000001f1e1e7221 */ /* 0x000fe20000010000 */
[----:B------:R-:W-:Y:S01]  /*1b20*/  SHF.L.U32 R31, R34, 0x10, RZ ;  /* 0x00000010221f7819 */ /* 0x000fe200000006ff */
[----:B------:R-:W-:Y:S01]  /*1b30*/  FFMA.FTZ R33, R28, R28, R33 ;  /* 0x0000001c1c217223 */ /* 0x000fe20000010021 */
[----:B------:R-:W-:Y:S01]  /*1b40*/  FADD.FTZ R29, R29, R32 ;  /* 0x000000201d1d7221 */ /* 0x000fe20000010000 */
[----:B------:R-:W-:Y:S01]  /*1b50*/  PRMT R34, R58, 0x7632, R34 ;  /* 0x000076323a227816 */ /* 0x000fe20000000022 */
        /* <DEDUP_REMOVED lines=21> */
[----:B------:R-:W-:-:S02]  /*1cb0*/  FADD.FTZ R29, R29, R32 ;  /* 0x000000201d1d7221 */ /* 0x000fc40000010000 */
[C---:B------:R-:W-:Y:S01]  /*1cc0*/  FADD.FTZ R32, R28.reuse, R35 ;  /* 0x000000231c207221 */ /* 0x040fe20000010000 */
[----:B------:R-:W-:Y:S01]  /*1cd0*/  FFMA.FTZ R33, R28, R28, R33 ;  /* 0x0000001c1c217223 */ /* 0x000fe20000010021 */
[----:B------:R-:W-:Y:S01]  /*1ce0*/  SHF.L.U32 R28, R62, 0x10, RZ ;  /* 0x000000103e1c7819 */ /* 0x000fe200000006ff */
[----:B------:R-:W-:Y:S01]  /*1cf0*/  FMUL.FTZ R35, R31, R31 ;  /* 0x0000001f1f237220 */ /* 0x000fe20000410000 */
[----:B------:R-:W-:Y:S01]  /*1d00*/  FADD.FTZ R29, R29, R32 ;  /* 0x000000201d1d7221 */ /* 0x000fe20000010000 */
[----:B------:R-:W-:Y:S02]  /*1d10*/  FADD.FTZ R30, R30, R33 ;  /* 0x000000211e1e7221 */ /* 0x000fe40000010000 */
[C---:B------:R-:W-:Y:S01]  /*1d20*/  FADD.FTZ R32, R28.reuse, R31 ;  /* 0x0000001f1c207221 */ /* 0x040fe20000010000 */
[----:B------:R-:W-:-:S03]  /*1d30*/  FFMA.FTZ R35, R28, R28, R35 ;  /* 0x0000001c1c237223 */ /* 0x000fc60000010023 */
[----:B------:R-:W-:Y:S01]  /*1d40*/  FADD.FTZ R29, R29, R32 ;  /* 0x000000201d1d7221 */ /* 0x000fe20000010000 */
[----:B------:R-:W-:-:S04]  /*1d50*/  FADD.FTZ R30, R30, R35 ;  /* 0x000000231e1e7221 */ /* 0x000fc80000010000 */
        /* <DEDUP_REMOVED lines=21> */
[----:B------:R-:W-:Y:S01]  /*1eb0*/  ISETP.GT.AND P5, PT, R12, 0xf, PT ;  /* 0x0000000f0c00780c */ /* 0x000fe20003fa4270 */
[----:B------:R-:W2:-:S12]  /*1ec0*/  LDC R88, c[0x0][0xc] ;  /* 0x00000300ff587b82 */ /* 0x000e980000000800 */
[----:B0-----:R-:W-:Y:S01]  /*1ed0*/  @!P5 FADD.FTZ R29, R29, R28 ;  /* 0x0000001c1d1dd221 */ /* 0x001fe20000010000 */
[----:B-1----:R-:W-:Y:S01]  /*1ee0*/  @!P5 FADD.FTZ R30, R30, R31 ;  /* 0x0000001f1e1ed221 */ /* 0x002fe20000010000 */
[----:B------:R-:W-:-:S03]  /*1ef0*/  ISETP.NE.AND P5, PT, R12, RZ, PT ;  /* 0x000000ff0c00720c */ /* 0x000fc60003fa5270 */
[----:B------:R-:W-:Y:S02]  /*1f00*/  MOV R32, R29 ;  /* 0x0000001d00207202 */ /* 0x000fe40000000f00 */
[----:B------:R-:W-:-:S08]  /*1f10*/  MOV R33, R30 ;  /* 0x0000001e00217202 */ /* 0x000fd00000000f00 */
[----:B------:R0:W-:Y:S01]  /*1f20*/  @!P5 STS.64 [R20+0x10], R32 ;  /* 0x000010201400d388 */ /* 0x0001e20000000a00 */
[----:B------:R-:W-:Y:S01]  /*1f30*/  ISETP.NE.AND P5, PT, R0, RZ, PT ;  /* 0x000000ff0000720c */ /* 0x000fe20003fa5270 */
[----:B------:R-:W-:Y:S01]  /*1f40*/  BSSY B0, `(.L_x_2092) ;  /* 0x0000031000007945 */ /* 0x000fe20003800000 */
        /* <DEDUP_REMOVED lines=11> */
[----:B------:R-:W-:Y:S01]  /*2000*/  PRMT R87, R54, 0x7632, R87 ;  /* 0x0000763236577816 */ /* 0x000fe20000000057 */
[----:B------:R-:W-:Y:S06]  /*2010*/  BAR.SYNC.DEFER_BLOCKING 0x0 ;  /* 0x0000000000007b1d */ /* 0x000fec0000010000 */
[----:B0-2---:R-:W-:Y:S05]  /*2020*/  @P5 BRA `(.L_x_2093) ;  /* 0x0000000000885947 */ /* 0x005fea0003800000 */
[----:B------:R-:W0:Y:S01]  /*2030*/  S2UR UR6, SR_CgaCtaId ;  /* 0x00000000000679c3 */ /* 0x000e220000008800 */
[----:B------:R-:W-:Y:S02]  /*2040*/  UMOV UR5, 0x400 ;  /* 0x0000040000057882 */ /* 0x000fe40000000000 */
[----:B0-----:R-:W-:-:S09]  /*2050*/  ULEA UR5, UR6, UR5, 0x18 ;  /* 0x0000000506057291 */ /* 0x001fd2000f8ec03f */
        /* <DEDUP_REMOVED lines=10> */
[----:B------:R-:W1:Y:S01]  /*2100*/  LDS.128 R36, [UR5+0x50] ;  /* 0x00005005ff247984 */ /* 0x000e620008000c00 */
[----:B--2---:R-:W-:Y:S01]  /*2110*/  FADD.FTZ R91, R41, R28 ;  /* 0x0000001c295b7221 */ /* 0x004fe20000010000 */
        /* <DEDUP_REMOVED lines=19> */
.L_x_2093:
[----:B------:R-:W-:Y:S05]  /*2250*/  BSYNC B0 ;  /* 0x0000000000007941 */ /* 0x000fea0003800000 */
.L_x_2092:
[----:B------:R-:W-:Y:S02]  /*2260*/  ISETP.GE.U32.AND P6, PT, R88, 0x2, PT ;  /* 0x000000025800780c */ /* 0x000fe40003fc6070 */
[----:B------:R-:W-:Y:S02]  /*2270*/  PRMT R34, R56, 0x7632, R34 ;  /* 0x0000763238227816 */ /* 0x000fe40000000022 */
[----:B------:R-:W-:Y:S02]  /*2280*/  PRMT R35, R58, 0x7632, R35 ;  /* 0x000076323a237816 */ /* 0x000fe40000000023 */
[----:B------:R-:W-:Y:S02]  /*2290*/  PRMT R36, R60, 0x7632, R36 ;  /* 0x000076323c247816 */ /* 0x000fe40000000024 */
[----:B------:R-:W-:-:S05]  /*22a0*/  PRMT R37, R62, 0x7632, R37 ;  /* 0x000076323e257816 */ /* 0x000fca0000000025 */
[----:B------:R-:W-:Y:S05]  /*22b0*/  @!P6 BRA `(.L_x_2094) ;  /* 0x000000080070e947 */ /* 0x000fea0003800000 */
[----:B------:R-:W-:Y:S05]  /*22c0*/  @P5 BRA `(.L_x_2095) ;  /* 0x0000000000745947 */ /* 0x000fea0003800000 */
[----:B------:R-:W0:Y:S01]  /*22d0*/  LDC R91, c[0x0][0x10] ;  /* 0x00000400ff5b7b82 */ /* 0x000e220000000800 */
[----:B------:R-:W1:Y:S01]  /*22e0*/  S2R R40, SR_CTAID.Y ;  /* 0x0000000000287919 */ /* 0x000e620000002600 */
[C---:B------:R-:W-:Y:S02]  /*22f0*/  LOP3.LUT R30, R16.reuse, 0x1, RZ, 0xc0, !PT ;  /* 0x00000001101e7812 */ /* 0x040fe400078ec0ff */
[----:B------:R-:W-:Y:S02]  /*2300*/  LOP3.LUT P6, RZ, R16, 0x2, RZ, 0xc0, !PT ;  /* 0x0000000210ff7812 */ /* 0x000fe400078cc0ff */
[----:B------:R-:W-:Y:S02]  /*2310*/  MOV R43, 0xffffffff ;  /* 0xffffffff002b7802 */ /* 0x000fe40000000f00 */
[----:B------:R-:W2:Y:S01]  /*2320*/  LDC.64 R28, c[0x0][0x248] ;  /* 0x00009200ff1c7b82 */ /* 0x000ea20000000a00 */
[----:B------:R-:W-:Y:S02]  /*2330*/  SEL R93, R88, RZ, !P6 ;  /* 0x000000ff585d7207 */ /* 0x000fe40007000000 */
[----:B------:R-:W-:Y:S01]  /*2340*/  SEL R43, R43, 0x1, P6 ;  /* 0x000000012b2b7807 */ /* 0x000fe20003000000 */
[----:B0-----:R-:W-:-:S04]  /*2350*/  IMAD R39, R30, R91, RZ ;  /* 0x0000005b1e277224 */ /* 0x001fc800078e02ff */
[----:B------:R-:W0:Y:S01]  /*2360*/  LDC.64 R30, c[0x0][0x240] ;  /* 0x00009000ff1e7b82 */ /* 0x000e220000000a00 */
[----:B------:R-:W-:-:S05]  /*2370*/  IMAD R38, R39, R88, RZ ;  /* 0x0000005827267224 */ /* 0x000fca00078e02ff */
[----:B------:R-:W-:Y:S02]  /*2380*/  SHF.L.U32 R41, R38, 0x1, RZ ;  /* 0x0000000126297819 */ /* 0x000fe400000006ff */
[----:B------:R-:W-:Y:S02]  /*2390*/  ISETP.NE.AND P6, PT, R93, -0x1, PT ;  /* 0xffffffff5d00780c */ /* 0x000fe40003fc5270 */
[----:B-1----:R-:W-:Y:S01]  /*23a0*/  IADD3 R39, R39, R40, RZ ;  /* 0x0000002827277210 */ /* 0x002fe20007ffe0ff */
[----:B--2---:R-:W-:-:S04]  /*23b0*/  IMAD.WIDE R28, R41, 0x4, R28 ;  /* 0x00000004291c7825 */ /* 0x004fc800078e021c */
[----:B------:R-:W-:-:S04]  /*23c0*/  IMAD R41, R91, UR7, R40 ;  /* 0x000000075b297c24 */ /* 0x000fc8000f8e0228 */
[----:B------:R-:W-:-:S04]  /*23d0*/  IMAD.WIDE.U32 R28, R41, 0x8, R28 ;  /* 0x00000008291c7825 */ /* 0x000fc800078e001c */
[----:B0-----:R-:W-:Y:S01]  /*23e0*/  IMAD.WIDE.U32 R30, R39, 0x4, R30 ;  /* 0x00000004271e7825 */ /* 0x001fe200078e001e */
[----:B------:R0:W-:Y:S01]  /*23f0*/  STG.E.64 desc[UR8][R28.64], R32 ;  /* 0x000000201c007986 */ /* 0x0001e2000c101b08 */
[----:B------:R-:W-:Y:S06]  /*2400*/  MEMBAR.ALL.GPU ;  /* 0x0000000000007992 */ /* 0x000fec000000a000 */
[----:B------:R-:W-:-:S00]  /*2410*/  ERRBAR ;  /* 0x00000000000079ab */ /* 0x000fc00000000000 */
[----:B------:R-:W-:Y:S06]  /*2420*/  CGAERRBAR ;  /* 0x00000000000075ab */ /* 0x000fec0000000000 */
[----:B------:R0:W-:Y:S01]  /*2430*/  REDG.E.ADD.S32.STRONG.GPU desc[UR8][R30.64], R43 ;  /* 0x0000002b1e00798e */ /* 0x0001e2000c10e388 */
[----:B------:R-:W-:Y:S05]  /*2440*/  @!P6 BRA `(.L_x_2095) ;  /* 0x000000000014e947 */ /* 0x000fea0003800000 */
.L_x_2096:
[----:B0-----:R-:W2:Y:S04]  /*2450*/  LDG.E.STRONG.GPU R28, desc[UR8][R30.64] ;  /* 0x000000081e1c7981 */ /* 0x001ea8000c1ef900 */
[----:B--2---:R-:W-:Y:S01]  /*2460*/  CCTL.IVALL ;  /* 0x00000000ff00798f */ /* 0x004fe20002000000 */
[----:B------:R-:W-:Y:S05]  /*2470*/  YIELD ;  /* 0x0000000000007946 */ /* 0x000fea0003800000 */
[----:B------:R-:W-:-:S13]  /*2480*/  ISETP.NE.AND P6, PT, R28, R93, PT ;  /* 0x0000005d1c00720c */ /* 0x000fda0003fc5270 */
[----:B------:R-:W-:Y:S05]  /*2490*/  @P6 BRA `(.L_x_2096) ;  /* 0xfffffffc00ec6947 */ /* 0x000fea000383ffff */
.L_x_2095:
[----:B------:R-:W-:Y:S01]  /*24a0*/  ISETP.NE.AND P6, PT, R88, RZ, PT ;  /* 0x000000ff5800720c */ /* 0x000fe20003fc5270 */
[----:B------:R-:W-:Y:S05]  /*24b0*/  WARPSYNC.ALL ;  /* 0x0000000000007948 */ /* 0x000fea0003800000 */
[----:B------:R-:W-:Y:S07]  /*24c0*/  BAR.SYNC.DEFER_BLOCKING 0x0 ;  /* 0x0000000000007b1d */ /* 0x000fee0000010000 */
[----:B------:R-:W-:Y:S05]  /*24d0*/  @!P6 BRA `(.L_x_2094) ;  /* 0x0000000400e8e947 */ /* 0x000fea0003800000 */
[----:B0-----:R-:W-:Y:S01]  /*24e0*/  IADD3 R28, R88, -0x1, RZ ;  /* 0xffffffff581c7810 */ /* 0x001fe20007ffe0ff */
[----:B------:R-:W-:-:S03]  /*24f0*/  IMAD.MOV.U32 R38, RZ, RZ, RZ ;  /* 0x000000ffff267224 */ /* 0x000fc600078e00ff */
[----:B------:R-:W-:-:S13]  /*2500*/  ISETP.GE.U32.AND P6, PT, R28, 0x3, PT ;  /* 0x000000031c00780c */ /* 0x000fda0003fc6070 */
[----:B------:R-:W-:Y:S05]  /*2510*/  @!P6 BRA `(.L_x_2097) ;  /* 0x000000040008e947 */ /* 0x000fea0003800000 */
[----:B------:R-:W-:Y:S01]  /*2520*/  LOP3.LUT R39, R88, 0x3, RZ, 0xc0, !PT ;  /* 0x0000000358277812 */ /* 0x000fe200078ec0ff */
[----:B------:R-:W-:-:S03]  /*2530*/  HFMA2.MMA R38, -RZ, RZ, 0, 0 ;  /* 0x00000000ff267435 */ /* 0x000fc600000001ff */
[----:B------:R-:W-:-:S08]  /*2540*/  IADD3 R39, -R39, R88, RZ ;  /* 0x0000005827277210 */ /* 0x000fd00007ffe1ff */
.L_x_2098:
[----:B------:R-:W-:-:S13]  /*2550*/  ISETP.EQ.OR P6, PT, R38, UR7, P5 ;  /* 0x0000000726007c0c */ /* 0x000fda000afc2670 */
[----:B------:R-:W0:Y:S01]  /*2560*/  @!P6 LDC R41, c[0x0][0x10] ;  /* 0x00000400ff29eb82 */ /* 0x000e220000000800 */
[----:B------:R-:W1:Y:S01]  /*2570*/  @!P6 S2R R40, SR_CTAID.Y ;  /* 0x000000000028e919 */ /* 0x000e620000002600 */
[----:B------:R-:W-:-:S06]  /*2580*/  @!P6 LOP3.LUT R30, R16, 0x1, RZ, 0xc0, !PT ;  /* 0x00000001101ee812 */ /* 0x000fcc00078ec0ff */
[----:B------:R-:W2:Y:S01]  /*2590*/  @!P6 LDC.64 R28, c[0x0][0x248] ;  /* 0x00009200ff1ceb82 */ /* 0x000ea20000000a00 */
[----:B0-----:R-:W-:-:S04]  /*25a0*/  @!P6 IMAD R31, R30, R41, RZ ;  /* 0x000000291e1fe224 */ /* 0x001fc800078e02ff */
[----:B------:R-:W-:-:S05]  /*25b0*/  @!P6 IMAD R31, R31, R88, RZ ;  /* 0x000000581f1fe224 */ /* 0x000fca00078e02ff */
[----:B------:R-:W-:-:S05]  /*25c0*/  @!P6 SHF.L.U32 R31, R31, 0x1, RZ ;  /* 0x000000011f1fe819 */ /* 0x000fca00000006ff */
[----:B--2---:R-:W-:-:S04]  /*25d0*/  @!P6 IMAD.WIDE R28, R31, 0x4, R28 ;  /* 0x000000041f1ce825 */ /* 0x004fc800078e021c */
[----:B-1----:R-:W-:-:S04]  /*25e0*/  @!P6 IMAD R31, R41, R38, R40 ;  /* 0x00000026291fe224 */ /* 0x002fc800078e0228 */
[----:B------:R-:W-:-:S05]  /*25f0*/  @!P6 IMAD.WIDE.U32 R30, R31, 0x8, R28 ;  /* 0x000000081f1ee825 */ /* 0x000fca00078e001c */
[----:B------:R-:W2:Y:S01]  /*2600*/  @!P6 LDG.E.64 R28, desc[UR8][R30.64] ;  /* 0x000000081e1ce981 */ /* 0x000ea2000c1e1b00 */
[----:B------:R-:W-:Y:S01]  /*2610*/  IADD3 R43, R38, 0x1, RZ ;  /* 0x00000001262b7810 */ /* 0x000fe20007ffe0ff */
[----:B--2---:R-:W-:Y:S01]  /*2620*/  @!P6 FADD.FTZ R32, R32, R28 ;  /* 0x0000001c2020e221 */ /* 0x004fe20000010000 */
[----:B------:R-:W-:Y:S02]  /*2630*/  @!P6 FADD.FTZ R33, R33, R29 ;  /* 0x0000001d2121e221 */ /* 0x000fe40000010000 */
[----:B------:R-:W-:-:S13]  /*2640*/  ISETP.EQ.OR P6, PT, R43, UR7, P5 ;  /* 0x000000072b007c0c */ /* 0x000fda000afc2670 */
[----:B------:R-:W0:Y:S01]  /*2650*/  @!P6 LDC R40, c[0x0][0x10] ;  /* 0x00000400ff28eb82 */ /* 0x000e220000000800 */
[----:B------:R-:W1:Y:S01]  /*2660*/  @!P6 S2R R42, SR_CTAID.Y ;  /* 0x00000000002ae919 */ /* 0x000e620000002600 */
[----:B------:R-:W-:-:S06]  /*2670*/  @!P6 LOP3.LUT R41, R16, 0x1, RZ, 0xc0, !PT ;  /* 0x000000011029e812 */ /* 0x000fcc00078ec0ff */
[----:B------:R-:W2:Y:S01]  /*2680*/  @!P6 LDC.64 R28, c[0x0][0x248] ;  /* 0x00009200ff1ceb82 */ /* 0x000ea20000000a00 */
[----:B0-----:R-:W-:-:S04]  /*2690*/  @!P6 IMAD R41, R41, R40, RZ ;  /* 0x000000282929e224 */ /* 0x001fc800078e02ff */
[----:B------:R-:W-:-:S05]  /*26a0*/  @!P6 IMAD R41, R41, R88, RZ ;  /* 0x000000582929e224 */ /* 0x000fca00078e02ff */
[----:B------:R-:W-:Y:S01]  /*26b0*/  @!P6 SHF.L.U32 R41, R41, 0x1, RZ ;  /* 0x000000012929e819 */ /* 0x000fe200000006ff */
[----:B-1----:R-:W-:-:S04]  /*26c0*/  @!P6 IMAD R31, R43, R40, R42 ;  /* 0x000000282b1fe224 */ /* 0x002fc800078e022a */
[----:B--2---:R-:W-:-:S04]  /*26d0*/  @!P6 IMAD.WIDE R28, R41, 0x4, R28 ;  /* 0x00000004291ce825 */ /* 0x004fc800078e021c */
        /* <DEDUP_REMOVED lines=38> */
.L_x_2097:
[----:B------:R-:W-:-:S13]  /*2940*/  LOP3.LUT P6, R42, R88, 0x3, RZ, 0xc0, !PT ;  /* 0x00000003582a7812 */ /* 0x000fda00078cc0ff */
[----:B------:R-:W-:Y:S05]  /*2950*/  @!P6 BRA `(.L_x_2094) ;  /* 0x0000000000c8e947 */ /* 0x000fea0003800000 */
[----:B------:R-:W-:Y:S01]  /*2960*/  ISETP.EQ.OR P6, PT, R38, UR7, P5 ;  /* 0x0000000726007c0c */ /* 0x000fe2000afc2670 */
[----:B------:R-:W-:-:S12]  /*2970*/  BSSY B0, `(.L_x_2099) ;  /* 0x000000f000007945 */ /* 0x000fd80003800000 */
[----:B------:R-:W-:Y:S05]  /*2980*/  @P6 BRA `(.L_x_2100) ;  /* 0x0000000000346947 */ /* 0x000fea0003800000 */
[----:B------:R-:W0:Y:S01]  /*2990*/  S2R R39, SR_CTAID.Y ;  /* 0x0000000000277919 */ /* 0x000e220000002600 */
[----:B------:R-:W1:Y:S01]  /*29a0*/  LDC.64 R28, c[0x0][0x248] ;  /* 0x00009200ff1c7b82 */ /* 0x000e620000000a00 */
[----:B------:R-:W-:Y:S01]  /*29b0*/  LOP3.LUT R31, R16, 0x1, RZ, 0xc0, !PT ;  /* 0x00000001101f7812 */ /* 0x000fe200078ec0ff */
[----:B------:R-:W-:-:S04]  /*29c0*/  ULDC UR5, c[0x0][0x10] ;  /* 0x0000040000057ab9 */ /* 0x000fc80000000800 */
[----:B------:R-:W-:-:S04]  /*29d0*/  IMAD R31, R31, UR5, RZ ;  /* 0x000000051f1f7c24 */ /* 0x000fc8000f8e02ff */
[----:B------:R-:W-:-:S05]  /*29e0*/  IMAD R31, R31, R88, RZ ;  /* 0x000000581f1f7224 */ /* 0x000fca00078e02ff */
[----:B------:R-:W-:-:S05]  /*29f0*/  SHF.L.U32 R31, R31, 0x1, RZ ;  /* 0x000000011f1f7819 */ /* 0x000fca00000006ff */
[----:B-1----:R-:W-:-:S04]  /*2a00*/  IMAD.WIDE R28, R31, 0x4, R28 ;  /* 0x000000041f1c7825 */ /* 0x002fc800078e021c */
[----:B0-----:R-:W-:-:S04]  /*2a10*/  IMAD R31, R38, UR5, R39 ;  /* 0x00000005261f7c24 */ /* 0x001fc8000f8e0227 */
[----:B------:R-:W-:-:S06]  /*2a20*/  IMAD.WIDE.U32 R28, R31, 0x8, R28 ;  /* 0x000000081f1c7825 */ /* 0x000fcc00078e001c */
[----:B------:R-:W2:Y:S02]  /*2a30*/  LDG.E.64 R28, desc[UR8][R28.64] ;  /* 0x000000081c1c7981 */ /* 0x000ea4000c1e1b00 */
[----:B--2---:R-:W-:Y:S01]  /*2a40*/  FADD.FTZ R32, R32, R28 ;  /* 0x0000001c20207221 */ /* 0x004fe20000010000 */
[----:B------:R-:W-:-:S07]  /*2a50*/  FADD.FTZ R33, R33, R29 ;  /* 0x0000001d21217221 */ /* 0x000fce0000010000 */
.L_x_2100:
[----:B------:R-:W-:Y:S05]  /*2a60*/  BSYNC B0 ;  /* 0x0000000000007941 */ /* 0x000fea0003800000 */
.L_x_2099:
[----:B------:R-:W-:-:S13]  /*2a70*/  ISETP.NE.AND P6, PT, R42, 0x1, PT ;  /* 0x000000012a00780c */ /* 0x000fda0003fc5270 */
[----:B------:R-:W-:Y:S05]  /*2a80*/  @!P6 BRA `(.L_x_2094) ;  /* 0x00000000007ce947 */ /* 0x000fea0003800000 */
[----:B------:R-:W-:-:S04]  /*2a90*/  IADD3 R39, R38, 0x1, RZ ;  /* 0x0000000126277810 */ /* 0x000fc80007ffe0ff */
        /* <DEDUP_REMOVED lines=10> */
[----:B------:R-:W-:-:S06]  /*2b40*/  @!P6 IMAD.WIDE.U32 R28, R31, 0x8, R28 ;  /* 0x000000081f1ce825 */ /* 0x000fcc00078e001c */
[----:B------:R-:W2:Y:S01]  /*2b50*/  @!P6 LDG.E.64 R28, desc[UR8][R28.64] ;  /* 0x000000081c1ce981 */ /* 0x000ea2000c1e1b00 */
[----:B------:R-:W-:Y:S01]  /*2b60*/  IADD3 R41, R38, 0x2, RZ ;  /* 0x0000000226297810 */ /* 0x000fe20007ffe0ff */
[----:B--2---:R-:W-:Y:S01]  /*2b70*/  @!P6 FADD.FTZ R32, R32, R28 ;  /* 0x0000001c2020e221 */ /* 0x004fe20000010000 */
[----:B------:R-:W-:Y:S02]  /*2b80*/  @!P6 FADD.FTZ R33, R33, R29 ;  /* 0x0000001d2121e221 */ /* 0x000fe40000010000 */
[----:B------:R-:W-:-:S04]  /*2b90*/  ISETP.EQ.OR P6, PT, R41, UR7, P5 ;  /* 0x0000000729007c0c */ /* 0x000fc8000afc2670 */
[----:B------:R-:W-:-:S13]  /*2ba0*/  ISETP.EQ.OR P6, PT, R42, 0x2, P6 ;  /* 0x000000022a00780c */ /* 0x000fda00037c2670 */
        /* <DEDUP_REMOVED lines=10> */
[----:B------:R-:W2:Y:S02]  /*2c50*/  @!P6 LDG.E.64 R28, desc[UR8][R28.64] ;  /* 0x000000081c1ce981 */ /* 0x000ea4000c1e1b00 */
[----:B--2---:R-:W-:Y:S01]  /*2c60*/  @!P6 FADD.FTZ R32, R32, R28 ;  /* 0x0000001c2020e221 */ /* 0x004fe20000010000 */
[----:B------:R-:W-:-:S07]  /*2c70*/  @!P6 FADD.FTZ R33, R33, R29 ;  /* 0x0000001d2121e221 */ /* 0x000fce0000010000 */
.L_x_2094:
[----:B------:R-:W-:Y:S01]  /*2c80*/  ULDC.64 UR12, c[0x0][0x218] ;  /* 0x00008600000c7ab9 */ /* 0x000fe20000000a00 */
[----:B0-----:R-:W-:Y:S01]  /*2c90*/  P2R R28, PR, RZ, 0x1 ;  /* 0x00000001ff1c7803 */ /* 0x001fe20000000000 */
[----:B------:R-:W0:Y:S01]  /*2ca0*/  S2UR UR6, SR_CgaCtaId ;  /* 0x00000000000679c3 */ /* 0x000e220000008800 */
[----:B------:R-:W-:Y:S01]  /*2cb0*/  LOP3.LUT P0, RZ, R0, UR7, RZ, 0xfc, !PT ;  /* 0x0000000700ff7c12 */ /* 0x000fe2000f80fcff */
[----:B------:R-:W-:Y:S01]  /*2cc0*/  UMOV UR5, 0x400 ;  /* 0x0000040000057882 */ /* 0x000fe20000000000 */
[----:B------:R-:W-:Y:S02]  /*2cd0*/  ISETP.EQ.U32.AND P6, PT, RZ, UR12, PT ;  /* 0x0000000cff007c0c */ /* 0x000fe4000bfc2070 */
[----:B------:R-:W-:Y:S02]  /*2ce0*/  IADD3 R89, R18, R89, RZ ;  /* 0x0000005912597210 */ /* 0x000fe40007ffe0ff */
[----:B------:R-:W-:Y:S02]  /*2cf0*/  ISETP.EQ.OR.EX P6, PT, RZ, UR13, P0, P6 ;  /* 0x0000000dff007c0c */ /* 0x000fe400087c2760 */
[----:B------:R-:W-:-:S02]  /*2d00*/  ISETP.NE.AND P0, PT, R28, RZ, PT ;  /* 0x000000ff1c00720c */ /* 0x000fc40003f05270 */
[----:B------:R-:W-:-:S09]  /*2d10*/  MOV R41, 0x3f800000 ;  /* 0x3f80000000297802 */ /* 0x000fd20000000f00 */
[----:B------:R-:W1:Y:S01]  /*2d20*/  @!P6 LDC.64 R30, c[0x0][0x218] ;  /* 0x00008600ff1eeb82 */ /* 0x000e620000000a00 */
[----:B0-----:R-:W-:-:S03]  /*2d30*/  ULEA UR5, UR6, UR5, 0x18 ;  /* 0x0000000506057291 */ /* 0x001fc6000f8ec03f */
[----:B------:R-:W-:Y:S02]  /*2d40*/  ULDC UR6, c[0x0][0x2a4] ;  /* 0x0000a90000067ab9 */ /* 0x000fe40000000800 */
[----:B------:R-:W-:Y:S01]  /*2d50*/  @!P6 FMUL.FTZ R29, R33, UR6 ;  /* 0x00000006211dec20 */ /* 0x000fe20008410000 */
[----:B------:R-:W-:-:S03]  /*2d60*/  @!P6 FMUL.FTZ R28, R32, UR6 ;  /* 0x00000006201cec20 */ /* 0x000fc60008410000 */
[----:B------:R-:W-:Y:S01]  /*2d70*/  @!P5 STS.64 [UR5+0x80], R32 ;  /* 0x00008020ff00d988 */ /* 0x000fe20008000a05 */
[----:B-1----:R-:W-:-:S05]  /*2d80*/  @!P6 IMAD.WIDE R38, R14, 0x8, R30 ;  /* 0x000000080e26e825 */ /* 0x002fca00078e021e */
[----:B------:R0:W-:Y:S01]  /*2d90*/  @!P6 STG.E.64 desc[UR8][R38.64], R28 ;  /* 0x0000001c2600e986 */ /* 0x0001e2000c101b08 */
[----:B------:R-:W-:Y:S08]  /*2da0*/  BAR.SYNC.DEFER_BLOCKING 0x0 ;  /* 0x0000000000007b1d */ /* 0x000ff00000010000 */
[----:B0-----:R-:W0:Y:S01]  /*2db0*/  LDC.64 R28, c[0x0][0x230] ;  /* 0x00008c00ff1c7b82 */ /* 0x001e220000000a00 */
[----:B------:R-:W1:Y:S02]  /*2dc0*/  LDS.64 R30, [UR5+0x80] ;  /* 0x00008005ff1e7984 */ /* 0x000e640008000a00 */
[----:B-1----:R-:W-:-:S04]  /*2dd0*/  FMUL.FTZ R40, R30, UR6 ;  /* 0x000000061e287c20 */ /* 0x002fc80008410000 */
[----:B------:R-:W-:-:S04]  /*2de0*/  FMUL.FTZ R30, R40, R40 ;  /* 0x00000028281e7220 */ /* 0x000fc80000410000 */
[----:B------:R-:W-:-:S05]  /*2df0*/  FFMA.FTZ R30, R31, UR6, -R30 ;  /* 0x000000061f1e7c23 */ /* 0x000fca000801081e */
[----:B------:R-:W-:-:S13]  /*2e00*/  FSETP.GTU.FTZ.AND P5, PT, R30, RZ, PT ;  /* 0x000000ff1e00720b */ /* 0x000fda0003fbc000 */
[----:B------:R-:W1:Y:S02]  /*2e10*/  @P5 LDC R31, c[0x0][0x238] ;  /* 0x00008e00ff1f5b82 */ /* 0x000e640000000800 */
[----:B-1----:R-:W-:-:S06]  /*2e20*/  @P5 FADD.FTZ R42, R30, R31 ;  /* 0x0000001f1e2a5221 */ /* 0x002fcc0000010000 */
[----:B------:R-:W1:Y:S01]  /*2e30*/  LDC.64 R30, c[0x0][0x228] ;  /* 0x00008a00ff1e7b82 */ /* 0x000e620000000a00 */
[----:B------:R2:W3:Y:S01]  /*2e40*/  @P5 MUFU.RSQ R41, R42 ;  /* 0x0000002a00295308 */ /* 0x0004e20000001400 */
[----:B-1----:R-:W-:-:S04]  /*2e50*/  IMAD.WIDE R32, R89, 0x4, R30 ;  /* 0x0000000459207825 */ /* 0x002fc800078e021e */
[----:B0-----:R-:W-:Y:S02]  /*2e60*/  IMAD.WIDE R30, R89, 0x4, R28 ;  /* 0x00000004591e7825 */ /* 0x001fe400078e021c */
[----:B------:R-:W4:Y:S04]  /*2e70*/  LDG.E.64 R28, desc[UR8][R32.64] ;  /* 0x00000008201c7981 */ /* 0x000f28000c1e1b00 */
[----:B------:R-:W4:Y:S01]  /*2e80*/  LDG.E.64 R30, desc[UR8][R30.64] ;  /* 0x000000081e1e7981 */ /* 0x000f22000c1e1b00 */
[----:B------:R-:W-:Y:S01]  /*2e90*/  ISETP.NE.AND P6, PT, RZ, UR10, PT ;  /* 0x0000000aff007c0c */ /* 0x000fe2000bfc5270 */
[----:B------:R-:W-:Y:S01]  /*2ea0*/  IMAD.U32 R83, R83, 0x10000, RZ ;  /* 0x0001000053537824 */ /* 0x000fe200078e00ff */
[----:B------:R-:W-:Y:S02]  /*2eb0*/  SHF.L.U32 R67, R67, 0x10, RZ ;  /* 0x0000001043437819 */ /* 0x000fe400000006ff */
[----:B------:R-:W-:Y:S01]  /*2ec0*/  SHF.L.U32 R89, R64, 0x10, RZ ;  /* 0x0000001040597819 */ /* 0x000fe200000006ff */
[----:B--2---:R-:W-:Y:S01]  /*2ed0*/  FADD.FTZ R42, -R40, R83 ;  /* 0x00000053282a7221 */ /* 0x004fe20000010100 */
[----:B------:R-:W-:Y:S01]  /*2ee0*/  SHF.L.U32 R83, R76, 0x10, RZ ;  /* 0x000000104c537819 */ /* 0x000fe200000006ff */
[----:B------:R-:W-:-:S02]  /*2ef0*/  FADD.FTZ R38, R67, -R40 ;  /* 0x8000002843267221 */ /* 0x000fc40000010000 */
[-C--:B---3--:R-:W-:Y:S02]  /*2f00*/  FMUL.FTZ R42, R42, R41.reuse ;  /* 0x000000292a2a7220 */ /* 0x088fe40000410000 */
[----:B------:R-:W-:-:S04]  /*2f10*/  FMUL.FTZ R39, R38, R41 ;  /* 0x0000002926277220 */ /* 0x000fc80000410000 */
[----:B----4-:R-:W-:Y:S01]  /*2f20*/  FFMA.FTZ R43, R28, R39, R30 ;  /* 0x000000271c2b7223 */ /* 0x010fe2000001001e */
        /* <DEDUP_REMOVED lines=12> */
.L_x_2101:
[----:B------:R-:W-:Y:S01]  /*2ff0*/  LOP3.LUT P5, RZ, R48, 0x8, RZ, 0xc0, !PT ;  /* 0x0000000830ff7812 */ /* 0x000fe200078ac0ff */
[----:B------:R-:W-:-:S12]  /*3000*/  BSSY B0, `(.L_x_2102) ;  /* 0x000000e000007945 */ /* 0x000fd80003800000 */
        /* <DEDUP_REMOVED lines=13> */
.L_x_2103:
[----:B------:R-:W-:Y:S05]  /*30e0*/  BSYNC B0 ;  /* 0x0000000000007941 */ /* 0x000fea0003800000 */
.L_x_2102:
[--C-:B------:R-:W-:Y:S01]  /*30f0*/  FADD.FTZ R32, R89, -R40.reuse ;  /* 0x8000002859207221 */ /* 0x100fe20000010000 */
[----:B0-----:R-:W-:Y:S01]  /*3100*/  FADD.FTZ R38, -R40, R83 ;  /* 0x0000005328267221 */ /* 0x001fe20000010100 */
[----:B------:R-:W-:Y:S02]  /*3110*/  SHF.L.U32 R39, R65, 0x10, RZ ;  /* 0x0000001041277819 */ /* 0x000fe400000006ff */
[----:B------:R-:W-:Y:S01]  /*3120*/  SHF.L.U32 R77, R77, 0x10, RZ ;  /* 0x000000104d4d7819 */ /* 0x000fe200000006ff */
[-C--:B------:R-:W-:Y:S01]  /*3130*/  FMUL.FTZ R33, R32, R41.reuse ;  /* 0x0000002920217220 */ /* 0x080fe20000410000 */
[----:B------:R-:W-:Y:S01]  /*3140*/  FMUL.FTZ R38, R38, R41 ;  /* 0x0000002926267220 */ /* 0x000fe20000410000 */
[----:B------:R-:W-:Y:S01]  /*3150*/  SHF.L.U32 R67, R66, 0x10, RZ ;  /* 0x0000001042437819 */ /* 0x000fe200000006ff */
[----:B------:R-:W-:Y:S01]  /*3160*/  FADD.FTZ R66, R39, -R40 ;  /* 0x8000002827427221 */ /* 0x000fe20000010000 */
[----:B------:R-:W-:Y:S01]  /*3170*/  SHF.L.U32 R65, R78, 0x10, RZ ;  /* 0x000000104e417819 */ /* 0x000fe200000006ff */
[----:B------:R-:W-:Y:S01]  /*3180*/  FADD.FTZ R76, -R40, R77 ;  /* 0x0000004d284c7221 */ /* 0x000fe20000010100 */
        /* <DEDUP_REMOVED lines=13> */
.L_x_2104:
        /* <DEDUP_REMOVED lines=15> */
.L_x_2106:
[----:B------:R-:W-:Y:S05]  /*3350*/  BSYNC B0 ;  /* 0x0000000000007941 */ /* 0x000fea0003800000 */
.L_x_2105:
[-C--:B------:R-:W-:Y:S01]  /*3360*/  FMUL.FTZ R33, R66, R41.reuse ;  /* 0x0000002942217220 */ /* 0x080fe20000410000 */
[----:B------:R-:W-:Y:S01]  /*3370*/  FMUL.FTZ R76, R76, R41 ;  /* 0x000000294c4c7220 */ /* 0x000fe20000410000 */
[----:B------:R-:W-:Y:S01]  /*3380*/  FADD.FTZ R66, R67, -R40 ;  /* 0x8000002843427221 */ /* 0x000fe20000010000 */
[----:B------:R-:W-:Y:S01]  /*3390*/  FADD.FTZ R78, -R40, R65 ;  /* 0x00000041284e7221 */ /* 0x000fe20000010100 */
[----:B------:R-:W-:Y:S01]  /*33a0*/  FFMA.FTZ R42, R28, R33, R30 ;  /* 0x000000211c2a7223 */ /* 0x000fe2000001001e */
[----:B0-----:R-:W-:Y:S01]  /*33b0*/  FFMA.FTZ R43, R29, R76, R31 ;  /* 0x0000004c1d2b7223 */ /* 0x001fe2000001001f */
        /* <DEDUP_REMOVED lines=11> */
.L_x_2107:
        /* <DEDUP_REMOVED lines=15> */
.L_x_2109:
[----:B------:R-:W-:Y:S05]  /*3560*/  BSYNC B0 ;  /* 0x0000000000007941 */ /* 0x000fea0003800000 */
.L_x_2108:
[-C--:B------:R-:W-:Y:S01]  /*3570*/  FMUL.FTZ R33, R66, R41.reuse ;  /* 0x0000002942217220 */ /* 0x080fe20000410000 */
[----:B------:R-:W-:Y:S01]  /*3580*/  FMUL.FTZ R78, R78, R41 ;  /* 0x000000294e4e7220 */ /* 0x000fe20000410000 */
[----:B------:R-:W-:Y:S02]  /*3590*/  SHF.L.U32 R67, R72, 0x10, RZ ;  /* 0x0000001048437819 */ /* 0x000fe400000006ff */
[----:B------:R-:W-:Y:S01]  /*35a0*/  SHF.L.U32 R79, R79, 0x10, RZ ;  /* 0x000000104f4f7819 */ /* 0x000fe200000006ff */
[----:B------:R-:W-:Y:S01]  /*35b0*/  FFMA.FTZ R42, R28, R33, R30 ;  /* 0x000000211c2a7223 */ /* 0x000fe2000001001e */
[----:B------:R-:W-:Y:S01]  /*35c0*/  SHF.L.U32 R73, R73, 0x10, RZ ;  /* 0x0000001049497819 */ /* 0x000fe200000006ff */
[----:B0-----:R-:W-:Y:S01]  /*35d0*/  FFMA.FTZ R43, R29, R78, R31 ;  /* 0x0000004e1d2b7223 */ /* 0x001fe2000001001f */
[----:B------:R-:W-:Y:S01]  /*35e0*/  SHF.L.U32 R65, R80, 0x10, RZ ;  /* 0x0000001050417819 */ /* 0x000fe200000006ff */
        /* <DEDUP_REMOVED lines=11> */
.L_x_2110:
[----:B------:R-:W-:Y:S04]  /*36a0*/  BSSY B0, `(.L_x_2111) ;  /* 0x000000e000007945 */ /* 0x000fe80003800000 */
[----:B------:R-:W-:Y:S05]  /*36b0*/  @!P0 BRA `(.L_x_2112) ;  /* 0x0000000000308947 */ /* 0x000fea0003800000 */
[----:B------:R-:W-:Y:S01]  /*36c0*/  ULDC.64 UR12, c[0x0][0x270] ;  /* 0x00009c00000c7ab9 */ /* 0x000fe20000000a00 */
[----:B------:R-:W-:Y:S01]  /*36d0*/  MOV R33, R69 ;  /* 0x0000004500217202 */ /* 0x000fe20000000f00 */
[----:B------:R-:W-:Y:S01]  /*36e0*/  IMAD R39, R15, UR12, RZ ;  /* 0x0000000c0f277c24 */ /* 0x000fe2000f8e02ff */
[----:B------:R-:W-:Y:S01]  /*36f0*/  F2FP.BF16.F32.PACK_AB R43, R43, R42 ;  /* 0x0000002a2b2b723e */ /* 0x000fe200000010ff */
[----:B------:R-:W-:Y:S02]  /*3700*/  IMAD.MOV.U32 R32, RZ, RZ, R70 ;  /* 0x000000ffff207224 */ /* 0x000fe400078e0046 */
[C---:B------:R-:W-:Y:S02]  /*3710*/  IMAD R39, R6.reuse, UR13, R39 ;  /* 0x0000000d06277c24 */ /* 0x040fe4000f8e0227 */
[----:B------:R-:W-:Y:S01]  /*3720*/  IMAD.WIDE.U32 R32, R6, UR12, R32 ;  /* 0x0000000c06207c25 */ /* 0x000fe2000f8e0020 */
[----:B------:R-:W-:-:S04]  /*3730*/  ULDC.64 UR12, c[0x0][0x210] ;  /* 0x00008400000c7ab9 */ /* 0x000fc80000000a00 */
[----:B------:R-:W-:Y:S02]  /*3740*/  IADD3 R39, R33, R39, RZ ;  /* 0x0000002721277210 */ /* 0x000fe40007ffe0ff */
[----:B------:R-:W-:-:S04]  /*3750*/  LEA R38, P5, R32, UR12, 0x1 ;  /* 0x0000000c20267c11 */ /* 0x000fc8000f8a08ff */
[----:B------:R-:W-:-:S05]  /*3760*/  LEA.HI.X R39, R32, UR13, R39, 0x1, P5 ;  /* 0x0000000d20277c11 */ /* 0x000fca000a8f0c27 */
[----:B------:R0:W-:Y:S04]  /*3770*/  STG.E desc[UR8][R38.64], R43 ;  /* 0x0000002b26007986 */ /* 0x0001e8000c101908 */
.L_x_2112:
[----:B------:R-:W-:Y:S05]  /*3780*/  BSYNC B0 ;  /* 0x0000000000007941 */ /* 0x000fea0003800000 */
.L_x_2111:
[--C-:B------:R-:W-:Y:S01]  /*3790*/  FADD.FTZ R32, R67, -R40.reuse ;  /* 0x8000002843207221 */ /* 0x100fe20000010000 */
[C---:B0-----:R-:W-:Y:S01]  /*37a0*/  FADD.FTZ R38, -R40.reuse, R79 ;  /* 0x0000004f28267221 */ /* 0x041fe20000010100 */
[----:B------:R-:W-:Y:S01]  /*37b0*/  FADD.FTZ R42, R73, -R40 ;  /* 0x80000028492a7221 */ /* 0x000fe20000010000 */
[----:B------:R-:W-:Y:S01]  /*37c0*/  FADD.FTZ R64, -R40, R65 ;  /* 0x0000004128407221 */ /* 0x000fe20000010100 */
[-C--:B------:R-:W-:Y:S01]  /*37d0*/  FMUL.FTZ R33, R32, R41.reuse ;  /* 0x0000002920217220 */ /* 0x080fe20000410000 */
[-C--:B------:R-:W-:Y:S01]  /*37e0*/  FMUL.FTZ R38, R38, R41.reuse ;  /* 0x0000002926267220 */ /* 0x080fe20000410000 */
[-C--:B------:R-:W-:Y:S01]  /*37f0*/  FMUL.FTZ R65, R42, R41.reuse ;  /* 0x000000292a417220 */ /* 0x080fe20000410000 */
[----:B------:R-:W-:Y:S01]  /*3800*/  FMUL.FTZ R66, R64, R41 ;  /* 0x0000002940427220 */ /* 0x000fe20000410000 */
        /* <DEDUP_REMOVED lines=13> */
.L_x_2113:
        /* <DEDUP_REMOVED lines=14> */
.L_x_2115:
[----:B------:R-:W-:Y:S05]  /*39c0*/  BSYNC B0 ;  /* 0x0000000000007941 */ /* 0x000fea0003800000 */
.L_x_2114:
[----:B------:R-:W-:Y:S01]  /*39d0*/  SHF.L.U32 R67, R74, 0x10, RZ ;  /* 0x000000104a437819 */ /* 0x000fe200000006ff */
[----:B------:R-:W-:Y:S01]  /*39e0*/  FFMA.FTZ R65, R28, R65, R30 ;  /* 0x000000411c417223 */ /* 0x000fe2000001001e */
[----:B------:R-:W-:Y:S01]  /*39f0*/  SHF.L.U32 R81, R81, 0x10, RZ ;  /* 0x0000001051517819 */ /* 0x000fe200000006ff */
[----:B------:R-:W-:Y:S01]  /*3a00*/  FFMA.FTZ R66, R29, R66, R31 ;  /* 0x000000421d427223 */ /* 0x000fe2000001001f */
[----:B------:R-:W-:Y:S06]  /*3a10*/  @!P6 BRA `(.L_x_2116) ;  /* 0x000000000028e947 */ /* 0x000fec0003800000 */
        /* <DEDUP_REMOVED lines=10> */
.L_x_2116:
[----:B------:R-:W-:Y:S04]  /*3ac0*/  BSSY B0, `(.L_x_2117) ;  /* 0x000000e000007945 */ /* 0x000fe80003800000 */
[----:B------:R-:W-:Y:S05]  /*3ad0*/  @!P2 BRA `(.L_x_2118) ;  /* 0x000000000030a947 */ /* 0x000fea0003800000 */
[----:B------:R-:W-:Y:S01]  /*3ae0*/  ULDC.64 UR12, c[0x0][0x270] ;  /* 0x00009c00000c7ab9 */ /* 0x000fe20000000a00 */
[----:B------:R-:W-:Y:S01]  /*3af0*/  MOV R32, R70 ;  /* 0x0000004600207202 */ /* 0x000fe20000000f00 */
[----:B0-----:R-:W-:Y:S01]  /*3b00*/  IMAD R39, R19, UR12, RZ ;  /* 0x0000000c13277c24 */ /* 0x001fe2000f8e02ff */
        /* <DEDUP_REMOVED lines=9> */
.L_x_2118:
[----:B------:R-:W-:Y:S05]  /*3ba0*/  BSYNC B0 ;  /* 0x0000000000007941 */ /* 0x000fea0003800000 */
.L_x_2117:
[--C-:B------:R-:W-:Y:S01]  /*3bb0*/  FADD.FTZ R32, R67, -R40.reuse ;  /* 0x8000002843207221 */ /* 0x100fe20000010000 */
[----:B01----:R-:W-:Y:S01]  /*3bc0*/  FADD.FTZ R38, -R40, R81 ;  /* 0x0000005128267221 */ /* 0x003fe20000010100 */
        /* <DEDUP_REMOVED lines=21> */
.L_x_2119:
        /* <DEDUP_REMOVED lines=14> */
.L_x_2121:
[----:B------:R-:W-:Y:S05]  /*3e00*/  BSYNC B0 ;  /* 0x0000000000007941 */ /* 0x000fea0003800000 */
.L_x_2120:
        /* <DEDUP_REMOVED lines=17> */
.L_x_2122:
        /* <DEDUP_REMOVED lines=9> */
[----:B------:R-:W-:-:S03]  /*3fb0*/  ULDC.64 UR12, c[0x0][0x210] ;  /* 0x00008400000c7ab9 */ /* 0x000fc60000000a00 */
[----:B------:R-:W-:Y:S01]  /*3fc0*/  IMAD.IADD R39, R33, 0x1, R39 ;  /* 0x0000000121277824 */ /* 0x000fe200078e0227 */
[----:B------:R-:W-:-:S04]  /*3fd0*/  LEA R38, P5, R32, UR12, 0x1 ;  /* 0x0000000c20267c11 */ /* 0x000fc8000f8a08ff */
[----:B------:R-:W-:-:S05]  /*3fe0*/  LEA.HI.X R39, R32, UR13, R39, 0x1, P5 ;  /* 0x0000000d20277c11 */ /* 0x000fca000a8f0c27 */
[----:B------:R0:W-:Y:S04]  /*3ff0*/  STG.E desc[UR8][R38.64], R43 ;  /* 0x0000002b26007986 */ /* 0x0001e8000c101908 */
.L_x_2124:
[----:B------:R-:W-:Y:S05]  /*4000*/  BSYNC B0 ;  /* 0x0000000000007941 */ /* 0x000fea0003800000 */
.L_x_2123:
[-C--:B------:R-:W-:Y:S01]  /*4010*/  FMUL.FTZ R33, R66, R41.reuse ;  /* 0x0000002942217220 */ /* 0x080fe20000410000 */
[----:B------:R-:W-:Y:S01]  /*4020*/  FMUL.FTZ R74, R74, R41 ;  /* 0x000000294a4a7220 */ /* 0x000fe20000410000 */
[----:B------:R-:W-:Y:S01]  /*4030*/  ULDC.64 UR12, c[0x0][0x278] ;  /* 0x00009e00000c7ab9 */ /* 0x000fe20000000a00 */
[----:B------:R-:W-:Y:S01]  /*4040*/  SHF.L.U32 R49, R50, 0x10, RZ ;  /* 0x0000001032317819 */ /* 0x000fe200000006ff */
[----:B------:R-:W-:Y:S01]  /*4050*/  FFMA.FTZ R42, R28, R33, R30 ;  /* 0x000000211c2a7223 */ /* 0x000fe2000001001e */
[----:B------:R-:W-:Y:S01]  /*4060*/  SHF.L.U32 R85, R85, 0x10, RZ ;  /* 0x0000001055557819 */ /* 0x000fe200000006ff */
        /* <DEDUP_REMOVED lines=12> */
.L_x_2125:
[----:B------:R-:W-:Y:S01]  /*4130*/  ISETP.GE.U32.AND P5, PT, R22, UR12, PT ;  /* 0x0000000c16007c0c */ /* 0x000fe2000bfa6070 */
[----:B------:R-:W-:Y:S01]  /*4140*/  FADD.FTZ R32, R49, -R40 ;  /* 0x8000002831207221 */ /* 0x000fe20000010000 */
[----:B------:R-:W-:Y:S01]  /*4150*/  FADD.FTZ R38, -R40, R85 ;  /* 0x0000005528267221 */ /* 0x000fe20000010100 */
[----:B------:R-:W-:Y:S01]  /*4160*/  BSSY B0, `(.L_x_2126) ;  /* 0x0000014000007945 */ /* 0x000fe20003800000 */
[----:B------:R-:W-:Y:S01]  /*4170*/  ISETP.GE.AND.EX P5, PT, R47, UR13, PT, P5 ;  /* 0x0000000d2f007c0c */ /* 0x000fe2000bfa6350 */
[-C--:B------:R-:W-:Y:S01]  /*4180*/  FMUL.FTZ R33, R32, R41.reuse ;  /* 0x0000002920217220 */ /* 0x080fe20000410000 */
[----:B------:R-:W-:Y:S02]  /*4190*/  FMUL.FTZ R38, R38, R41 ;  /* 0x0000002926267220 */ /* 0x000fe40000410000 */
[----:B------:R-:W-:Y:S01]  /*41a0*/  ISETP.LT.U32.AND P5, PT, R0, 0x1a0, !P5 ;  /* 0x000001a00000780c */ /* 0x000fe20006fa1070 */
[----:B------:R-:W-:Y:S01]  /*41b0*/  FFMA.FTZ R49, R28, R33, R30 ;  /* 0x000000211c317223 */ /* 0x000fe2000001001e */
[----:B------:R-:W-:-:S11]  /*41c0*/  FFMA.FTZ R50, R29, R38, R31 ;  /* 0x000000261d327223 */ /* 0x000fd6000001001f */
        /* <DEDUP_REMOVED lines=13> */
.L_x_2127:
[----:B------:R-:W-:Y:S05]  /*42a0*/  BSYNC B0 ;  /* 0x0000000000007941 */ /* 0x000fea0003800000 */
.L_x_2126:
        /* <DEDUP_REMOVED lines=11> */
.L_x_2128:
[----:B------:R-:W-:Y:S01]  /*4360*/  ISETP.GE.U32.AND P5, PT, R24, UR12, PT ;  /* 0x0000000c18007c0c */ /* 0x000fe2000bfa6070 */
[----:B------:R-:W-:Y:S01]  /*4370*/  BSSY B0, `(.L_x_2129) ;  /* 0x0000016000007945 */ /* 0x000fe20003800000 */
[----:B0-----:R-:W-:Y:S02]  /*4380*/  SHF.L.U32 R39, R52, 0x10, RZ ;  /* 0x0000001034277819 */ /* 0x001fe400000006ff */
[----:B------:R-:W-:Y:S02]  /*4390*/  ISETP.GE.AND.EX P5, PT, R51, UR13, PT, P5 ;  /* 0x0000000d33007c0c */ /* 0x000fe4000bfa6350 */
[----:B------:R-:W-:Y:S01]  /*43a0*/  SHF.L.U32 R33, R86, 0x10, RZ ;  /* 0x0000001056217819 */ /* 0x000fe200000006ff */
[----:B------:R-:W-:Y:S01]  /*43b0*/  FADD.FTZ R32, R39, -R40 ;  /* 0x8000002827207221 */ /* 0x000fe20000010000 */
[----:B------:R-:W-:-:S03]  /*43c0*/  ISETP.GT.U32.OR P5, PT, R0, 0x19f, P5 ;  /* 0x0000019f0000780c */ /* 0x000fc60002fa4470 */
[----:B------:R-:W-:Y:S01]  /*43d0*/  FADD.FTZ R38, -R40, R33 ;  /* 0x0000002128267221 */ /* 0x000fe20000010100 */
[----:B------:R-:W-:-:S03]  /*43e0*/  FMUL.FTZ R43, R32, R41 ;  /* 0x00000029202b7220 */ /* 0x000fc60000410000 */
[----:B------:R-:W-:-:S06]  /*43f0*/  FMUL.FTZ R42, R38, R41 ;  /* 0x00000029262a7220 */ /* 0x000fcc0000410000 */
        /* <DEDUP_REMOVED lines=13> */
.L_x_2130:
[----:B------:R-:W-:Y:S05]  /*44d0*/  BSYNC B0 ;  /* 0x0000000000007941 */ /* 0x000fea0003800000 */
.L_x_2129:
[----:B------:R-:W-:Y:S01]  /*44e0*/  SHF.L.U32 R51, R54, 0x10, RZ ;  /* 0x0000001036337819 */ /* 0x000fe200000006ff */
[----:B------:R-:W-:Y:S01]  /*44f0*/  FFMA.FTZ R43, R28, R43, R30 ;  /* 0x0000002b1c2b7223 */ /* 0x000fe2000001001e */
[----:B------:R-:W-:Y:S01]  /*4500*/  SHF.L.U32 R87, R87, 0x10, RZ ;  /* 0x0000001057577819 */ /* 0x000fe200000006ff */
        /* <DEDUP_REMOVED lines=12> */
.L_x_2131:
[----:B------:R-:W-:Y:S01]  /*45d0*/  ISETP.GE.U32.AND P5, PT, R25, UR12, PT ;  /* 0x0000000c19007c0c */ /* 0x000fe2000bfa6070 */
[----:B------:R-:W-:Y:S01]  /*45e0*/  FADD.FTZ R32, R51, -R40 ;  /* 0x8000002833207221 */ /* 0x000fe20000010000 */
[----:B0-----:R-:W-:Y:S01]  /*45f0*/  FADD.FTZ R38, -R40, R87 ;  /* 0x0000005728267221 */ /* 0x001fe20000010100 */
[----:B------:R-:W-:Y:S01]  /*4600*/  BSSY B0, `(.L_x_2132) ;  /* 0x0000014000007945 */ /* 0x000fe20003800000 */
[----:B------:R-:W-:Y:S01]  /*4610*/  ISETP.GE.AND.EX P5, PT, R53, UR13, PT, P5 ;  /* 0x0000000d35007c0c */ /* 0x000fe2000bfa6350 */
[-C--:B------:R-:W-:Y:S01]  /*4620*/  FMUL.FTZ R33, R32, R41.reuse ;  /* 0x0000002920217220 */ /* 0x080fe20000410000 */
[----:B------:R-:W-:Y:S02]  /*4630*/  FMUL.FTZ R38, R38, R41 ;  /* 0x0000002926267220 */ /* 0x000fe40000410000 */
[----:B------:R-:W-:Y:S01]  /*4640*/  ISETP.GT.U32.OR P5, PT, R0, 0x19f, P5 ;  /* 0x0000019f0000780c */ /* 0x000fe20002fa4470 */
[----:B------:R-:W-:Y:S01]  /*4650*/  FFMA.FTZ R49, R28, R33, R30 ;  /* 0x000000211c317223 */ /* 0x000fe2000001001e */
[----:B------:R-:W-:-:S11]  /*4660*/  FFMA.FTZ R50, R29, R38, R31 ;  /* 0x000000261d327223 */ /* 0x000fd6000001001f */
[----:B------:R-:W-:Y:S05]  /*4670*/  @P5 BRA `(.L_x_2133) ;  /* 0x0000000000305947 */ /* 0x000fea0003800000 */
[----:B------:R-:W-:Y:S01]  /*4680*/  ULDC.64 UR14, c[0x0][0x270] ;  /* 0x00009c00000e7ab9 */ /* 0x000fe20000000a00 */
[----:B------:R-:W-:Y:S01]  /*4690*/  MOV R32, R70 ;  /* 0x0000004600207202 */ /* 0x000fe20000000f00 */
[----:B------:R-:W-:Y:S01]  /*46a0*/  IMAD R52, R53, UR14, RZ ;  /* 0x0000000e35347c24 */ /* 0x000fe2000f8e02ff */
[----:B------:R-:W-:Y:S02]  /*46b0*/  MOV R33, R69 ;  /* 0x0000004500217202 */ /* 0x000fe40000000f00 */
        /* <DEDUP_REMOVED lines=8> */
.L_x_2133:
[----:B------:R-:W-:Y:S05]  /*4740*/  BSYNC B0 ;  /* 0x0000000000007941 */ /* 0x000fea0003800000 */
.L_x_2132:
        /* <DEDUP_REMOVED lines=11> */
.L_x_2134:
[----:B------:R-:W-:Y:S01]  /*4800*/  ISETP.GE.U32.AND P5, PT, R26, UR12, PT ;  /* 0x0000000c1a007c0c */ /* 0x000fe2000bfa6070 */
[----:B------:R-:W-:Y:S01]  /*4810*/  BSSY B0, `(.L_x_2135) ;  /* 0x0000016000007945 */ /* 0x000fe20003800000 */
[----:B------:R-:W-:Y:S02]  /*4820*/  SHF.L.U32 R39, R56, 0x10, RZ ;  /* 0x0000001038277819 */ /* 0x000fe400000006ff */
[----:B------:R-:W-:Y:S02]  /*4830*/  ISETP.GE.AND.EX P5, PT, R55, UR13, PT, P5 ;  /* 0x0000000d37007c0c */ /* 0x000fe4000bfa6350 */
[----:B0-----:R-:W-:Y:S01]  /*4840*/  SHF.L.U32 R33, R34, 0x10, RZ ;  /* 0x0000001022217819 */ /* 0x001fe200000006ff */
        /* <DEDUP_REMOVED lines=18> */
.L_x_2136:
[----:B------:R-:W-:Y:S05]  /*4970*/  BSYNC B0 ;  /* 0x0000000000007941 */ /* 0x000fea0003800000 */
.L_x_2135:
[----:B------:R-:W-:Y:S01]  /*4980*/  SHF.L.U32 R51, R58, 0x10, RZ ;  /* 0x000000103a337819 */ /* 0x000fe200000006ff */
[----:B------:R-:W-:Y:S01]  /*4990*/  FFMA.FTZ R43, R28, R43, R30 ;  /* 0x0000002b1c2b7223 */ /* 0x000fe2000001001e */
[----:B0-----:R-:W-:Y:S01]  /*49a0*/  SHF.L.U32 R49, R35, 0x10, RZ ;  /* 0x0000001023317819 */ /* 0x001fe200000006ff */
        /* <DEDUP_REMOVED lines=12> */
.L_x_2137:
[----:B------:R-:W-:Y:S01]  /*4a70*/  ISETP.GE.U32.AND P5, PT, R27, UR12, PT ;  /* 0x0000000c1b007c0c */ /* 0x000fe2000bfa6070 */
[----:B------:R-:W-:Y:S01]  /*4a80*/  FADD.FTZ R32, R51, -R40 ;  /* 0x8000002833207221 */ /* 0x000fe20000010000 */
[----:B------:R-:W-:Y:S01]  /*4a90*/  FADD.FTZ R34, -R40, R49 ;  /* 0x0000003128227221 */ /* 0x000fe20000010100 */
        /* <DEDUP_REMOVED lines=20> */
.L_x_2139:
[----:B------:R-:W-:Y:S05]  /*4be0*/  BSYNC B0 ;  /* 0x0000000000007941 */ /* 0x000fea0003800000 */
.L_x_2138:
        /* <DEDUP_REMOVED lines=11> */
.L_x_2140:
        /* <DEDUP_REMOVED lines=23> */
.L_x_2142:
[----:B------:R-:W-:Y:S05]  /*4e10*/  BSYNC B0 ;  /* 0x0000000000007941 */ /* 0x000fea0003800000 */
.L_x_2141:
        /* <DEDUP_REMOVED lines=15> */
.L_x_2143:
        /* <DEDUP_REMOVED lines=23> */
.L_x_2145:
[----:B------:R-:W-:Y:S05]  /*5080*/  BSYNC B0 ;  /* 0x0000000000007941 */ /* 0x000fea0003800000 */
.L_x_2144:
        /* <DEDUP_REMOVED lines=11> */
.L_x_2146:
[----:B------:R-:W-:Y:S01]  /*5140*/  ISETP.GE.U32.AND P5, PT, R46, UR12, PT ;  /* 0x0000000c2e007c0c */ /* 0x000fe2000bfa6070 */
[----:B------:R-:W-:Y:S03]  /*5150*/  BSSY B0, `(.L_x_2147) ;  /* 0x000000f000007945 */ /* 0x000fe60003800000 */
[----:B------:R-:W-:-:S04]  /*5160*/  ISETP.GE.AND.EX P5, PT, R63, UR13, PT, P5 ;  /* 0x0000000d3f007c0c */ /* 0x000fc8000bfa6350 */
[----:B------:R-:W-:-:S13]  /*5170*/  ISETP.GT.U32.OR P5, PT, R0, 0x19f, P5 ;  /* 0x0000019f0000780c */ /* 0x000fda0002fa4470 */
[----:B------:R-:W-:Y:S05]  /*5180*/  @P5 BRA `(.L_x_2148) ;  /* 0x00000000002c5947 */ /* 0x000fea0003800000 */
[----:B------:R-:W-:Y:S01]  /*5190*/  ULDC.64 UR12, c[0x0][0x270] ;  /* 0x00009c00000c7ab9 */ /* 0x000fe20000000a00 */
[----:B------:R-:W-:Y:S01]  /*51a0*/  MOV R68, R70 ;  /* 0x0000004600447202 */ /* 0x000fe20000000f00 */
[----:B------:R-:W-:Y:S01]  /*51b0*/  IMAD R63, R63, UR12, RZ ;  /* 0x0000000c3f3f7c24 */ /* 0x000fe2000f8e02ff */
[----:B------:R-:W-:-:S03]  /*51c0*/  F2FP.BF16.F32.PACK_AB R33, R40, R33 ;  /* 0x000000212821723e */ /* 0x000fc600000010ff */
[----:B------:R-:W-:-:S04]  /*51d0*/  IMAD.WIDE.U32 R68, R46, UR12, R68 ;  /* 0x0000000c2e447c25 */ /* 0x000fc8000f8e0044 */
[----:B------:R-:W-:Y:S01]  /*51e0*/  IMAD R63, R46, UR13, R63 ;  /* 0x0000000d2e3f7c24 */ /* 0x000fe2000f8e023f */
[----:B------:R-:W-:Y:S02]  /*51f0*/  ULDC.64 UR12, c[0x0][0x210] ;  /* 0x00008400000c7ab9 */ /* 0x000fe40000000a00 */
[----:B0-----:R-:W-:Y:S02]  /*5200*/  LEA R28, P5, R68, UR12, 0x1 ;  /* 0x0000000c441c7c11 */ /* 0x001fe4000f8a08ff */
[----:B------:R-:W-:-:S04]  /*5210*/  IADD3 R63, R69, R63, RZ ;  /* 0x0000003f453f7210 */ /* 0x000fc80007ffe0ff */
[----:B------:R-:W-:-:S05]  /*5220*/  LEA.HI.X R29, R68, UR13, R63, 0x1, P5 ;  /* 0x0000000d441d7c11 */ /* 0x000fca000a8f0c3f */
[----:B------:R1:W-:Y:S02]  /*5230*/  STG.E desc[UR8][R28.64], R33 ;  /* 0x000000211c007986 */ /* 0x0003e4000c101908 */
.L_x_2148:
[----:B------:R-:W-:Y:S05]  /*5240*/  BSYNC B0 ;  /* 0x0000000000007941 */ /* 0x000fea0003800000 */
.L_x_2147:
[----:B01----:R-:W0:Y:S01]  /*5250*/  LDC R29, c[0x0][0x10] ;  /* 0x00000400ff1d7b82 */ /* 0x003e220000000800 */
[----:B------:R-:W-:Y:S02]  /*5260*/  IADD3 R16, R16, 0x1, RZ ;  /* 0x0000000110107810 */ /* 0x000fe40007ffe0ff */
[----:B0-----:R-:W-:-:S04]  /*5270*/  IADD3 R14, R29, R14, RZ ;  /* 0x0000000e1d0e7210 */ /* 0x001fc80007ffe0ff */
[----:B------:R-:W-:-:S13]  /*5280*/  ISETP.GE.AND P5, PT, R14, UR4, PT ;  /* 0x000000040e007c0c */ /* 0x000fda000bfa6270 */
[----:B------:R-:W-:Y:S05]  /*5290*/  @!P5 BRA `(.L_x_2149) ;  /* 0xffffffb00080d947 */ /* 0x000fea000383ffff */
[----:B------:R-:W-:Y:S05]  /*52a0*/  EXIT ;  /* 0x000000000000794d */ /* 0x000fea0003800000 */
.L_x_2150:
        /* <DEDUP_REMOVED lines=13> */
.L_x_3263:


//--------------------- .text._Z35group_norm_nhwc_fwd_one_pass_kernelI11Bf16IOBf16WLi64ELi26ELi416EEv26Group_norm_nhwc_fwd_params --------------------------
	.section	.text._Z35group_norm_nhwc_fwd_one_pass_kernelI11Bf16IOBf16WLi64ELi26ELi416EEv26Group_norm_nhwc_fwd_params,"ax",@progbits
	.align	128
        .global         _Z35group_norm_nhwc_fwd_one_pass_kernelI11Bf16IOBf16WLi64ELi26ELi416EEv26Group_norm_nhwc_fwd_params
        .type           _Z35group_norm_nhwc_fwd_one_pass_kernelI11Bf16IOBf16WLi64ELi26ELi416EEv26Group_norm_nhwc_fwd_params,@function
        .size           _Z35group_norm_nhwc_fwd_one_pass_kernelI11Bf16IOBf16WLi64ELi26ELi416EEv26Group_norm_nhwc_fwd_params,(.L_x_3264 - _Z35group_norm_nhwc_fwd_one_pass_kernelI11Bf16IOBf16WLi64ELi26ELi416EEv26Group_norm_nhwc_fwd_params)
        .other          _Z35group_norm_nhwc_fwd_one_pass_kernelI11Bf16IOBf16WLi64ELi26ELi416EEv26Group_norm_nhwc_fwd_params,@"STO_CUDA_ENTRY STV_DEFAULT"
_Z35group_norm_nhwc_fwd_one_pass_kernelI11Bf16IOBf16WLi64ELi26ELi416EEv26Group_norm_nhwc_fwd_params:
.text._Z35group_norm_nhwc_fwd_one_pass_kernelI11Bf16IOBf16WLi64ELi26ELi416EEv26Group_norm_nhwc_fwd_params:
        /* <DEDUP_REMOVED lines=31> */
.L_x_2166:
        /* <DEDUP_REMOVED lines=148> */
.L_x_2152:
[----:B------:R-:W-:Y:S05]  /*0b30*/  BSYNC B0 ;  /* 0x0000000000007941 */ /* 0x000fea0003800000 */
.L_x_2151:
[----:B------:R-:W1:Y:S02]  /*0b40*/  LDC R12, c[0x0][0xc] ;  /* 0x00000300ff0c7b82 */ /* 0x000e640000000800 */
[----:B-1----:R-:W-:-:S13]  /*0b50*/  ISETP.GE.U32.AND P1, PT, R12, 0x2, PT ;  /* 0x000000020c00780c */ /* 0x002fda0003f26070 */
[----:B------:R-:W-:Y:S05]  /*0b60*/  @!P1 BRA `(.L_x_2153) ;  /* 0x0000000800709947 */ /* 0x000fea0003800000 */
        /* <DEDUP_REMOVED lines=25> */
.L_x_2155:
[----:B-1----:R-:W2:Y:S04]  /*0d00*/  LDG.E.STRONG.GPU R8, desc[UR8][R6.64] ;  /* 0x0000000806087981 */ /* 0x002ea8000c1ef900 */
[----:B--2---:R-:W-:Y:S01]  /*0d10*/  CCTL.IVALL ;  /* 0x00000000ff00798f */ /* 0x004fe20002000000 */
[----:B------:R-:W-:Y:S05]  /*0d20*/  YIELD ;  /* 0x0000000000007946 */ /* 0x000fea0003800000 */
[----:B------:R-:W-:-:S13]  /*0d30*/  ISETP.NE.AND P1, PT, R8, R11, PT ;  /* 0x0000000b0800720c */ /* 0x000fda0003f25270 */
[----:B------:R-:W-:Y:S05]  /*0d40*/  @P1 BRA `(.L_x_2155) ;  /* 0xfffffffc00ec1947 */ /* 0x000fea000383ffff */
.L_x_2154:
        /* <DEDUP_REMOVED lines=11> */
.L_x_2157:
[----:B------:R-:W-:-:S13]  /*0e00*/  ISETP.EQ.OR P4, PT, R13, UR7, P2 ;  /* 0x000000070d007c0c */ /* 0x000fda0009782670 */
[----:B------:R-:W1:Y:S01]  /*0e10*/  @!P4 LDC R8, c[0x0][0x10] ;  /* 0x00000400ff08cb82 */ /* 0x000e620000000800 */
        /* <DEDUP_REMOVED lines=41> */
[-C--:B-1----:R-:W-:Y:S02]  /*10b0*/  @!P4 IMAD R15, R15, R23.reuse, R11 ;  /* 0x000000170f0fc224 */ /* 0x082fe400078e020b */
        /* <DEDUP_REMOVED lines=19> */
.L_x_2156:
        /* <DEDUP_REMOVED lines=19> */
.L_x_2159:
[----:B------:R-:W-:Y:S05]  /*1320*/  BSYNC B0 ;  /* 0x0000000000007941 */ /* 0x000fea0003800000 */
.L_x_2158:
        /* <DEDUP_REMOVED lines=16> */
[-C--:B--2---:R-:W-:Y:S02]  /*1430*/  @!P1 IMAD R13, R13, R23.reuse, R14 ;  /* 0x000000170d0d9224 */ /* 0x084fe400078e020e */
        /* <DEDUP_REMOVED lines=15> */
.L_x_2153:
[----:B------:R-:W-:Y:S01]  /*1530*/  ULDC.64 UR12, c[0x0][0x218] ;  /* 0x00008600000c7ab9 */ /* 0x000fe20000000a00 */
[----:B------:R-:W-:Y:S01]  /*1540*/  LOP3.LUT P1, RZ, R20, UR7, RZ, 0xfc, !PT ;  /* 0x0000000714ff7c12 */ /* 0x000fe2000f82fcff */
[----:B------:R-:W2:Y:S01]  /*1550*/  S2UR UR6, SR_CgaCtaId ;  /* 0x00000000000679c3 */ /* 0x000ea20000008800 */
[----:B------:R-:W-:Y:S01]  /*1560*/  ISETP.EQ.U32.AND P3, PT, RZ, UR12, PT ;  /* 0x0000000cff007c0c */ /* 0x000fe2000bf62070 */
[----:B------:R-:W-:Y:S01]  /*1570*/  UMOV UR5, 0x400 ;  /* 0x0000040000057882 */ /* 0x000fe20000000000 */
[----:B------:R-:W-:Y:S02]  /*1580*/  IADD3 R3, R22, R3, RZ ;  /* 0x0000000316037210 */ /* 0x000fe40007ffe0ff */
[----:B------:R-:W-:-:S03]  /*1590*/  ISETP.EQ.OR.EX P1, PT, RZ, UR13, P1, P3 ;  /* 0x0000000dff007c0c */ /* 0x000fc60008f22730 */
[----:B------:R-:W3:Y:S08]  /*15a0*/  LDC.64 R10, c[0x0][0x228] ;  /* 0x00008a00ff0a7b82 */ /* 0x000ef00000000a00 */
[----:B-1----:R-:W1:Y:S08]  /*15b0*/  LDC.64 R6, c[0x0][0x230] ;  /* 0x00008c00ff067b82 */ /* 0x002e700000000a00 */
[----:B------:R-:W4:Y:S01]  /*15c0*/  @!P1 LDC.64 R12, c[0x0][0x218] ;  /* 0x00008600ff0c9b82 */ /* 0x000f220000000a00 */
[----:B--2---:R-:W-:-:S03]  /*15d0*/  ULEA UR5, UR6, UR5, 0x18 ;  /* 0x0000000506057291 */ /* 0x004fc6000f8ec03f */
[----:B------:R-:W-:Y:S02]  /*15e0*/  ULDC UR6, c[0x0][0x2a4] ;  /* 0x0000a90000067ab9 */ /* 0x000fe40000000800 */
[----:B------:R-:W-:Y:S01]  /*15f0*/  @!P1 FMUL.FTZ R9, R5, UR6 ;  /* 0x0000000605099c20 */ /* 0x000fe20008410000 */
[----:B------:R-:W-:Y:S01]  /*1600*/  @!P1 FMUL.FTZ R8, R4, UR6 ;  /* 0x0000000604089c20 */ /* 0x000fe20008410000 */
[C---:B---3--:R-:W-:Y:S02]  /*1610*/  IMAD.WIDE R10, R3.reuse, 0x2, R10 ;  /* 0x00000002030a7825 */ /* 0x048fe400078e020a */
[----:B------:R-:W-:Y:S02]  /*1620*/  @!P2 STS.64 [UR5+0x80], R4 ;  /* 0x00008004ff00a988 */ /* 0x000fe40008000a05 */
[----:B-1----:R-:W-:-:S04]  /*1630*/  IMAD.WIDE R6, R3, 0x2, R6 ;  /* 0x0000000203067825 */ /* 0x002fc800078e0206 */
[----:B----4-:R-:W-:-:S05]  /*1640*/  @!P1 IMAD.WIDE R12, R21, 0x8, R12 ;  /* 0x00000008150c9825 */ /* 0x010fca00078e020c */
[----:B------:R-:W-:Y:S01]  /*1650*/  @!P1 STG.E.64 desc[UR8][R12.64], R8 ;  /* 0x000000080c009986 */ /* 0x000fe2000c101b08 */
[----:B------:R-:W-:Y:S06]  /*1660*/  BAR.SYNC.DEFER_BLOCKING 0x0 ;  /* 0x0000000000007b1d */ /* 0x000fec0000010000 */
[----:B------:R-:W2:Y:S04]  /*1670*/  LDG.E.U16 R23, desc[UR8][R10.64+0x2] ;  /* 0x000002080a177981 */ /* 0x000ea8000c1e1500 */
[----:B------:R-:W3:Y:S04]  /*1680*/  LDG.E.U16 R29, desc[UR8][R6.64+0x2] ;  /* 0x00000208061d7981 */ /* 0x000ee8000c1e1500 */
[----:B------:R-:W4:Y:S04]  /*1690*/  LDG.E.U16 R3, desc[UR8][R10.64] ;  /* 0x000000080a037981 */ /* 0x000f28000c1e1500 */
[----:B------:R1:W5:Y:S04]  /*16a0*/  LDG.E.U16 R28, desc[UR8][R6.64] ;  /* 0x00000008061c7981 */ /* 0x000368000c1e1500 */
[----:B------:R-:W0:Y:S02]  /*16b0*/  LDS.64 R14, [UR5+0x80] ;  /* 0x00008005ff0e7984 */ /* 0x000e240008000a00 */
[----:B0-----:R-:W-:-:S04]  /*16c0*/  FMUL.FTZ R14, R14, UR6 ;  /* 0x000000060e0e7c20 */ /* 0x001fc80008410000 */
[----:B------:R-:W-:-:S04]  /*16d0*/  FMUL.FTZ R4, R14, R14 ;  /* 0x0000000e0e047220 */ /* 0x000fc80000410000 */
[----:B------:R-:W-:-:S05]  /*16e0*/  FFMA.FTZ R4, R15, UR6, -R4 ;  /* 0x000000060f047c23 */ /* 0x000fca0008010804 */
[----:B------:R-:W-:-:S13]  /*16f0*/  FSETP.GTU.FTZ.AND P1, PT, R4, RZ, PT ;  /* 0x000000ff0400720b */ /* 0x000fda0003f3c000 */
[----:B------:R-:W0:Y:S01]  /*1700*/  @P1 LDC R5, c[0x0][0x238] ;  /* 0x00008e00ff051b82 */ /* 0x000e220000000800 */
[----:B------:R-:W-:Y:S02]  /*1710*/  PRMT R9, R2, 0x7632, R9 ;  /* 0x0000763202097816 */ /* 0x000fe40000000009 */
[----:B-1----:R-:W-:Y:S02]  /*1720*/  PRMT R6, R0, 0x7632, R6 ;  /* 0x0000763200067816 */ /* 0x002fe40000000006 */
[----:B------:R-:W-:Y:S02]  /*1730*/  SHF.L.U32 R7, R9, 0x10, RZ ;  /* 0x0000001009077819 */ /* 0x000fe400000006ff */
[----:B------:R-:W-:Y:S01]  /*1740*/  SHF.L.U32 R9, R6, 0x10, RZ ;  /* 0x0000001006097819 */ /* 0x000fe200000006ff */
[----:B0-----:R-:W-:Y:S01]  /*1750*/  @P1 FADD.FTZ R8, R4, R5 ;  /* 0x0000000504081221 */ /* 0x001fe20000010000 */
[----:B------:R-:W-:-:S06]  /*1760*/  MOV R4, 0x3f800000 ;  /* 0x3f80000000047802 */ /* 0x000fcc0000000f00 */
[----:B------:R-:W0:Y:S01]  /*1770*/  @P1 MUFU.RSQ R4, R8 ;  /* 0x0000000800041308 */ /* 0x000e220000001400 */
[----:B------:R-:W-:Y:S02]  /*1780*/  ISETP.NE.AND P1, PT, RZ, UR10, PT ;  /* 0x0000000aff007c0c */ /* 0x000fe4000bf25270 */
[----:B------:R-:W-:Y:S02]  /*1790*/  SHF.L.U32 R5, R2, 0x10, RZ ;  /* 0x0000001002057819 */ /* 0x000fe400000006ff */
[----:B------:R-:W-:Y:S01]  /*17a0*/  SHF.L.U32 R11, R0, 0x10, RZ ;  /* 0x00000010000b7819 */ /* 0x000fe200000006ff */
[C---:B------:R-:W-:Y:S01]  /*17b0*/  FADD.FTZ R7, -R14.reuse, R7 ;  /* 0x000000070e077221 */ /* 0x040fe20000010100 */
[----:B------:R-:W-:Y:S01]  /*17c0*/  FADD.FTZ R9, -R14, R9 ;  /* 0x000000090e097221 */ /* 0x000fe20000010100 */
[--C-:B------:R-:W-:Y:S02]  /*17d0*/  FADD.FTZ R5, R5, -R14.reuse ;  /* 0x8000000e05057221 */ /* 0x100fe40000010000 */
[----:B------:R-:W-:Y:S01]  /*17e0*/  FADD.FTZ R11, R11, -R14 ;  /* 0x8000000e0b0b7221 */ /* 0x000fe20000010000 */
[-C--:B0-----:R-:W-:Y:S01]  /*17f0*/  FMUL.FTZ R7, R7, R4.reuse ;  /* 0x0000000407077220 */ /* 0x081fe20000410000 */
[-C--:B------:R-:W-:Y:S01]  /*1800*/  FMUL.FTZ R9, R9, R4.reuse ;  /* 0x0000000409097220 */ /* 0x080fe20000410000 */
[-C--:B------:R-:W-:Y:S01]  /*1810*/  FMUL.FTZ R2, R5, R4.reuse ;  /* 0x0000000405027220 */ /* 0x080fe20000410000 */
[----:B------:R-:W-:Y:S01]  /*1820*/  FMUL.FTZ R0, R11, R4 ;  /* 0x000000040b007220 */ /* 0x000fe20000410000 */
[----:B--2---:R-:W-:-:S02]  /*1830*/  SHF.L.U32 R6, R23, 0x10, RZ ;  /* 0x0000001017067819 */ /* 0x004fc400000006ff */
[----:B---3--:R-:W-:Y:S02]  /*1840*/  SHF.L.U32 R29, R29, 0x10, RZ ;  /* 0x000000101d1d7819 */ /* 0x008fe400000006ff */
[----:B----4-:R-:W-:-:S03]  /*1850*/  SHF.L.U32 R3, R3, 0x10, RZ ;  /* 0x0000001003037819 */ /* 0x010fc600000006ff */
[--C-:B------:R-:W-:Y:S01]  /*1860*/  FFMA.FTZ R8, R6, R7, R29.reuse ;  /* 0x0000000706087223 */ /* 0x100fe2000001001d */
[----:B-----5:R-:W-:Y:S01]  /*1870*/  SHF.L.U32 R28, R28, 0x10, RZ ;  /* 0x000000101c1c7819 */ /* 0x020fe200000006ff */
[----:B------:R-:W-:Y:S01]  /*1880*/  FFMA.FTZ R7, R6, R9, R29 ;  /* 0x0000000906077223 */ /* 0x000fe2000001001d */
[----:B------:R-:W-:-:S03]  /*1890*/  IADD3 R6, R18, 0x20, RZ ;  /* 0x0000002012067810 */ /* 0x000fc60007ffe0ff */
[C-C-:B------:R-:W-:Y:S01]  /*18a0*/  FFMA.FTZ R0, R3.reuse, R0, R28.reuse ;  /* 0x0000000003007223 */ /* 0x140fe2000001001c */
        /* <DEDUP_REMOVED lines=12> */
.L_x_2160:
        /* <DEDUP_REMOVED lines=15> */
.L_x_2162:
[----:B------:R-:W-:Y:S05]  /*1a60*/  BSYNC B0 ;  /* 0x0000000000007941 */ /* 0x000fea0003800000 */
.L_x_2161:
        /* <DEDUP_REMOVED lines=11> */
.L_x_2163:
        /* <DEDUP_REMOVED lines=19> */
.L_x_2165:
[----:B------:R-:W-:Y:S05]  /*1c50*/  BSYNC B0 ;  /* 0x0000000000007941 */ /* 0x000fea0003800000 */
.L_x_2164:
[----:B------:R-:W1:Y:S01]  /*1c60*/  LDC R0, c[0x0][0x10] ;  /* 0x00000400ff007b82 */ /* 0x000e620000000800 */
[----:B------:R-:W-:Y:S02]  /*1c70*/  IADD3 R17, R17, 0x1, RZ ;  /* 0x0000000111117810 */ /* 0x000fe40007ffe0ff */
[----:B-1----:R-:W-:-:S04]  /*1c80*/  IADD3 R21, R0, R21, RZ ;  /* 0x0000001500157210 */ /* 0x002fc80007ffe0ff */
[----:B------:R-:W-:-:S13]  /*1c90*/  ISETP.GE.AND P1, PT, R21, UR4, PT ;  /* 0x0000000415007c0c */ /* 0x000fda000bf26270 */
[----:B------:R-:W-:Y:S05]  /*1ca0*/  @!P1 BRA `(.L_x_2166) ;  /* 0xffffffe400509947 */ /* 0x000fea000383ffff */
[----:B------:R-:W-:Y:S05]  /*1cb0*/  EXIT ;  /* 0x000000000000794d */ /* 0x000fea0003800000 */
.L_x_2167:
        /* <DEDUP_REMOVED lines=12> */
.L_x_3264:


//--------------------- .text._Z35group_norm_nhwc_fwd_one_pass_kernelI11Bf16IOBf16WLi128ELi26ELi416EEv26Group_norm_nhwc_fwd_params --------------------------
	.section	.text._Z35group_norm_nhwc_fwd_one_pass_kernelI11Bf16IOBf16WLi128ELi26ELi416EEv26Group_norm_nhwc_fwd_params,"ax",@progbits
	.align	128
        .global         _Z35group_norm_nhwc_fwd_one_pass_kernelI11Bf16IOBf16WLi128ELi26ELi416EEv26Group_norm_nhwc_fwd_params
        .type           _Z35group_norm_nhwc_fwd_one_pass_kernelI11Bf16IOBf16WLi128ELi26ELi416EEv26Group_norm_nhwc_fwd_params,@function
        .size           _Z35group_norm_nhwc_fwd_one_pass_kernelI11Bf16IOBf16WLi128ELi26ELi416EEv26Group_norm_nhwc_fwd_params,(.L_x_3265 - _Z35group_norm_nhwc_fwd_one_pass_kernelI11Bf16IOBf16WLi128ELi26ELi416EEv26Group_norm_nhwc_fwd_params)
        .other          _Z35group_norm_nhwc_fwd_one_pass_kernelI11Bf16IOBf16WLi128ELi26ELi416EEv26Group_norm_nhwc_fwd_params,@"STO_CUDA_ENTRY STV_DEFAULT"
_Z35group_norm_nhwc_fwd_one_pass_kernelI11Bf16IOBf16WLi128ELi26ELi416EEv26Group_norm_nhwc_fwd_params:
.text._Z35group_norm_nhwc_fwd_one_pass_kernelI11Bf16IOBf16WLi128ELi26ELi416EEv26Group_norm_nhwc_fwd_params:
        /* <DEDUP_REMOVED lines=34> */
.L_x_2189:
        /* <DEDUP_REMOVED lines=196> */
.L_x_2169:
[----:B------:R-:W-:Y:S05]  /*0e60*/  BSYNC B0 ;  /* 0x0000000000007941 */ /* 0x000fea0003800000 */
.L_x_2168:
        /* <DEDUP_REMOVED lines=29> */
.L_x_2172:
[----:B-1----:R-:W2:Y:S04]  /*1040*/  LDG.E.STRONG.GPU R12, desc[UR8][R10.64] ;  /* 0x000000080a0c7981 */ /* 0x002ea8000c1ef900 */
[----:B--2---:R-:W-:Y:S01]  /*1050*/  CCTL.IVALL ;  /* 0x00000000ff00798f */ /* 0x004fe20002000000 */
[----:B------:R-:W-:Y:S05]  /*1060*/  YIELD ;  /* 0x0000000000007946 */ /* 0x000fea0003800000 */
[----:B------:R-:W-:-:S13]  /*1070*/  ISETP.NE.AND P1, PT, R12, R15, PT ;  /* 0x0000000f0c00720c */ /* 0x000fda0003f25270 */
[----:B------:R-:W-:Y:S05]  /*1080*/  @P1 BRA `(.L_x_2172) ;  /* 0xfffffffc00ec1947 */ /* 0x000fea000383ffff */
.L_x_2171:
        /* <DEDUP_REMOVED lines=11> */
.L_x_2174:
        /* <DEDUP_REMOVED lines=63> */
.L_x_2173:
        /* <DEDUP_REMOVED lines=19> */
.L_x_2176:
[----:B------:R-:W-:Y:S05]  /*1660*/  BSYNC B0 ;  /* 0x0000000000007941 */ /* 0x000fea0003800000 */
.L_x_2175:
        /* <DEDUP_REMOVED lines=32> */
.L_x_2170:
        /* <DEDUP_REMOVED lines=19> */
[----:B------:R1:W-:Y:S01]  /*19a0*/  @!P1 STG.E.64 desc[UR8][R16.64], R10 ;  /* 0x0000000a10009986 */ /* 0x0003e2000c101b08 */
[----:B------:R-:W-:Y:S06]  /*19b0*/  BAR.SYNC.DEFER_BLOCKING 0x0 ;  /* 0x0000000000007b1d */ /* 0x000fec0000010000 */
[----:B------:R-:W2:Y:S04]  /*19c0*/  LDG.E.U16 R26, desc[UR8][R14.64+0x2] ;  /* 0x000002080e1a7981 */ /* 0x000ea8000c1e1500 */
[----:B------:R-:W3:Y:S04]  /*19d0*/  LDG.E.U16 R21, desc[UR8][R22.64+0x2] ;  /* 0x0000020816157981 */ /* 0x000ee8000c1e1500 */
[----:B------:R4:W5:Y:S04]  /*19e0*/  LDG.E.U16 R36, desc[UR8][R14.64] ;  /* 0x000000080e247981 */ /* 0x000968000c1e1500 */
[----:B------:R4:W5:Y:S01]  /*19f0*/  LDG.E.U16 R42, desc[UR8][R22.64] ;  /* 0x00000008162a7981 */ /* 0x000962000c1e1500 */
[----:B-1----:R-:W-:-:S02]  /*1a00*/  SHF.L.U32 R11, R28, 0x10, RZ ;  /* 0x000000101c0b7819 */ /* 0x002fc400000006ff */
[----:B------:R-:W-:Y:S01]  /*1a10*/  ISETP.NE.AND P4, PT, RZ, UR10, PT ;  /* 0x0000000aff007c0c */ /* 0x000fe2000bf85270 */
[----:B------:R-:W1:Y:S01]  /*1a20*/  LDS.64 R12, [UR5+0x80] ;  /* 0x00008005ff0c7984 */ /* 0x000e620008000a00 */
[----:B0-----:R-:W-:Y:S02]  /*1a30*/  SHF.L.U32 R9, R20, 0x10, RZ ;  /* 0x0000001014097819 */ /* 0x001fe400000006ff */
[----:B----4-:R-:W-:Y:S02]  /*1a40*/  SHF.L.U32 R15, R30, 0x10, RZ ;  /* 0x000000101e0f7819 */ /* 0x010fe400000006ff */
[----:B------:R-:W-:Y:S02]  /*1a50*/  SHF.L.U32 R33, R33, 0x10, RZ ;  /* 0x0000001021217819 */ /* 0x000fe400000006ff */
[----:B------:R-:W-:Y:S02]  /*1a60*/  SHF.L.U32 R17, R31, 0x10, RZ ;  /* 0x000000101f117819 */ /* 0x000fe400000006ff */
[----:B------:R-:W-:-:S02]  /*1a70*/  SHF.L.U32 R19, R19, 0x10, RZ ;  /* 0x0000001013137819 */ /* 0x000fc400000006ff */
[----:B------:R-:W-:Y:S02]  /*1a80*/  SHF.L.U32 R31, R32, 0x10, RZ ;  /* 0x00000010201f7819 */ /* 0x000fe400000006ff */
[----:B------:R-:W-:Y:S02]  /*1a90*/  SHF.L.U32 R23, R18, 0x10, RZ ;  /* 0x0000001012177819 */ /* 0x000fe400000006ff */
[----:B------:R-:W-:Y:S02]  /*1aa0*/  ISETP.GE.U32.AND P2, PT, R6, UR12, PT ;  /* 0x0000000c06007c0c */ /* 0x000fe4000bf46070 */
[----:B------:R-:W-:Y:S02]  /*1ab0*/  ISETP.GE.U32.AND P3, PT, R7, UR12, PT ;  /* 0x0000000c07007c0c */ /* 0x000fe4000bf66070 */
[----:B------:R-:W-:Y:S02]  /*1ac0*/  ISETP.GE.AND.EX P2, PT, R25, UR13, PT, P2 ;  /* 0x0000000d19007c0c */ /* 0x000fe4000bf46320 */
[----:B------:R-:W-:-:S02]  /*1ad0*/  ISETP.GE.AND.EX P3, PT, R27, UR13, PT, P3 ;  /* 0x0000000d1b007c0c */ /* 0x000fc4000bf66330 */
[C---:B------:R-:W-:Y:S02]  /*1ae0*/  ISETP.GT.U32.OR P2, PT, R0.reuse, 0x19f, P2 ;  /* 0x0000019f0000780c */ /* 0x040fe40001744470 */
[----:B------:R-:W-:Y:S01]  /*1af0*/  ISETP.GT.U32.OR P3, PT, R0, 0x19f, P3 ;  /* 0x0000019f0000780c */ /* 0x000fe20001f64470 */
[----:B-1----:R-:W-:-:S04]  /*1b00*/  FMUL.FTZ R12, R12, UR6 ;  /* 0x000000060c0c7c20 */ /* 0x002fc80008410000 */
[C---:B------:R-:W-:Y:S01]  /*1b10*/  FMUL.FTZ R44, R12.reuse, R12 ;  /* 0x0000000c0c2c7220 */ /* 0x040fe20000410000 */
[--C-:B------:R-:W-:Y:S01]  /*1b20*/  FADD.FTZ R11, R11, -R12.reuse ;  /* 0x8000000c0b0b7221 */ /* 0x100fe20000010000 */
[----:B------:R-:W-:Y:S01]  /*1b30*/  FADD.FTZ R15, R15, -R12 ;  /* 0x8000000c0f0f7221 */ /* 0x000fe20000010000 */
[C---:B------:R-:W-:Y:S01]  /*1b40*/  FADD.FTZ R33, -R12.reuse, R33 ;  /* 0x000000210c217221 */ /* 0x040fe20000010100 */
[----:B------:R-:W-:Y:S01]  /*1b50*/  FFMA.FTZ R13, R13, UR6, -R44 ;  /* 0x000000060d0d7c23 */ /* 0x000fe2000801082c */
[C---:B------:R-:W-:Y:S01]  /*1b60*/  FADD.FTZ R19, -R12.reuse, R19 ;  /* 0x000000130c137221 */ /* 0x040fe20000010100 */
[--C-:B------:R-:W-:Y:S01]  /*1b70*/  FADD.FTZ R17, R17, -R12.reuse ;  /* 0x8000000c11117221 */ /* 0x100fe20000010000 */
[----:B------:R-:W-:Y:S01]  /*1b80*/  FADD.FTZ R31, R31, -R12 ;  /* 0x8000000c1f1f7221 */ /* 0x000fe20000010000 */
[----:B------:R-:W-:Y:S01]  /*1b90*/  FADD.FTZ R23, -R12, R23 ;  /* 0x000000170c177221 */ /* 0x000fe20000010100 */
[----:B------:R-:W-:-:S13]  /*1ba0*/  FSETP.GTU.FTZ.AND P1, PT, R13, RZ, PT ;  /* 0x000000ff0d00720b */ /* 0x000fda0003f3c000 */
[----:B------:R-:W0:Y:S02]  /*1bb0*/  @P1 LDC R8, c[0x0][0x238] ;  /* 0x00008e00ff081b82 */ /* 0x000e240000000800 */
[----:B0-----:R-:W-:Y:S01]  /*1bc0*/  @P1 FADD.FTZ R13, R13, R8 ;  /* 0x000000080d0d1221 */ /* 0x001fe20000010000 */
[----:B------:R-:W-:-:S06]  /*1bd0*/  MOV R8, 0x3f800000 ;  /* 0x3f80000000087802 */ /* 0x000fcc0000000f00 */
[----:B------:R0:W1:Y:S01]  /*1be0*/  @P1 MUFU.RSQ R8, R13 ;  /* 0x0000000d00081308 */ /* 0x0000620000001400 */
[----:B------:R-:W-:-:S04]  /*1bf0*/  ISETP.GE.U32.AND P1, PT, R24, UR12, PT ;  /* 0x0000000c18007c0c */ /* 0x000fc8000bf26070 */
[----:B------:R-:W-:Y:S01]  /*1c00*/  ISETP.GE.AND.EX P1, PT, R29, UR13, PT, P1 ;  /* 0x0000000d1d007c0c */ /* 0x000fe2000bf26310 */
[----:B0-----:R-:W-:-:S03]  /*1c10*/  FADD.FTZ R13, -R12, R9 ;  /* 0x000000090c0d7221 */ /* 0x001fc60000010100 */
        /* <DEDUP_REMOVED lines=9> */
[----:B--2---:R-:W-:Y:S02]  /*1cb0*/  SHF.L.U32 R26, R26, 0x10, RZ ;  /* 0x000000101a1a7819 */ /* 0x004fe400000006ff */
[----:B---3--:R-:W-:-:S02]  /*1cc0*/  SHF.L.U32 R12, R21, 0x10, RZ ;  /* 0x00000010150c7819 */ /* 0x008fc400000006ff */
[----:B-----5:R-:W-:-:S03]  /*1cd0*/  SHF.L.U32 R36, R36, 0x10, RZ ;  /* 0x0000001024247819 */ /* 0x020fc600000006ff */
[C-C-:B------:R-:W-:Y:S01]  /*1ce0*/  FFMA.FTZ R18, R26.reuse, R13, R12.reuse ;  /* 0x0000000d1a127223 */ /* 0x140fe2000001000c */
[C-C-:B------:R-:W-:Y:S01]  /*1cf0*/  FFMA.FTZ R16, R26.reuse, R33, R12.reuse ;  /* 0x000000211a107223 */ /* 0x140fe2000001000c */
[--C-:B------:R-:W-:Y:S01]  /*1d00*/  FFMA.FTZ R14, R26, R19, R12.reuse ;  /* 0x000000131a0e7223 */ /* 0x100fe2000001000c */
[----:B------:R-:W-:Y:S01]  /*1d10*/  SHF.L.U32 R11, R42, 0x10, RZ ;  /* 0x000000102a0b7819 */ /* 0x000fe200000006ff */
[----:B------:R-:W-:-:S04]  /*1d20*/  FFMA.FTZ R12, R26, R23, R12 ;  /* 0x000000171a0c7223 */ /* 0x000fc8000001000c */
[C-C-:B------:R-:W-:Y:S01]  /*1d30*/  FFMA.FTZ R17, R36.reuse, R15, R11.reuse ;  /* 0x0000000f24117223 */ /* 0x140fe2000001000b */
[C-C-:B------:R-:W-:Y:S01]  /*1d40*/  FFMA.FTZ R15, R36.reuse, R10, R11.reuse ;  /* 0x0000000a240f7223 */ /* 0x140fe2000001000b */
        /* <DEDUP_REMOVED lines=13> */
.L_x_2177:
        /* <DEDUP_REMOVED lines=14> */
.L_x_2179:
[----:B------:R-:W-:Y:S05]  /*1f00*/  BSYNC B0 ;  /* 0x0000000000007941 */ /* 0x000fea0003800000 */
.L_x_2178:
        /* <DEDUP_REMOVED lines=11> */
.L_x_2180:
        /* <DEDUP_REMOVED lines=14> */
.L_x_2182:
[----:B------:R-:W-:Y:S05]  /*20a0*/  BSYNC B0 ;  /* 0x0000000000007941 */ /* 0x000fea0003800000 */
.L_x_2181:
        /* <DEDUP_REMOVED lines=11> */
.L_x_2183:
        /* <DEDUP_REMOVED lines=14> */
.L_x_2185:
[----:B------:R-:W-:Y:S05]  /*2240*/  BSYNC B0 ;  /* 0x0000000000007941 */ /* 0x000fea0003800000 */
.L_x_2184:
        /* <DEDUP_REMOVED lines=11> */
.L_x_2186:
        /* <DEDUP_REMOVED lines=13> */
.L_x_2188:
[----:B------:R-:W-:Y:S05]  /*23d0*/  BSYNC B0 ;  /* 0x0000000000007941 */ /* 0x000fea0003800000 */
.L_x_2187:
[----:B--23--:R-:W2:Y:S01]  /*23e0*/  LDC R8, c[0x0][0x10] ;  /* 0x00000400ff087b82 */ /* 0x00cea20000000800 */
[----:B------:R-:W-:Y:S02]  /*23f0*/  IADD3 R4, R4, 0x1, RZ ;  /* 0x0000000104047810 */ /* 0x000fe40007ffe0ff */
[----:B--2---:R-:W-:-:S04]  /*2400*/  IADD3 R35, R8, R35, RZ ;  /* 0x0000002308237210 */ /* 0x004fc80007ffe0ff */
[----:B------:R-:W-:-:S13]  /*2410*/  ISETP.GE.AND P1, PT, R35, UR4, PT ;  /* 0x0000000423007c0c */ /* 0x000fda000bf26270 */
[----:B------:R-:W-:Y:S05]  /*2420*/  @!P1 BRA `(.L_x_2189) ;  /* 0xffffffdc007c9947 */ /* 0x000fea000383ffff */
[----:B------:R-:W-:Y:S05]  /*2430*/  EXIT ;  /* 0x000000000000794d */ /* 0x000fea0003800000 */
.L_x_2190:
        /* <DEDUP_REMOVED lines=12> */
.L_x_3265:


//--------------------- .text._Z35group_norm_nhwc_fwd_one_pass_kernelI11Bf16IOBf16WLi256ELi26ELi416EEv26Group_norm_nhwc_fwd_params --------------------------
	.section	.text._Z35group_norm_nhwc_fwd_one_pass_kernelI11Bf16IOBf16WLi256ELi26ELi416EEv26Group_norm_nhwc_fwd_params,"ax",@progbits
	.align	128
        .global         _Z35group_norm_nhwc_fwd_one_pass_kernelI11Bf16IOBf16WLi256ELi26ELi416EEv26Group_norm_nhwc_fwd_params
        .type           _Z35group_norm_nhwc_fwd_one_pass_kernelI11Bf16IOBf16WLi256ELi26ELi416EEv26Group_norm_nhwc_fwd_params,@function
        .size           _Z35group_norm_nhwc_fwd_one_pass_kernelI11Bf16IOBf16WLi256ELi26ELi416EEv26Group_norm_nhwc_fwd_params,(.L_x_3266 - _Z35group_norm_nhwc_fwd_one_pass_kernelI11Bf16IOBf16WLi256ELi26ELi416EEv26Group_norm_nhwc_fwd_params)
        .other          _Z35group_norm_nhwc_fwd_one_pass_kernelI11Bf16IOBf16WLi256ELi26ELi416EEv26Group_norm_nhwc_fwd_params,@"STO_CUDA_ENTRY STV_DEFAULT"
_Z35group_norm_nhwc_fwd_one_pass_kernelI11Bf16IOBf16WLi256ELi26ELi416EEv26Group_norm_nhwc_fwd_params:
.text._Z35group_norm_nhwc_fwd_one_pass_kernelI11Bf16IOBf16WLi256ELi26ELi416EEv26Group_norm_nhwc_fwd_params:
        /* <DEDUP_REMOVED lines=33> */
.L_x_2224:
[----:B0-2---:R-:W0:Y:S01]  /*0210*/  LDC R15, c[0x0][0x288] ;  /* 0x0000a200ff0f7b82 */ /* 0x005e220000000800 */
        /* <DEDUP_REMOVED lines=8> */
[----:B01----:R-:W-:-:S04]  /*02a0*/  IABS R11, R15 ;  /* 0x0000000f000b7213 */ /* 0x003fc80000000000 */
[----:B------:R-:W0:Y:S08]  /*02b0*/  I2F.RP R0, R11 ;  /* 0x0000000b00007306 */ /* 0x000e300000209400 */
[----:B0-----:R-:W0:Y:S02]  /*02c0*/  MUFU.RCP R0, R0 ;  /* 0x0000000000007308 */ /* 0x001e240000001000 */
[----:B0-----:R-:W-:-:S06]  /*02d0*/  IADD3 R8, R0, 0xffffffe, RZ ;  /* 0x0ffffffe00087810 */ /* 0x001fcc0007ffe0ff */
[----:B------:R0:W1:Y:S02]  /*02e0*/  F2I.FTZ.U32.TRUNC.NTZ R9, R8 ;  /* 0x0000000800097305 */ /* 0x000064000021f000 */
[----:B0-----:R-:W-:Y:S02]  /*02f0*/  MOV R8, RZ ;  /* 0x000000ff00087202 */ /* 0x001fe40000000f00 */
[----:B-1----:R-:W-:-:S05]  /*0300*/  IADD3 R2, RZ, -R9, RZ ;  /* 0x80000009ff027210 */ /* 0x002fca0007ffe0ff */
[----:B---3--:R-:W-:Y:S01]  /*0310*/  IMAD R13, R2, R11, RZ ;  /* 0x0000000b020d7224 */ /* 0x008fe200078e02ff */
        /* <DEDUP_REMOVED lines=43> */
[----:B------:R-:W-:Y:S01]  /*05d0*/  ISETP.GE.AND.EX P1, PT, R2, UR15, PT, P1 ;  /* 0x0000000f02007c0c */ /* 0x000fe2000bf26310 */
[----:B------:R-:W-:Y:S01]  /*05e0*/  @P0 IMAD.MOV.U32 R42, RZ, RZ, R40 ;  /* 0x000000ffff2a0224 */ /* 0x000fe200078e0028 */
[----:B------:R-:W-:Y:S01]  /*05f0*/  IADD3 R43, R41, R43, RZ ;  /* 0x0000002b292b7210 */ /* 0x000fe20007ffe0ff */
[----:B------:R-:W3:Y:S01]  /*0600*/  @!P4 LDC.64 R8, c[0x0][0x220] ;  /* 0x00008800ff08cb82 */ /* 0x000ee20000000a00 */
[----:B------:R-:W-:Y:S02]  /*0610*/  @!P3 MOV R22, R40 ;  /* 0x000000280016b202 */ /* 0x000fe40000000f00 */
[-C--:B------:R-:W-:Y:S01]  /*0620*/  @!P3 MOV R23, R43.reuse ;  /* 0x0000002b0017b202 */ /* 0x080fe20000000f00 */
[----:B------:R-:W-:Y:S01]  /*0630*/  @P0 IMAD.WIDE.U32 R20, R4, R10, R42 ;  /* 0x0000000a04140225 */ /* 0x000fe200078e002a */
[----:B------:R-:W-:Y:S02]  /*0640*/  ISETP.GT.U32.OR P1, PT, R3, 0x19f, P1 ;  /* 0x0000019f0300780c */ /* 0x000fe40000f24470 */
[----:B------:R-:W-:Y:S01]  /*0650*/  @!P4 MOV R38, R40 ;  /* 0x000000280026c202 */ /* 0x000fe20000000f00 */
[-C--:B-1----:R-:W-:Y:S01]  /*0660*/  @!P3 IMAD R33, R27, R16.reuse, RZ ;  /* 0x000000101b21b224 */ /* 0x082fe200078e02ff */
[----:B------:R-:W-:Y:S01]  /*0670*/  @!P4 MOV R39, R43 ;  /* 0x0000002b0027c202 */ /* 0x000fe20000000f00 */
[----:B------:R-:W-:Y:S01]  /*0680*/  @!P3 IMAD.WIDE.U32 R22, R24, R16, R22 ;  /* 0x000000101816b225 */ /* 0x000fe200078e0016 */
[----:B------:R-:W-:Y:S01]  /*0690*/  @P0 IADD3 R31, R21, R31, RZ ;  /* 0x0000001f151f0210 */ /* 0x000fe20007ffe0ff */
[----:B------:R-:W1:Y:S01]  /*06a0*/  @!P2 LDC.64 R10, c[0x0][0x270] ;  /* 0x00009c00ff0aab82 */ /* 0x000e620000000a00 */
[----:B0-----:R-:W-:Y:S01]  /*06b0*/  @P0 LEA R36, P5, R20, R14, 0x1 ;  /* 0x0000000e14240211 */ /* 0x001fe200078a08ff */
[----:B------:R-:W-:Y:S01]  /*06c0*/  @!P3 IMAD R33, R24, R17, R33 ;  /* 0x000000111821b224 */ /* 0x000fe200078e0221 */
[----:B------:R-:W-:Y:S01]  /*06d0*/  IADD3 R21, R4, 0xa0, RZ ;  /* 0x000000a004157810 */ /* 0x000fe20007ffe0ff */
[----:B------:R-:W-:Y:S01]  /*06e0*/  @!P4 IMAD.WIDE.U32 R12, R25, R12, R38 ;  /* 0x0000000c190cc225 */ /* 0x000fe200078e0026 */
[----:B--2---:R-:W-:-:S02]  /*06f0*/  @!P3 LEA R18, P6, R22, R18, 0x1 ;  /* 0x000000121612b211 */ /* 0x004fc400078c08ff */
[----:B------:R-:W-:Y:S01]  /*0700*/  @!P3 IADD3 R14, R23, R33, RZ ;  /* 0x00000021170eb210 */ /* 0x000fe20007ffe0ff */
[----:B------:R-:W0:Y:S01]  /*0710*/  @!P1 LDC.64 R16, c[0x0][0x270] ;  /* 0x00009c00ff109b82 */ /* 0x000e220000000a00 */
[----:B------:R-:W-:Y:S02]  /*0720*/  @P0 LEA.HI.X R37, R20, R15, R31, 0x1, P5 ;  /* 0x0000000f14250211 */ /* 0x000fe400028f0c1f */
[----:B------:R-:W-:Y:S02]  /*0730*/  MOV R31, RZ ;  /* 0x000000ff001f7202 */ /* 0x000fe40000000f00 */
[----:B------:R-:W-:Y:S02]  /*0740*/  @!P3 LEA.HI.X R19, R22, R19, R14, 0x1, P6 ;  /* 0x000000131613b211 */ /* 0x000fe400030f0c0e */
[----:B------:R-:W-:Y:S02]  /*0750*/  ISETP.GE.U32.AND P5, PT, R21, UR14, PT ;  /* 0x0000000e15007c0c */ /* 0x000fe4000bfa6070 */
[----:B------:R-:W-:Y:S01]  /*0760*/  SHF.R.S32.HI R23, RZ, 0x1f, R21 ;  /* 0x0000001fff177819 */ /* 0x000fe20000011415 */
[----:B------:R2:W4:Y:S01]  /*0770*/  @!P3 LDG.E R31, desc[UR8][R18.64] ;  /* 0x00000008121fb981 */ /* 0x000522000c1e1900 */
[----:B------:R-:W-:-:S02]  /*0780*/  @!P4 IADD3 R32, R13, R32, RZ ;  /* 0x000000200d20c210 */ /* 0x000fc40007ffe0ff */
[C---:B---3--:R-:W-:Y:S02]  /*0790*/  @!P4 LEA R14, P6, R12.reuse, R8, 0x1 ;  /* 0x000000080c0ec211 */ /* 0x048fe400078c08ff */
[----:B------:R-:W-:Y:S02]  /*07a0*/  ISETP.GE.AND.EX P3, PT, R23, UR15, PT, P5 ;  /* 0x0000000f17007c0c */ /* 0x000fe4000bf66350 */
[----:B------:R-:W-:Y:S02]  /*07b0*/  @!P4 LEA.HI.X R15, R12, R9, R32, 0x1, P6 ;  /* 0x000000090c0fc211 */ /* 0x000fe400030f0c20 */
[----:B------:R-:W3:Y:S01]  /*07c0*/  @!P2 LDC.64 R8, c[0x0][0x220] ;  /* 0x00008800ff08ab82 */ /* 0x000ee20000000a00 */
[----:B------:R-:W-:Y:S02]  /*07d0*/  MOV R32, RZ ;  /* 0x000000ff00207202 */ /* 0x000fe40000000f00 */
[----:B------:R-:W-:Y:S02]  /*07e0*/  ISETP.GT.U32.OR P3, PT, R3, 0x19f, P3 ;  /* 0x0000019f0300780c */ /* 0x000fe40001f64470 */
[----:B--2---:R-:W-:-:S02]  /*07f0*/  IADD3 R19, R4, 0xc0, RZ ;  /* 0x000000c004137810 */ /* 0x004fc40007ffe0ff */
[----:B------:R2:W5:Y:S01]  /*0800*/  @!P4 LDG.E R32, desc[UR8][R14.64] ;  /* 0x000000080e20c981 */ /* 0x000562000c1e1900 */
[----:B------:R-:W3:Y:S01]  /*0810*/  @!P1 LDC.64 R12, c[0x0][0x220] ;  /* 0x00008800ff0c9b82 */ /* 0x000ee20000000a00 */
[----:B------:R-:W-:Y:S02]  /*0820*/  ISETP.GE.U32.AND P4, PT, R19, UR14, PT ;  /* 0x0000000e13007c0c */ /* 0x000fe4000bf86070 */
[----:B------:R-:W-:Y:S01]  /*0830*/  SHF.R.S32.HI R20, RZ, 0x1f, R19 ;  /* 0x0000001fff147819 */ /* 0x000fe20000011413 */
[----:B-1----:R-:W-:Y:S01]  /*0840*/  @!P2 IMAD R22, R30, R10, RZ ;  /* 0x0000000a1e16a224 */ /* 0x002fe200078e02ff */
[----:B------:R-:W-:Y:S02]  /*0850*/  @!P2 MOV R38, R40 ;  /* 0x000000280026a202 */ /* 0x000fe40000000f00 */
[----:B------:R-:W-:Y:S02]  /*0860*/  ISETP.GE.AND.EX P4, PT, R20, UR15, PT, P4 ;  /* 0x0000000f14007c0c */ /* 0x000fe4000bf86340 */
[----:B------:R-:W-:Y:S01]  /*0870*/  @!P2 MOV R39, R43 ;  /* 0x0000002b0027a202 */ /* 0x000fe20000000f00 */
[----:B--2---:R-:W1:Y:S01]  /*0880*/  @!P3 LDC.64 R14, c[0x0][0x270] ;  /* 0x00009c00ff0ebb82 */ /* 0x004e620000000a00 */
[----:B0-----:R-:W-:Y:S01]  /*0890*/  @!P1 IMAD R33, R2, R16, RZ ;  /* 0x0000001002219224 */ /* 0x001fe200078e02ff */
[----:B------:R-:W-:Y:S01]  /*08a0*/  IADD3 R18, R4, 0xe0, RZ ;  /* 0x000000e004127810 */ /* 0x000fe20007ffe0ff */
[C---:B------:R-:W-:Y:S01]  /*08b0*/  @!P2 IMAD R2, R26.reuse, R11, R22 ;  /* 0x0000000b1a02a224 */ /* 0x040fe200078e0216 */
[----:B------:R-:W-:Y:S01]  /*08c0*/  ISETP.GT.U32.OR P4, PT, R3, 0x19f, P4 ;  /* 0x0000019f0300780c */ /* 0x000fe20002784470 */
[----:B------:R-:W-:Y:S01]  /*08d0*/  @!P2 IMAD.WIDE.U32 R10, R26, R10, R38 ;  /* 0x0000000a1a0aa225 */ /* 0x000fe200078e0026 */
[----:B------:R-:W-:-:S02]  /*08e0*/  ISETP.GE.U32.AND P5, PT, R18, UR14, PT ;  /* 0x0000000e12007c0c */ /* 0x000fc4000bfa6070 */
[----:B------:R-:W-:Y:S02]  /*08f0*/  SHF.R.S32.HI R22, RZ, 0x1f, R18 ;  /* 0x0000001fff167819 */ /* 0x000fe40000011412 */
[----:B------:R-:W-:Y:S02]  /*0900*/  @!P2 IADD3 R2, R11, R2, RZ ;  /* 0x000000020b02a210 */ /* 0x000fe40007ffe0ff */
[----:B---3--:R-:W-:Y:S02]  /*0910*/  @!P2 LEA R38, P6, R10, R8, 0x1 ;  /* 0x000000080a26a211 */ /* 0x008fe400078c08ff */
[----:B------:R-:W-:Y:S01]  /*0920*/  ISETP.GE.AND.EX P5, PT, R22, UR15, PT, P5 ;  /* 0x0000000f16007c0c */ /* 0x000fe2000bfa6350 */
[----:B------:R-:W-:Y:S01]  /*0930*/  @!P1 IMAD.MOV.U32 R44, RZ, RZ, R40 ;  /* 0x000000ffff2c9224 */ /* 0x000fe200078e0028 */
[----:B------:R-:W-:Y:S02]  /*0940*/  @!P1 MOV R45, R43 ;  /* 0x0000002b002d9202 */ /* 0x000fe40000000f00 */
[----:B------:R-:W-:-:S02]  /*0950*/  @!P2 LEA.HI.X R39, R10, R9, R2, 0x1, P6 ;  /* 0x000000090a27a211 */ /* 0x000fc400030f0c02 */
[----:B------:R-:W-:Y:S01]  /*0960*/  ISETP.GT.U32.OR P5, PT, R3, 0x19f, P5 ;  /* 0x0000019f0300780c */ /* 0x000fe20002fa4470 */
[----:B------:R-:W0:Y:S01]  /*0970*/  @!P3 LDC.64 R8, c[0x0][0x220] ;  /* 0x00008800ff08bb82 */ /* 0x000e220000000a00 */
[C---:B------:R-:W-:Y:S01]  /*0980*/  @!P1 IMAD R17, R0.reuse, R17, R33 ;  /* 0x0000001100119224 */ /* 0x040fe200078e0221 */
[----:B------:R-:W-:Y:S01]  /*0990*/  MOV R33, RZ ;  /* 0x000000ff00217202 */ /* 0x000fe20000000f00 */
[----:B------:R-:W-:-:S05]  /*09a0*/  @!P1 IMAD.WIDE.U32 R44, R0, R16, R44 ;  /* 0x00000010002c9225 */ /* 0x000fca00078e002c */
[----:B------:R-:W2:Y:S01]  /*09b0*/  @!P4 LDC.64 R10, c[0x0][0x270] ;  /* 0x00009c00ff0acb82 */ /* 0x000ea20000000a00 */
[----:B------:R-:W-:Y:S01]  /*09c0*/  @!P1 IADD3 R17, R45, R17, RZ ;  /* 0x000000112d119210 */ /* 0x000fe20007ffe0ff */
[----:B------:R3:W5:Y:S01]  /*09d0*/  @P0 LDG.E R33, desc[UR8][R36.64] ;  /* 0x0000000824210981 */ /* 0x000762000c1e1900 */
[----:B------:R-:W-:Y:S01]  /*09e0*/  @!P1 LEA R16, P6, R44, R12, 0x1 ;  /* 0x0000000c2c109211 */ /* 0x000fe200078c08ff */
[----:B-1----:R-:W-:-:S03]  /*09f0*/  @!P3 IMAD R0, R23, R14, RZ ;  /* 0x0000000e1700b224 */ /* 0x002fc600078e02ff */
[----:B------:R-:W-:Y:S01]  /*0a00*/  @!P1 LEA.HI.X R17, R44, R13, R17, 0x1, P6 ;  /* 0x0000000d2c119211 */ /* 0x000fe200030f0c11 */
[C---:B------:R-:W-:Y:S01]  /*0a10*/  @!P3 IMAD R23, R21.reuse, R15, R0 ;  /* 0x0000000f1517b224 */ /* 0x040fe200078e0200 */
[----:B------:R-:W1:Y:S01]  /*0a20*/  @!P5 LDC.64 R12, c[0x0][0x270] ;  /* 0x00009c00ff0cdb82 */ /* 0x000e620000000a00 */
[----:B---3--:R-:W-:Y:S02]  /*0a30*/  @!P3 MOV R36, R40 ;  /* 0x000000280024b202 */ /* 0x008fe40000000f00 */
[----:B------:R-:W-:Y:S02]  /*0a40*/  @!P3 MOV R37, R43 ;  /* 0x0000002b0025b202 */ /* 0x000fe40000000f00 */
[----:B------:R-:W-:Y:S01]  /*0a50*/  MOV R0, RZ ;  /* 0x000000ff00007202 */ /* 0x000fe20000000f00 */
[----:B------:R-:W-:Y:S02]  /*0a60*/  @!P3 IMAD.WIDE.U32 R36, R21, R14, R36 ;  /* 0x0000000e1524b225 */ /* 0x000fe400078e0024 */
[----:B------:R-:W3:Y:S03]  /*0a70*/  @!P4 LDC.64 R14, c[0x0][0x220] ;  /* 0x00008800ff0ecb82 */ /* 0x000ee60000000a00 */
[----:B------:R0:W5:Y:S01]  /*0a80*/  @!P1 LDG.E R0, desc[UR8][R16.64] ;  /* 0x0000000810009981 */ /* 0x000162000c1e1900 */
[----:B------:R-:W-:Y:S01]  /*0a90*/  @!P3 IADD3 R23, R37, R23, RZ ;  /* 0x000000172517b210 */ /* 0x000fe20007ffe0ff */
[----:B--2---:R-:W-:Y:S01]  /*0aa0*/  @!P4 IMAD R20, R20, R10, RZ ;  /* 0x0000000a1414c224 */ /* 0x004fe200078e02ff */
        /* <DEDUP_REMOVED lines=8> */
[----:B------:R-:W2:Y:S01]  /*0b30*/  @!P2 LDG.E R2, desc[UR8][R38.64] ;  /* 0x000000082602a981 */ /* 0x000ea2000c1e1900 */
[----:B-1----:R-:W-:-:S02]  /*0b40*/  @!P5 IMAD R22, R22, R12, RZ ;  /* 0x0000000c1616d224 */ /* 0x002fc400078e02ff */
[----:B------:R-:W-:Y:S01]  /*0b50*/  @!P4 IMAD.WIDE.U32 R20, R19, R10, R20 ;  /* 0x0000000a1314c225 */ /* 0x000fe200078e0014 */
[----:B------:R1:W2:Y:S03]  /*0b60*/  @!P3 LDG.E R36, desc[UR8][R8.64] ;  /* 0x000000080824b981 */ /* 0x0002a6000c1e1900 */
[----:B------:R-:W-:Y:S01]  /*0b70*/  @!P5 IMAD R13, R18, R13, R22 ;  /* 0x0000000d120dd224 */ /* 0x000fe200078e0216 */
[----:B------:R-:W-:Y:S02]  /*0b80*/  @!P4 IADD3 R10, R21, R11, RZ ;  /* 0x0000000b150ac210 */ /* 0x000fe40007ffe0ff */
[----:B---3--:R-:W-:Y:S02]  /*0b90*/  @!P4 LEA R14, P1, R20, R14, 0x1 ;  /* 0x0000000e140ec211 */ /* 0x008fe400078208ff */
[----:B-1----:R-:W-:Y:S02]  /*0ba0*/  @!P5 MOV R8, R40 ;  /* 0x000000280008d202 */ /* 0x002fe40000000f00 */
[----:B------:R-:W-:-:S02]  /*0bb0*/  @!P5 MOV R9, R43 ;  /* 0x0000002b0009d202 */ /* 0x000fc40000000f00 */
[----:B------:R-:W-:Y:S01]  /*0bc0*/  @!P4 LEA.HI.X R15, R20, R15, R10, 0x1, P1 ;  /* 0x0000000f140fc211 */ /* 0x000fe200008f0c0a */
[----:B------:R-:W-:Y:S01]  /*0bd0*/  @!P5 IMAD.WIDE.U32 R8, R18, R12, R8 ;  /* 0x0000000c1208d225 */ /* 0x000fe200078e0008 */
[----:B------:R-:W-:-:S03]  /*0be0*/  MOV R38, RZ ;  /* 0x000000ff00267202 */ /* 0x000fc60000000f00 */
[----:B------:R-:W3:Y:S01]  /*0bf0*/  @!P4 LDG.E R37, desc[UR8][R14.64] ;  /* 0x000000080e25c981 */ /* 0x000ee2000c1e1900 */
[----:B------:R-:W-:Y:S01]  /*0c00*/  @!P5 IMAD.IADD R10, R9, 0x1, R13 ;  /* 0x00000001090ad824 */ /* 0x000fe200078e020d */
[----:B0-----:R-:W-:-:S04]  /*0c10*/  @!P5 LEA R16, P1, R8, R16, 0x1 ;  /* 0x000000100810d211 */ /* 0x001fc800078208ff */
[----:B------:R-:W-:-:S05]  /*0c20*/  @!P5 LEA.HI.X R17, R8, R17, R10, 0x1, P1 ;  /* 0x000000110811d211 */ /* 0x000fca00008f0c0a */
[----:B------:R0:W3:Y:S02]  /*0c30*/  @!P5 LDG.E R38, desc[UR8][R16.64] ;  /* 0x000000081026d981 */ /* 0x0000e4000c1e1900 */
[----:B0-----:R-:W0:Y:S02]  /*0c40*/  S2R R16, SR_LANEID ;  /* 0x0000000000107919 */ /* 0x001e240000000000 */
[----:B0-----:R-:W-:Y:S02]  /*0c50*/  ISETP.GT.AND P1, PT, R16, 0x1e, PT ;  /* 0x0000001e1000780c */ /* 0x001fe40003f24270 */
[----:B----4-:R-:W-:-:S04]  /*0c60*/  PRMT R10, R31, 0x7632, R10 ;  /* 0x000076321f0a7816 */ /* 0x010fc8000000000a */
        /* <DEDUP_REMOVED lines=25> */
[----:B--2---:R-:W-:-:S04]  /*0e00*/  PRMT R11, R2, 0x7632, R11 ;  /* 0x00007632020b7816 */ /* 0x004fc8000000000b */
        /* <DEDUP_REMOVED lines=15> */
[----:B---3--:R-:W-:Y:S01]  /*0f00*/  PRMT R14, R37, 0x7632, R14 ;  /* 0x00007632250e7816 */ /* 0x008fe2000000000e */
[----:B------:R-:W-:Y:S01]  /*0f10*/  FADD.FTZ R8, R8, R15 ;  /* 0x0000000f08087221 */ /* 0x000fe20000010000 */
[----:B------:R-:W-:-:S02]  /*0f20*/  FADD.FTZ R13, R10, R13 ;  /* 0x0000000d0a0d7221 */ /* 0x000fc40000010000 */
[----:B------:R-:W-:Y:S01]  /*0f30*/  SHF.L.U32 R14, R14, 0x10, RZ ;  /* 0x000000100e0e7819 */ /* 0x000fe200000006ff */
[----:B------:R-:W-:Y:S01]  /*0f40*/  FADD.FTZ R9, R9, R12 ;  /* 0x0000000c09097221 */ /* 0x000fe20000010000 */
[----:B------:R-:W-:Y:S01]  /*0f50*/  FFMA.FTZ R10, R10, R10, R11 ;  /* 0x0000000a0a0a7223 */ /* 0x000fe2000001000b */
[----:B------:R-:W-:Y:S01]  /*0f60*/  IMAD.U32 R11, R37, 0x10000, RZ ;  /* 0x00010000250b7824 */ /* 0x000fe200078e00ff */
        /* <DEDUP_REMOVED lines=81> */
.L_x_2192:
[----:B------:R-:W-:Y:S05]  /*1480*/  BSYNC B0 ;  /* 0x0000000000007941 */ /* 0x000fea0003800000 */
.L_x_2191:
        /* <DEDUP_REMOVED lines=16> */
[----:B------:R-:W-:Y:S02]  /*1590*/  SHF.L.U32 R21, R21, 0x1, RZ ;  /* 0x0000000115157819 */ /* 0x000fe400000006ff */
[----:B--2---:R-:W-:-:S03]  /*15a0*/  IADD3 R15, R15, R14, RZ ;  /* 0x0000000e0f0f7210 */ /* 0x004fc60007ffe0ff */
[----:B---3--:R-:W-:-:S04]  /*15b0*/  IMAD.WIDE R10, R21, 0x4, R10 ;  /* 0x00000004150a7825 */ /* 0x008fc800078e020a */
[----:B------:R-:W-:Y:S01]  /*15c0*/  IMAD R21, R22, UR7, R14 ;  /* 0x0000000716157c24 */ /* 0x000fe2000f8e020e */
[----:B------:R-:W-:Y:S01]  /*15d0*/  MOV R14, 0xffffffff ;  /* 0xffffffff000e7802 */ /* 0x000fe20000000f00 */
[----:B----4-:R-:W-:Y:S01]  /*15e0*/  IMAD.WIDE.U32 R8, R15, 0x4, R8 ;  /* 0x000000040f087825 */ /* 0x010fe200078e0008 */
[----:B------:R-:W-:-:S03]  /*15f0*/  SEL R15, R20, RZ, !P1 ;  /* 0x000000ff140f7207 */ /* 0x000fc60004800000 */
[----:B------:R-:W-:Y:S01]  /*1600*/  IMAD.WIDE.U32 R10, R21, 0x8, R10 ;  /* 0x00000008150a7825 */ /* 0x000fe200078e000a */
[----:B------:R-:W-:Y:S02]  /*1610*/  SEL R21, R14, 0x1, P1 ;  /* 0x000000010e157807 */ /* 0x000fe40000800000 */
[----:B------:R-:W-:Y:S02]  /*1620*/  ISETP.NE.AND P1, PT, R15, -0x1, PT ;  /* 0xffffffff0f00780c */ /* 0x000fe40003f25270 */
[----:B------:R1:W-:Y:S01]  /*1630*/  STG.E.64 desc[UR8][R10.64], R12 ;  /* 0x0000000c0a007986 */ /* 0x0003e2000c101b08 */
[----:B------:R-:W-:Y:S06]  /*1640*/  MEMBAR.ALL.GPU ;  /* 0x0000000000007992 */ /* 0x000fec000000a000 */
[----:B------:R-:W-:-:S00]  /*1650*/  ERRBAR ;  /* 0x00000000000079ab */ /* 0x000fc00000000000 */
[----:B------:R-:W-:Y:S06]  /*1660*/  CGAERRBAR ;  /* 0x00000000000075ab */ /* 0x000fec0000000000 */
[----:B------:R1:W-:Y:S01]  /*1670*/  REDG.E.ADD.S32.STRONG.GPU desc[UR8][R8.64], R21 ;  /* 0x000000150800798e */ /* 0x0003e2000c10e388 */
[----:B------:R-:W-:Y:S05]  /*1680*/  @!P1 BRA `(.L_x_2194) ;  /* 0x0000000000149947 */ /* 0x000fea0003800000 */
.L_x_2195:
[----:B-1----:R-:W2:Y:S04]  /*1690*/  LDG.E.STRONG.GPU R10, desc[UR8][R8.64] ;  /* 0x00000008080a7981 */ /* 0x002ea8000c1ef900 */
[----:B--2---:R-:W-:Y:S01]  /*16a0*/  CCTL.IVALL ;  /* 0x00000000ff00798f */ /* 0x004fe20002000000 */
[----:B------:R-:W-:Y:S05]  /*16b0*/  YIELD ;  /* 0x0000000000007946 */ /* 0x000fea0003800000 */
[----:B------:R-:W-:-:S13]  /*16c0*/  ISETP.NE.AND P1, PT, R10, R15, PT ;  /* 0x0000000f0a00720c */ /* 0x000fda0003f25270 */
[----:B------:R-:W-:Y:S05]  /*16d0*/  @P1 BRA `(.L_x_2195) ;  /* 0xfffffffc00ec1947 */ /* 0x000fea000383ffff */
.L_x_2194:
        /* <DEDUP_REMOVED lines=11> */
.L_x_2197:
        /* <DEDUP_REMOVED lines=26> */
[----:B------:R-:W-:-:S04]  /*1930*/  @!P2 IMAD R45, R45, R20, RZ ;  /* 0x000000142d2da224 */ /* 0x000fc800078e02ff */
[----:B------:R-:W-:-:S04]  /*1940*/  @!P2 IMAD.SHL.U32 R45, R45, 0x2, RZ ;  /* 0x000000022d2da824 */ /* 0x000fc800078e00ff */
        /* <DEDUP_REMOVED lines=35> */
.L_x_2196:
        /* <DEDUP_REMOVED lines=19> */
.L_x_2199:
[----:B------:R-:W-:Y:S05]  /*1cb0*/  BSYNC B0 ;  /* 0x0000000000007941 */ /* 0x000fea0003800000 */
.L_x_2198:
        /* <DEDUP_REMOVED lines=32> */
.L_x_2193:
[----:B------:R-:W-:Y:S01]  /*1ec0*/  ULDC.64 UR12, c[0x0][0x218] ;  /* 0x00008600000c7ab9 */ /* 0x000fe20000000a00 */
[----:B------:R-:W-:Y:S01]  /*1ed0*/  LOP3.LUT P1, RZ, R3, UR7, RZ, 0xfc, !PT ;  /* 0x0000000703ff7c12 */ /* 0x000fe2000f82fcff */
[----:B------:R-:W2:Y:S01]  /*1ee0*/  S2UR UR6, SR_CgaCtaId ;  /* 0x00000000000679c3 */ /* 0x000ea20000008800 */
[----:B------:R-:W-:Y:S01]  /*1ef0*/  ISETP.EQ.U32.AND P2, PT, RZ, UR12, PT ;  /* 0x0000000cff007c0c */ /* 0x000fe2000bf42070 */
[----:B------:R-:W-:Y:S01]  /*1f00*/  UMOV UR5, 0x400 ;  /* 0x0000040000057882 */ /* 0x000fe20000000000 */
[----:B------:R-:W-:Y:S01]  /*1f10*/  IADD3 R29, R35, R29, RZ ;  /* 0x0000001d231d7210 */ /* 0x000fe20007ffe0ff */
[----:B------:R-:W-:Y:S01]  /*1f20*/  ULDC.64 UR14, c[0x0][0x278] ;  /* 0x00009e00000e7ab9 */ /* 0x000fe20000000a00 */
        /* <DEDUP_REMOVED lines=12> */
[----:B------:R-:W-:Y:S01]  /*1ff0*/  @!P1 STG.E.64 desc[UR8][R20.64], R8 ;  /* 0x0000000814009986 */ /* 0x000fe2000c101b08 */
[----:B------:R-:W-:Y:S06]  /*2000*/  BAR.SYNC.DEFER_BLOCKING 0x0 ;  /* 0x0000000000007b1d */ /* 0x000fec0000010000 */
[----:B0-----:R-:W2:Y:S04]  /*2010*/  LDG.E.U16 R13, desc[UR8][R10.64] ;  /* 0x000000080a0d7981 */ /* 0x001ea8000c1e1500 */
[----:B------:R-:W3:Y:S04]  /*2020*/  LDG.E.U16 R12, desc[UR8][R14.64] ;  /* 0x000000080e0c7981 */ /* 0x000ee8000c1e1500 */
[----:B------:R-:W0:Y:S04]  /*2030*/  LDS.64 R8, [UR5+0x80] ;  /* 0x00008005ff087984 */ /* 0x000e280008000a00 */
[----:B------:R1:W4:Y:S04]  /*2040*/  LDG.E.U16 R10, desc[UR8][R10.64+0x2] ;  /* 0x000002080a0a7981 */ /* 0x000328000c1e1500 */
[----:B------:R5:W4:Y:S01]  /*2050*/  LDG.E.U16 R14, desc[UR8][R14.64+0x2] ;  /* 0x000002080e0e7981 */ /* 0x000b22000c1e1500 */
[----:B0-----:R-:W-:-:S04]  /*2060*/  FMUL.FTZ R8, R8, UR6 ;  /* 0x0000000608087c20 */ /* 0x001fc80008410000 */
[----:B------:R-:W-:-:S04]  /*2070*/  FMUL.FTZ R22, R8, R8 ;  /* 0x0000000808167220 */ /* 0x000fc80000410000 */
[----:B------:R-:W-:-:S05]  /*2080*/  FFMA.FTZ R22, R9, UR6, -R22 ;  /* 0x0000000609167c23 */ /* 0x000fca0008010816 */
[----:B------:R-:W-:-:S13]  /*2090*/  FSETP.GTU.FTZ.AND P1, PT, R22, RZ, PT ;  /* 0x000000ff1600720b */ /* 0x000fda0003f3c000 */
[----:B------:R-:W0:Y:S01]  /*20a0*/  @P1 LDC R9, c[0x0][0x238] ;  /* 0x00008e00ff091b82 */ /* 0x000e220000000800 */
[----:B------:R-:W-:Y:S02]  /*20b0*/  ISETP.NE.AND P6, PT, RZ, UR10, PT ;  /* 0x0000000aff007c0c */ /* 0x000fe4000bfc5270 */
[----:B-1----:R-:W-:Y:S02]  /*20c0*/  PRMT R11, R0, 0x7632, R11 ;  /* 0x00007632000b7816 */ /* 0x002fe4000000000b */
[----:B-----5:R-:W-:Y:S02]  /*20d0*/  PRMT R15, R36, 0x7632, R15 ;  /* 0x00007632240f7816 */ /* 0x020fe4000000000f */
[----:B------:R-:W-:Y:S02]  /*20e0*/  PRMT R20, R37, 0x7632, R20 ;  /* 0x0000763225147816 */ /* 0x000fe40000000014 */
[----:B------:R-:W-:Y:S01]  /*20f0*/  PRMT R21, R38, 0x7632, R21 ;  /* 0x0000763226157816 */ /* 0x000fe20000000015 */
[----:B0-----:R-:W-:Y:S01]  /*2100*/  @P1 FADD.FTZ R22, R22, R9 ;  /* 0x0000000916161221 */ /* 0x001fe20000010000 */
[----:B------:R-:W-:-:S06]  /*2110*/  MOV R9, 0x3f800000 ;  /* 0x3f80000000097802 */ /* 0x000fcc0000000f00 */
[----:B------:R-:W0:Y:S01]  /*2120*/  @P1 MUFU.RSQ R9, R22 ;  /* 0x0000001600091308 */ /* 0x000e220000001400 */
[----:B------:R-:W-:Y:S02]  /*2130*/  SHF.L.U32 R33, R33, 0x10, RZ ;  /* 0x0000001021217819 */ /* 0x000fe400000006ff */
[----:B------:R-:W-:Y:S01]  /*2140*/  SHF.L.U32 R19, R19, 0x10, RZ ;  /* 0x0000001013137819 */ /* 0x000fe200000006ff */
[----:B------:R-:W-:Y:S01]  /*2150*/  IMAD.U32 R31, R31, 0x10000, RZ ;  /* 0x000100001f1f7824 */ /* 0x000fe200078e00ff */
        /* <DEDUP_REMOVED lines=12> */
[----:B------:R-:W-:Y:S01]  /*2220*/  SHF.L.U32 R21, R21, 0x10, RZ ;  /* 0x0000001015157819 */ /* 0x000fe200000006ff */
[--C-:B------:R-:W-:Y:S01]  /*2230*/  FADD.FTZ R33, R33, -R8.reuse ;  /* 0x8000000821217221 */ /* 0x100fe20000010000 */
[----:B------:R-:W-:Y:S01]  /*2240*/  ISETP.GE.U32.AND P1, PT, R24, UR14, PT ;  /* 0x0000000e18007c0c */ /* 0x000fe2000bf26070 */
[C---:B------:R-:W-:Y:S01]  /*2250*/  FADD.FTZ R19, -R8.reuse, R19 ;  /* 0x0000001308137221 */ /* 0x040fe20000010100 */
[----:B------:R-:W-:Y:S01]  /*2260*/  ISETP.GE.U32.AND P2, PT, R25, UR14, PT ;  /* 0x0000000e19007c0c */ /* 0x000fe2000bf46070 */
[----:B------:R-:W-:Y:S01]  /*2270*/  FADD.FTZ R31, R31, -R8 ;  /* 0x800000081f1f7221 */ /* 0x000fe20000010000 */
[----:B------:R-:W-:Y:S01]  /*2280*/  FADD.FTZ R18, -R8, R18 ;  /* 0x0000001208127221 */ /* 0x000fe20000010100 */
[--C-:B------:R-:W-:Y:S01]  /*2290*/  FADD.FTZ R32, R32, -R8.reuse ;  /* 0x8000000820207221 */ /* 0x100fe20000010000 */
[----:B------:R-:W-:Y:S01]  /*22a0*/  FADD.FTZ R17, -R8, R17 ;  /* 0x0000001108117221 */ /* 0x000fe20000010100 */
[----:B------:R-:W-:Y:S01]  /*22b0*/  FADD.FTZ R2, R2, -R8 ;  /* 0x8000000802027221 */ /* 0x000fe20000010000 */
[----:B------:R-:W-:Y:S01]  /*22c0*/  FADD.FTZ R16, -R8, R16 ;  /* 0x0000001008107221 */ /* 0x000fe20000010100 */
[--C-:B------:R-:W-:Y:S01]  /*22d0*/  FADD.FTZ R0, R0, -R8.reuse ;  /* 0x8000000800007221 */ /* 0x100fe20000010000 */
[----:B------:R-:W-:Y:S01]  /*22e0*/  FADD.FTZ R11, -R8, R11 ;  /* 0x0000000b080b7221 */ /* 0x000fe20000010100 */
[--C-:B------:R-:W-:Y:S01]  /*22f0*/  FADD.FTZ R36, R36, -R8.reuse ;  /* 0x8000000824247221 */ /* 0x100fe20000010000 */
[C---:B------:R-:W-:Y:S01]  /*2300*/  FADD.FTZ R15, -R8.reuse, R15 ;  /* 0x0000000f080f7221 */ /* 0x040fe20000010100 */
[----:B------:R-:W-:Y:S01]  /*2310*/  FADD.FTZ R37, R37, -R8 ;  /* 0x8000000825257221 */ /* 0x000fe20000010000 */
[----:B------:R-:W-:Y:S01]  /*2320*/  FADD.FTZ R20, -R8, R20 ;  /* 0x0000001408147221 */ /* 0x000fe20000010100 */
[----:B------:R-:W-:Y:S01]  /*2330*/  FADD.FTZ R38, R38, -R8 ;  /* 0x8000000826267221 */ /* 0x000fe20000010000 */
[----:B------:R-:W-:Y:S01]  /*2340*/  FADD.FTZ R21, -R8, R21 ;  /* 0x0000001508157221 */ /* 0x000fe20000010100 */
[----:B------:R-:W-:Y:S01]  /*2350*/  ISETP.GE.AND.EX P1, PT, R27, UR15, PT, P1 ;  /* 0x0000000f1b007c0c */ /* 0x000fe2000bf26310 */
[-C--:B0-----:R-:W-:Y:S01]  /*2360*/  FMUL.FTZ R33, R33, R9.reuse ;  /* 0x0000000921217220 */ /* 0x081fe20000410000 */
[----:B------:R-:W-:Y:S01]  /*2370*/  ISETP.GE.AND.EX P2, PT, R28, UR15, PT, P2 ;  /* 0x0000000f1c007c0c */ /* 0x000fe2000bf46320 */
[-C--:B------:R-:W-:Y:S01]  /*2380*/  FMUL.FTZ R8, R19, R9.reuse ;  /* 0x0000000913087220 */ /* 0x080fe20000410000 */
[----:B------:R-:W-:Y:S01]  /*2390*/  ISETP.GT.U32.OR P1, PT, R3, 0x19f, P1 ;  /* 0x0000019f0300780c */ /* 0x000fe20000f24470 */
[-C--:B------:R-:W-:Y:S01]  /*23a0*/  FMUL.FTZ R31, R31, R9.reuse ;  /* 0x000000091f1f7220 */ /* 0x080fe20000410000 */
[----:B------:R-:W-:Y:S01]  /*23b0*/  ISETP.GT.U32.OR P2, PT, R3, 0x19f, P2 ;  /* 0x0000019f0300780c */ /* 0x000fe20001744470 */
        /* <DEDUP_REMOVED lines=13> */
[----:B--2---:R-:W-:-:S02]  /*2490*/  SHF.L.U32 R13, R13, 0x10, RZ ;  /* 0x000000100d0d7819 */ /* 0x004fc400000006ff */
[----:B---3--:R-:W-:Y:S02]  /*24a0*/  SHF.L.U32 R12, R12, 0x10, RZ ;  /* 0x000000100c0c7819 */ /* 0x008fe400000006ff */
[----:B----4-:R-:W-:Y:S01]  /*24b0*/  SHF.L.U32 R10, R10, 0x10, RZ ;  /* 0x000000100a0a7819 */ /* 0x010fe200000006ff */
[----:B------:R-:W-:Y:S02]  /*24c0*/  IMAD.U32 R14, R14, 0x10000, RZ ;  /* 0x000100000e0e7824 */ /* 0x000fe400078e00ff */
[----:B------:R-:W-:Y:S02]  /*24d0*/  FFMA.FTZ R44, R12, R33, R13 ;  /* 0x000000210c2c7223 */ /* 0x000fe4000001000d */
        /* <DEDUP_REMOVED lines=12> */
.L_x_2200:
        /* <DEDUP_REMOVED lines=14> */
.L_x_2202:
[----:B------:R-:W-:Y:S05]  /*2680*/  BSYNC B0 ;  /* 0x0000000000007941 */ /* 0x000fea0003800000 */
.L_x_2201:
        /* <DEDUP_REMOVED lines=13> */
.L_x_2203:
        /* <DEDUP_REMOVED lines=14> */
.L_x_2205:
[----:B------:R-:W-:Y:S05]  /*2840*/  BSYNC B0 ;  /* 0x0000000000007941 */ /* 0x000fea0003800000 */
.L_x_2204:
        /* <DEDUP_REMOVED lines=13> */
.L_x_2206:
[----:B------:R-:W-:Y:S04]  /*2920*/  BSSY B0, `(.L_x_2207) ;  /* 0x000000e000007945 */ /* 0x000fe80003800000 */
[----:B------:R-:W-:Y:S05]  /*2930*/  @P2 BRA `(.L_x_2208) ;  /* 0x0000000000302947 */ /* 0x000fea0003800000 */
[----:B------:R-:W-:Y:S01]  /*2940*/  ULDC.64 UR12, c[0x0][0x270] ;  /* 0x00009c00000c7ab9 */ /* 0x000fe20000000a00 */
[----:B------:R-:W-:Y:S01]  /*2950*/  MOV R8, R40 ;  /* 0x0000002800087202 */ /* 0x000fe20000000f00 */
[----:B------:R-:W-:Y:S01]  /*2960*/  IMAD R28, R28, UR12, RZ ;  /* 0x0000000c1c1c7c24 */ /* 0x000fe2000f8e02ff */
[----:B------:R-:W-:Y:S02]  /*2970*/  MOV R9, R43 ;  /* 0x0000002b00097202 */ /* 0x000fe40000000f00 */
[----:B------:R-:W-:Y:S01]  /*2980*/  F2FP.BF16.F32.PACK_AB R19, R19, R32 ;  /* 0x000000201313723e */ /* 0x000fe200000010ff */
[C---:B01----:R-:W-:Y:S02]  /*2990*/  IMAD R17, R25.reuse, UR13, R28 ;  /* 0x0000000d19117c24 */ /* 0x043fe4000f8e021c */
[----:B------:R-:W-:Y:S01]  /*29a0*/  IMAD.WIDE.U32 R8, R25, UR12, R8 ;  /* 0x0000000c19087c25 */ /* 0x000fe2000f8e0008 */
[----:B------:R-:W-:Y:S02]  /*29b0*/  ULDC.64 UR12, c[0x0][0x210] ;  /* 0x00008400000c7ab9 */ /* 0x000fe40000000a00 */
[----:B------:R-:W-:-:S02]  /*29c0*/  LEA R16, P1, R8, UR12, 0x1 ;  /* 0x0000000c08107c11 */ /* 0x000fc4000f8208ff */
[----:B------:R-:W-:-:S04]  /*29d0*/  IADD3 R17, R9, R17, RZ ;  /* 0x0000001109117210 */ /* 0x000fc80007ffe0ff */
[----:B------:R-:W-:-:S05]  /*29e0*/  LEA.HI.X R17, R8, UR13, R17, 0x1, P1 ;  /* 0x0000000d08117c11 */ /* 0x000fca00088f0c11 */
[----:B------:R2:W-:Y:S02]  /*29f0*/  STG.E desc[UR8][R16.64], R19 ;  /* 0x0000001310007986 */ /* 0x0005e4000c101908 */
.L_x_2208:
[----:B------:R-:W-:Y:S05]  /*2a00*/  BSYNC B0 ;  /* 0x0000000000007941 */ /* 0x000fea0003800000 */
.L_x_2207:
[----:B------:R-:W-:Y:S01]  /*2a10*/  IADD3 R27, R4, 0x80, RZ ;  /* 0x00000080041b7810 */ /* 0x000fe20007ffe0ff */
[--C-:B------:R-:W-:Y:S01]  /*2a20*/  FFMA.FTZ R2, R12, R2, R13.reuse ;  /* 0x000000020c027223 */ /* 0x100fe2000001000d */
[----:B0-----:R-:W-:Y:S01]  /*2a30*/  IADD3 R23, R4, 0xa0, RZ ;  /* 0x000000a004177810 */ /* 0x001fe20007ffe0ff */
[--C-:B------:R-:W-:Y:S01]  /*2a40*/  FFMA.FTZ R0, R12, R0, R13.reuse ;  /* 0x000000000c007223 */ /* 0x100fe2000001000d */
[----:B--2---:R-:W-:Y:S01]  /*2a50*/  IADD3 R19, R4, 0xc0, RZ ;  /* 0x000000c004137810 */ /* 0x004fe20007ffe0ff */
[--C-:B------:R-:W-:Y:S01]  /*2a60*/  FFMA.FTZ R36, R12, R36, R13.reuse ;  /* 0x000000240c247223 */ /* 0x100fe2000001000d */
[----:B------:R-:W-:Y:S01]  /*2a70*/  IADD3 R18, R4, 0xe0, RZ ;  /* 0x000000e004127810 */ /* 0x000fe20007ffe0ff */
[--C-:B------:R-:W-:Y:S01]  /*2a80*/  FFMA.FTZ R37, R12, R37, R13.reuse ;  /* 0x000000250c257223 */ /* 0x100fe2000001000d */
[----:B------:R-:W-:Y:S01]  /*2a90*/  ISETP.GE.U32.AND P5, PT, R26, UR14, PT ;  /* 0x0000000e1a007c0c */ /* 0x000fe2000bfa6070 */
[----:B------:R-:W-:Y:S01]  /*2aa0*/  FFMA.FTZ R38, R12, R38, R13 ;  /* 0x000000260c267223 */ /* 0x000fe2000001000d */
[----:B------:R-:W-:Y:S01]  /*2ab0*/  ISETP.GE.U32.AND P1, PT, R27, UR14, PT ;  /* 0x0000000e1b007c0c */ /* 0x000fe2000bf26070 */
[C-C-:B------:R-:W-:Y:S01]  /*2ac0*/  FFMA.FTZ R28, R14.reuse, R11, R10.reuse ;  /* 0x0000000b0e1c7223 */ /* 0x140fe2000001000a */
[----:B------:R-:W-:Y:S01]  /*2ad0*/  ISETP.GE.U32.AND P2, PT, R23, UR14, PT ;  /* 0x0000000e17007c0c */ /* 0x000fe2000bf46070 */
[C-C-:B------:R-:W-:Y:S01]  /*2ae0*/  FFMA.FTZ R15, R14.reuse, R15, R10.reuse ;  /* 0x0000000f0e0f7223 */ /* 0x140fe2000001000a */
[----:B------:R-:W-:Y:S01]  /*2af0*/  ISETP.GE.U32.AND P3, PT, R19, UR14, PT ;  /* 0x0000000e13007c0c */ /* 0x000fe2000bf66070 */
[--C-:B------:R-:W-:Y:S01]  /*2b00*/  FFMA.FTZ R20, R14, R20, R10.reuse ;  /* 0x000000140e147223 */ /* 0x100fe2000001000a */
[----:B------:R-:W-:Y:S01]  /*2b10*/  ISETP.GE.U32.AND P4, PT, R18, UR14, PT ;  /* 0x0000000e12007c0c */ /* 0x000fe2000bf86070 */
[C-C-:B------:R-:W-:Y:S01]  /*2b20*/  FFMA.FTZ R21, R14.reuse, R21, R10.reuse ;  /* 0x000000150e157223 */ /* 0x140fe2000001000a */
[----:B-1----:R-:W-:Y:S01]  /*2b30*/  SHF.R.S32.HI R17, RZ, 0x1f, R27 ;  /* 0x0000001fff117819 */ /* 0x002fe2000001141b */
        /* <DEDUP_REMOVED lines=25> */
.L_x_2209:
[----:B------:R-:W-:Y:S04]  /*2cd0*/  BSSY B0, `(.L_x_2210) ;  /* 0x000000e000007945 */ /* 0x000fe80003800000 */
[----:B------:R-:W-:Y:S05]  /*2ce0*/  @P5 BRA `(.L_x_2211) ;  /* 0x0000000000305947 */ /* 0x000fea0003800000 */
[----:B------:R-:W-:Y:S01]  /*2cf0*/  ULDC.64 UR12, c[0x0][0x270] ;  /* 0x00009c00000c7ab9 */ /* 0x000fe20000000a00 */
[----:B------:R-:W-:Y:S01]  /*2d00*/  MOV R11, R43 ;  /* 0x0000002b000b7202 */ /* 0x000fe20000000f00 */
[----:B------:R-:W-:Y:S01]  /*2d10*/  IMAD R13, R30, UR12, RZ ;  /* 0x0000000c1e0d7c24 */ /* 0x000fe2000f8e02ff */
[----:B------:R-:W-:Y:S01]  /*2d20*/  F2FP.BF16.F32.PACK_AB R29, R29, R2 ;  /* 0x000000021d1d723e */ /* 0x000fe200000010ff */
[----:B------:R-:W-:Y:S02]  /*2d30*/  IMAD.MOV.U32 R10, RZ, RZ, R40 ;  /* 0x000000ffff0a7224 */ /* 0x000fe400078e0028 */
[C---:B------:R-:W-:Y:S02]  /*2d40*/  IMAD R13, R26.reuse, UR13, R13 ;  /* 0x0000000d1a0d7c24 */ /* 0x040fe4000f8e020d */
[----:B------:R-:W-:Y:S01]  /*2d50*/  IMAD.WIDE.U32 R10, R26, UR12, R10 ;  /* 0x0000000c1a0a7c25 */ /* 0x000fe2000f8e000a */
[----:B------:R-:W-:Y:S02]  /*2d60*/  ULDC.64 UR12, c[0x0][0x210] ;  /* 0x00008400000c7ab9 */ /* 0x000fe40000000a00 */
[----:B------:R-:W-:-:S02]  /*2d70*/  LEA R12, P5, R10, UR12, 0x1 ;  /* 0x0000000c0a0c7c11 */ /* 0x000fc4000f8a08ff */
[----:B------:R-:W-:-:S04]  /*2d80*/  IADD3 R13, R11, R13, RZ ;  /* 0x0000000d0b0d7210 */ /* 0x000fc80007ffe0ff */
[----:B------:R-:W-:-:S05]  /*2d90*/  LEA.HI.X R13, R10, UR13, R13, 0x1, P5 ;  /* 0x0000000d0a0d7c11 */ /* 0x000fca000a8f0c0d */
[----:B------:R0:W-:Y:S02]  /*2da0*/  STG.E desc[UR8][R12.64], R29 ;  /* 0x0000001d0c007986 */ /* 0x0001e4000c101908 */
.L_x_2211:
[----:B------:R-:W-:Y:S05]  /*2db0*/  BSYNC B0 ;  /* 0x0000000000007941 */ /* 0x000fea0003800000 */
.L_x_2210:
        /* <DEDUP_REMOVED lines=11> */
.L_x_2212:
        /* <DEDUP_REMOVED lines=14> */
.L_x_2214:
[----:B------:R-:W-:Y:S05]  /*2f50*/  BSYNC B0 ;  /* 0x0000000000007941 */ /* 0x000fea0003800000 */
.L_x_2213:
        /* <DEDUP_REMOVED lines=11> */
.L_x_2215:
        /* <DEDUP_REMOVED lines=14> */
.L_x_2217:
[----:B------:R-:W-:Y:S05]  /*30f0*/  BSYNC B0 ;  /* 0x0000000000007941 */ /* 0x000fea0003800000 */
.L_x_2216:
        /* <DEDUP_REMOVED lines=11> */
.L_x_2218:
        /* <DEDUP_REMOVED lines=10> */
[----:B0-2---:R-:W-:Y:S02]  /*3250*/  LEA R12, P1, R10, UR12, 0x1 ;  /* 0x0000000c0a0c7c11 */ /* 0x005fe4000f8208ff */
[----:B------:R-:W-:-:S04]  /*3260*/  IADD3 R19, R11, R19, RZ ;  /* 0x000000130b137210 */ /* 0x000fc80007ffe0ff */
[----:B------:R-:W-:-:S05]  /*3270*/  LEA.HI.X R13, R10, UR13, R19, 0x1, P1 ;  /* 0x0000000d0a0d7c11 */ /* 0x000fca00088f0c13 */
[----:B------:R3:W-:Y:S02]  /*3280*/  STG.E desc[UR8][R12.64], R37 ;  /* 0x000000250c007986 */ /* 0x0007e4000c101908 */
.L_x_2220:
[----:B------:R-:W-:Y:S05]  /*3290*/  BSYNC B0 ;  /* 0x0000000000007941 */ /* 0x000fea0003800000 */
.L_x_2219:
[----:B------:R-:W-:Y:S05]  /*32a0*/  @!P6 BRA `(.L_x_2221) ;  /* 0x000000000028e947 */ /* 0x000fea0003800000 */
[----:B------:R-:W-:Y:S01]  /*32b0*/  FMUL.FTZ R0, R38, -1.4426950216293334961 ;  /* 0xbfb8aa3b26007820 */ /* 0x000fe20000410000 */
[----:B------:R-:W-:-:S05]  /*32c0*/  FMUL.FTZ R10, R21, -1.4426950216293334961 ;  /* 0xbfb8aa3b150a7820 */ /* 0x000fca0000410000 */
[----:B------:R-:W4:Y:S08]  /*32d0*/  MUFU.EX2 R0, R0 ;  /* 0x0000000000007308 */ /* 0x000f300000000800 */
[----:B------:R-:W1:Y:S01]  /*32e0*/  MUFU.EX2 R10, R10 ;  /* 0x0000000a000a7308 */ /* 0x000e620000000800 */
[----:B----4-:R-:W-:-:S07]  /*32f0*/  FADD.FTZ R2, R0, 1 ;  /* 0x3f80000000027421 */ /* 0x010fce0000010000 */
[----:B------:R-:W4:Y:S01]  /*3300*/  MUFU.RCP R9, R2 ;  /* 0x0000000200097308 */ /* 0x000f220000001000 */
[----:B-1----:R-:W-:-:S07]  /*3310*/  FADD.FTZ R11, R10, 1 ;  /* 0x3f8000000a0b7421 */ /* 0x002fce0000010000 */
[----:B0-23--:R-:W0:Y:S01]  /*3320*/  MUFU.RCP R12, R11 ;  /* 0x0000000b000c7308 */ /* 0x00de220000001000 */
[----:B----4-:R-:W-:Y:S01]  /*3330*/  FMUL.FTZ R38, R38, R9 ;  /* 0x0000000926267220 */ /* 0x010fe20000410000 */
[----:B0-----:R-:W-:-:S07]  /*3340*/  FMUL.FTZ R21, R21, R12 ;  /* 0x0000000c15157220 */ /* 0x001fce0000410000 */
.L_x_2221:
        /* <DEDUP_REMOVED lines=13> */
.L_x_2223:
[----:B------:R-:W-:Y:S05]  /*3420*/  BSYNC B0 ;  /* 0x0000000000007941 */ /* 0x000fea0003800000 */
.L_x_2222:
[----:B----4-:R-:W4:Y:S01]  /*3430*/  LDC R9, c[0x0][0x10] ;  /* 0x00000400ff097b82 */ /* 0x010f220000000800 */
[----:B------:R-:W-:Y:S02]  /*3440*/  IADD3 R6, R6, 0x1, RZ ;  /* 0x0000000106067810 */ /* 0x000fe40007ffe0ff */
[----:B----4-:R-:W-:-:S04]  /*3450*/  IADD3 R34, R9, R34, RZ ;  /* 0x0000002209227210 */ /* 0x010fc80007ffe0ff */
[----:B------:R-:W-:-:S13]  /*3460*/  ISETP.GE.AND P1, PT, R34, UR4, PT ;  /* 0x0000000422007c0c */ /* 0x000fda000bf26270 */
[----:B------:R-:W-:Y:S05]  /*3470*/  @!P1 BRA `(.L_x_2224) ;  /* 0xffffffcc00649947 */ /* 0x000fea000383ffff */
[----:B------:R-:W-:Y:S05]  /*3480*/  EXIT ;  /* 0x000000000000794d */ /* 0x000fea0003800000 */
.L_x_2225:
        /* <DEDUP_REMOVED lines=15> */
.L_x_3266:


//--------------------- .text._Z35group_norm_nhwc_fwd_one_pass_kernelI11Bf16IOBf16WLi512ELi26ELi416EEv26Group_norm_nhwc_fwd_params --------------------------
	.section	.text._Z35group_norm_nhwc_fwd_one_pass_kernelI11Bf16IOBf16WLi512ELi26ELi416EEv26Group_norm_nhwc_fwd_params,"ax",@progbits
	.align	128
        .global         _Z35group_norm_nhwc_fwd_one_pass_kernelI11Bf16IOBf16WLi512ELi26ELi416EEv26Group_norm_nhwc_fwd_params
        .type           _Z35group_norm_nhwc_fwd_one_pass_kernelI11Bf16IOBf16WLi512ELi26ELi416EEv26Group_norm_nhwc_fwd_params,@function
        .size           _Z35group_norm_nhwc_fwd_one_pass_kernelI11Bf16IOBf16WLi512ELi26ELi416EEv26Group_norm_nhwc_fwd_params,(.L_x_3267 - _Z35group_norm_nhwc_fwd_one_pass_kernelI11Bf16IOBf16WLi512ELi26ELi416EEv26Group_norm_nhwc_fwd_params)
        .other          _Z35group_norm_nhwc_fwd_one_pass_kernelI11Bf16IOBf16WLi512ELi26ELi416EEv26Group_norm_nhwc_fwd_params,@"STO_CUDA_ENTRY STV_DEFAULT"
_Z35group_norm_nhwc_fwd_one_pass_kernelI11Bf16IOBf16WLi512ELi26ELi416EEv26Group_norm_nhwc_fwd_params:
.text._Z35group_norm_nhwc_fwd_one_pass_kernelI11Bf16IOBf16WLi512ELi26ELi416EEv26Group_norm_nhwc_fwd_params:
        /* <DEDUP_REMOVED lines=74> */
.L_x_2283:
        /* <DEDUP_REMOVED lines=14> */
[----:B--2---:R-:W-:-:S06]  /*0580*/  VIADD R28, R30, 0xffffffe ;  /* 0x0ffffffe1e1c7836 */ /* 0x004fcc0000000000 */
        /* <DEDUP_REMOVED lines=12> */
[-C--:B------:R-:W-:Y:S02]  /*0650*/  @!P5 IADD3 R30, R30, -R31.reuse, RZ ;  /* 0x8000001f1e1ed210 */ /* 0x080fe40007ffe0ff */
[----:B------:R-:W-:Y:S02]  /*0660*/  @!P5 IADD3 R29, R29, 0x1, RZ ;  /* 0x000000011d1dd810 */ /* 0x000fe40007ffe0ff */
        /* <DEDUP_REMOVED lines=47> */
[----:B------:R-:W-:-:S04]  /*0960*/  @P6 IMAD.WIDE.U32 R28, R5, R30, R28 ;  /* 0x0000001e051c6225 */ /* 0x000fc800078e001c */
[----:B------:R-:W-:Y:S01]  /*0970*/  @P6 IMAD.IADD R29, R29, 0x1, R31 ;  /* 0x000000011d1d6824 */ /* 0x000fe200078e021f */
[C---:B---3--:R-:W-:Y:S01]  /*0980*/  @P6 LEA R40, P5, R28.reuse, R40, 0x1 ;  /* 0x000000281c286211 */ /* 0x048fe200078a08ff */
[----:B------:R-:W3:Y:S03]  /*0990*/  @P0 LDC.64 R30, c[0x0][0x270] ;  /* 0x00009c00ff1e0b82 */ /* 0x000ee60000000a00 */
[----:B------:R-:W-:Y:S02]  /*09a0*/  @P6 LEA.HI.X R41, R28, R41, R29, 0x1, P5 ;  /* 0x000000291c296211 */ /* 0x000fe400028f0c1d */
[----:B------:R-:W-:Y:S01]  /*09b0*/  @P0 MOV R29, R69 ;  /* 0x00000045001d0202 */ /* 0x000fe20000000f00 */
[----:B---3--:R-:W-:-:S04]  /*09c0*/  @P0 IMAD R28, R15, R30, RZ ;  /* 0x0000001e0f1c0224 */ /* 0x008fc800078e02ff */
[----:B------:R-:W-:Y:S01]  /*09d0*/  @P0 IMAD R31, R6, R31, R28 ;  /* 0x0000001f061f0224 */ /* 0x000fe200078e021c */
[----:B------:R-:W-:-:S05]  /*09e0*/  @P0 MOV R28, R70 ;  /* 0x00000046001c0202 */ /* 0x000fca0000000f00 */
[----:B------:R-:W-:-:S05]  /*09f0*/  @P0 IMAD.WIDE.U32 R28, R6, R30, R28 ;  /* 0x0000001e061c0225 */ /* 0x000fca00078e001c */
[----:B------:R-:W-:Y:S02]  /*0a00*/  @P0 IADD3 R29, R29, R31, RZ ;  /* 0x0000001f1d1d0210 */ /* 0x000fe40007ffe0ff */
[----:B------:R-:W3:Y:S01]  /*0a10*/  @P1 LDC.64 R30, c[0x0][0x270] ;  /* 0x00009c00ff1e1b82 */ /* 0x000ee20000000a00 */
[----:B0-----:R-:W-:-:S04]  /*0a20*/  @P0 LEA R38, P5, R28, R38, 0x1 ;  /* 0x000000261c260211 */ /* 0x001fc800078a08ff */
[----:B------:R-:W-:Y:S02]  /*0a30*/  @P0 LEA.HI.X R39, R28, R39, R29, 0x1, P5 ;  /* 0x000000271c270211 */ /* 0x000fe400028f0c1d */
[----:B------:R-:W-:Y:S02]  /*0a40*/  @P1 MOV R29, R69 ;  /* 0x00000045001d1202 */ /* 0x000fe40000000f00 */
[----:B------:R-:W-:Y:S01]  /*0a50*/  LOP3.LUT P0, RZ, R48, 0x4, RZ, 0xc0, !PT ;  /* 0x0000000430ff7812 */ /* 0x000fe2000780c0ff */
[----:B---3--:R-:W-:-:S04]  /*0a60*/  @P1 IMAD R28, R17, R30, RZ ;  /* 0x0000001e111c1224 */ /* 0x008fc800078e02ff */
[----:B------:R-:W-:Y:S01]  /*0a70*/  @P1 IMAD R31, R7, R31, R28 ;  /* 0x0000001f071f1224 */ /* 0x000fe200078e021c */
[----:B------:R-:W-:-:S05]  /*0a80*/  @P1 MOV R28, R70 ;  /* 0x00000046001c1202 */ /* 0x000fca0000000f00 */
[----:B------:R-:W-:-:S05]  /*0a90*/  @P1 IMAD.WIDE.U32 R28, R7, R30, R28 ;  /* 0x0000001e071c1225 */ /* 0x000fca00078e001c */
[----:B------:R-:W-:Y:S02]  /*0aa0*/  @P1 IADD3 R29, R29, R31, RZ ;  /* 0x0000001f1d1d1210 */ /* 0x000fe40007ffe0ff */
[----:B------:R-:W0:Y:S01]  /*0ab0*/  @P2 LDC.64 R30, c[0x0][0x270] ;  /* 0x00009c00ff1e2b82 */ /* 0x000e220000000a00 */
[----:B--2---:R-:W-:-:S04]  /*0ac0*/  @P1 LEA R32, P5, R28, R32, 0x1 ;  /* 0x000000201c201211 */ /* 0x004fc800078a08ff */
        /* <DEDUP_REMOVED lines=30> */
[----:B------:R-:W-:-:S07]  /*0cb0*/  @P5 IMAD.MOV.U32 R51, RZ, RZ, R69 ;  /* 0x000000ffff335224 */ /* 0x000fce00078e0045 */
[----:B------:R-:W1:Y:S01]  /*0cc0*/  @P5 LDC.64 R54, c[0x0][0x220] ;  /* 0x00008800ff365b82 */ /* 0x000e620000000a00 */
[----:B0-----:R-:W-:-:S04]  /*0cd0*/  @P5 IMAD R50, R47, R52, RZ ;  /* 0x000000342f325224 */ /* 0x001fc800078e02ff */
[----:B------:R-:W-:Y:S01]  /*0ce0*/  @P5 IMAD R53, R22, R53, R50 ;  /* 0x0000003516355224 */ /* 0x000fe200078e0232 */
[----:B------:R-:W-:-:S05]  /*0cf0*/  @P5 MOV R50, R70 ;  /* 0x0000004600325202 */ /* 0x000fca0000000f00 */
[----:B------:R-:W-:-:S05]  /*0d00*/  @P5 IMAD.WIDE.U32 R50, R22, R52, R50 ;  /* 0x0000003416325225 */ /* 0x000fca00078e0032 */
[----:B------:R-:W-:Y:S02]  /*0d10*/  @P5 IADD3 R51, R51, R53, RZ ;  /* 0x0000003533335210 */ /* 0x000fe40007ffe0ff */
[----:B-1----:R-:W-:-:S04]  /*0d20*/  @P5 LEA R52, P6, R50, R54, 0x1 ;  /* 0x0000003632345211 */ /* 0x002fc800078c08ff */
        /* <DEDUP_REMOVED lines=8> */
[----:B------:R-:W-:-:S07]  /*0db0*/  @!P5 MOV R55, R69 ;  /* 0x000000450037d202 */ /* 0x000fce0000000f00 */
[----:B------:R-:W3:Y:S01]  /*0dc0*/  @!P5 LDC.64 R58, c[0x0][0x220] ;  /* 0x00008800ff3adb82 */ /* 0x000ee20000000a00 */
[----:B-1----:R-:W-:-:S04]  /*0dd0*/  @!P5 IMAD R54, R51, R56, RZ ;  /* 0x000000383336d224 */ /* 0x002fc800078e02ff */
[----:B------:R-:W-:Y:S01]  /*0de0*/  @!P5 IMAD R57, R24, R57, R54 ;  /* 0x000000391839d224 */ /* 0x000fe200078e0236 */
[----:B------:R-:W-:-:S05]  /*0df0*/  @!P5 MOV R54, R70 ;  /* 0x000000460036d202 */ /* 0x000fca0000000f00 */
[----:B------:R-:W-:-:S05]  /*0e00*/  @!P5 IMAD.WIDE.U32 R54, R24, R56, R54 ;  /* 0x000000381836d225 */ /* 0x000fca00078e0036 */
[----:B0-----:R-:W-:Y:S02]  /*0e10*/  @!P5 IADD3 R52, R55, R57, RZ ;  /* 0x000000393734d210 */ /* 0x001fe40007ffe0ff */
[----:B---3--:R-:W-:-:S04]  /*0e20*/  @!P5 LEA R56, P6, R54, R58, 0x1 ;  /* 0x0000003a3638d211 */ /* 0x008fc800078c08ff */
[----:B------:R-:W-:Y:S02]  /*0e30*/  @!P5 LEA.HI.X R57, R54, R59, R52, 0x1, P6 ;  /* 0x0000003b3639d211 */ /* 0x000fe400030f0c34 */
[----:B------:R-:W-:Y:S02]  /*0e40*/  MOV R52, RZ ;  /* 0x000000ff00347202 */ /* 0x000fe40000000f00 */
[----:B------:R-:W-:-:S04]  /*0e50*/  SHF.R.S32.HI R53, RZ, 0x1f, R25 ;  /* 0x0000001fff357819 */ /* 0x000fc80000011419 */
[----:B------:R0:W3:Y:S01]  /*0e60*/  @!P5 LDG.E R52, desc[UR8][R56.64] ;  /* 0x000000083834d981 */ /* 0x0000e2000c1e1900 */
[----:B------:R-:W-:-:S04]  /*0e70*/  ISETP.GE.U32.AND P5, PT, R25, UR12, PT ;  /* 0x0000000c19007c0c */ /* 0x000fc8000bfa6070 */
[----:B------:R-:W-:-:S04]  /*0e80*/  ISETP.GE.AND.EX P5, PT, R53, UR13, PT, P5 ;  /* 0x0000000d35007c0c */ /* 0x000fc8000bfa6350 */
[----:B------:R-:W-:-:S13]  /*0e90*/  ISETP.GT.U32.OR P5, PT, R0, 0x19f, P5 ;  /* 0x0000019f0000780c */ /* 0x000fda0002fa4470 */
[----:B------:R-:W1:Y:S01]  /*0ea0*/  @!P5 LDC.64 R58, c[0x0][0x270] ;  /* 0x00009c00ff3adb82 */ /* 0x000e620000000a00 */
[----:B------:R-:W-:-:S07]  /*0eb0*/  @!P5 MOV R55, R69 ;  /* 0x000000450037d202 */ /* 0x000fce0000000f00 */
[----:B------:R-:W0:Y:S01]  /*0ec0*/  @!P5 LDC.64 R60, c[0x0][0x220] ;  /* 0x00008800ff3cdb82 */ /* 0x000e220000000a00 */
[----:B-1----:R-:W-:-:S04]  /*0ed0*/  @!P5 IMAD R54, R53, R58, RZ ;  /* 0x0000003a3536d224 */ /* 0x002fc800078e02ff */
[----:B------:R-:W-:Y:S01]  /*0ee0*/  @!P5 IMAD R59, R25, R59, R54 ;  /* 0x0000003b193bd224 */ /* 0x000fe200078e0236 */
[----:B------:R-:W-:-:S05]  /*0ef0*/  @!P5 MOV R54, R70 ;  /* 0x000000460036d202 */ /* 0x000fca0000000f00 */
[----:B------:R-:W-:-:S05]  /*0f00*/  @!P5 IMAD.WIDE.U32 R54, R25, R58, R54 ;  /* 0x0000003a1936d225 */ /* 0x000fca00078e0036 */
[----:B------:R-:W-:Y:S02]  /*0f10*/  @!P5 IADD3 R55, R55, R59, RZ ;  /* 0x0000003b3737d210 */ /* 0x000fe40007ffe0ff */
[----:B0-----:R-:W-:-:S04]  /*0f20*/  @!P5 LEA R56, P6, R54, R60, 0x1 ;  /* 0x0000003c3638d211 */ /* 0x001fc800078c08ff */
        /* <DEDUP_REMOVED lines=8> */
[----:B------:R-:W-:-:S07]  /*0fb0*/  @!P5 MOV R59, R69 ;  /* 0x00000045003bd202 */ /* 0x000fce0000000f00 */
[----:B------:R-:W5:Y:S01]  /*0fc0*/  @!P5 LDC.64 R62, c[0x0][0x220] ;  /* 0x00008800ff3edb82 */ /* 0x000f620000000a00 */
[----:B-1----:R-:W-:-:S04]  /*0fd0*/  @!P5 IMAD R58, R55, R60, RZ ;  /* 0x0000003c373ad224 */ /* 0x002fc800078e02ff */
[----:B------:R-:W-:Y:S01]  /*0fe0*/  @!P5 IMAD R61, R26, R61, R58 ;  /* 0x0000003d1a3dd224 */ /* 0x000fe200078e023a */
[----:B------:R-:W-:-:S05]  /*0ff0*/  @!P5 MOV R58, R70 ;  /* 0x00000046003ad202 */ /* 0x000fca0000000f00 */
[----:B------:R-:W-:-:S05]  /*1000*/  @!P5 IMAD.WIDE.U32 R58, R26, R60, R58 ;  /* 0x0000003c1a3ad225 */ /* 0x000fca00078e003a */
[----:B0-----:R-:W-:Y:S02]  /*1010*/  @!P5 IADD3 R56, R59, R61, RZ ;  /* 0x0000003d3b38d210 */ /* 0x001fe40007ffe0ff */
[----:B-----5:R-:W-:-:S04]  /*1020*/  @!P5 LEA R60, P6, R58, R62, 0x1 ;  /* 0x0000003e3a3cd211 */ /* 0x020fc800078c08ff */
        /* <DEDUP_REMOVED lines=13> */
[----:B------:R-:W-:-:S04]  /*1100*/  @!P5 IMAD.WIDE.U32 R58, R27, R62, R58 ;  /* 0x0000003e1b3ad225 */ /* 0x000fc800078e003a */
[----:B------:R-:W-:Y:S01]  /*1110*/  @!P5 IMAD.IADD R59, R59, 0x1, R63 ;  /* 0x000000013b3bd824 */ /* 0x000fe200078e023f */
[----:B0-----:R-:W-:-:S04]  /*1120*/  @!P5 LEA R60, P6, R58, R64, 0x1 ;  /* 0x000000403a3cd211 */ /* 0x001fc800078c08ff */
        /* <DEDUP_REMOVED lines=9> */
[----:B------:R-:W2:Y:S01]  /*11c0*/  @!P5 LDC.64 R66, c[0x0][0x220] ;  /* 0x00008800ff42db82 */ /* 0x000ea20000000a00 */
[----:B-1----:R-:W-:-:S04]  /*11d0*/  @!P5 IMAD R62, R59, R64, RZ ;  /* 0x000000403b3ed224 */ /* 0x002fc800078e02ff */
[----:B------:R-:W-:Y:S01]  /*11e0*/  @!P5 IMAD R65, R44, R65, R62 ;  /* 0x000000412c41d224 */ /* 0x000fe200078e023e */
[----:B------:R-:W-:-:S05]  /*11f0*/  @!P5 MOV R62, R70 ;  /* 0x00000046003ed202 */ /* 0x000fca0000000f00 */
[----:B------:R-:W-:-:S05]  /*1200*/  @!P5 IMAD.WIDE.U32 R62, R44, R64, R62 ;  /* 0x000000402c3ed225 */ /* 0x000fca00078e003e */
[----:B0-----:R-:W-:Y:S02]  /*1210*/  @!P5 IADD3 R60, R63, R65, RZ ;  /* 0x000000413f3cd210 */ /* 0x001fe40007ffe0ff */
[----:B--2---:R-:W-:-:S04]  /*1220*/  @!P5 LEA R64, P6, R62, R66, 0x1 ;  /* 0x000000423e40d211 */ /* 0x004fc800078c08ff */
        /* <DEDUP_REMOVED lines=15> */
[C---:B---3--:R-:W-:Y:S02]  /*1320*/  @!P5 LEA R72, P6, R66.reuse, R62, 0x1 ;  /* 0x0000003e4248d211 */ /* 0x048fe400078c08ff */
[----:B------:R-:W-:Y:S02]  /*1330*/  MOV R62, RZ ;  /* 0x000000ff003e7202 */ /* 0x000fe40000000f00 */
[----:B------:R-:W-:Y:S02]  /*1340*/  @!P5 LEA.HI.X R73, R66, R63, R64, 0x1, P6 ;  /* 0x0000003f4249d211 */ /* 0x000fe400030f0c40 */
[----:B------:R-:W-:-:S03]  /*1350*/  SHF.R.S32.HI R63, RZ, 0x1f, R46 ;  /* 0x0000001fff3f7819 */ /* 0x000fc6000001142e */
[----:B------:R0:W3:Y:S01]  /*1360*/  @!P5 LDG.E R62, desc[UR8][R72.64] ;  /* 0x00000008483ed981 */ /* 0x0000e2000c1e1900 */
        /* <DEDUP_REMOVED lines=9> */
[----:B------:R-:W-:-:S05]  /*1400*/  @!P5 IMAD.WIDE.U32 R66, R46, R66, R72 ;  /* 0x000000422e42d225 */ /* 0x000fca00078e0048 */
[----:B------:R-:W-:Y:S02]  /*1410*/  @!P5 IADD3 R67, R67, R75, RZ ;  /* 0x0000004b4343d210 */ /* 0x000fe40007ffe0ff */
[----:B0-----:R-:W-:-:S04]  /*1420*/  @!P5 LEA R76, P6, R66, R64, 0x1 ;  /* 0x00000040424cd211 */ /* 0x001fc800078c08ff */
[----:B------:R-:W-:Y:S02]  /*1430*/  @!P5 LEA.HI.X R77, R66, R65, R67, 0x1, P6 ;  /* 0x00000041424dd211 */ /* 0x000fe400030f0c43 */
[----:B------:R-:W-:Y:S02]  /*1440*/  CS2R R64, SRZ ;  /* 0x0000000000407805 */ /* 0x000fe4000001ff00 */
[----:B------:R-:W-:Y:S02]  /*1450*/  CS2R R66, SRZ ;  /* 0x0000000000427805 */ /* 0x000fe4000001ff00 */
[C---:B------:R-:W-:Y:S02]  /*1460*/  LOP3.LUT P6, RZ, R48.reuse, 0x8, RZ, 0xc0, !PT ;  /* 0x0000000830ff7812 */ /* 0x040fe400078cc0ff */
[----:B------:R0:W3:Y:S01]  /*1470*/  @!P5 LDG.E R64, desc[UR8][R76.64] ;  /* 0x000000084c40d981 */ /* 0x0000e2000c1e1900 */
[----:B------:R-:W-:-:S03]  /*1480*/  LOP3.LUT P5, RZ, R48, 0x2, RZ, 0xc0, !PT ;  /* 0x0000000230ff7812 */ /* 0x000fc600078ac0ff */
[----:B------:R-:W4:Y:S01]  /*1490*/  @P0 LDG.E R65, desc[UR8][R42.64] ;  /* 0x000000082a410981 */ /* 0x000f22000c1e1900 */
[----:B------:R-:W-:Y:S02]  /*14a0*/  ISETP.NE.AND P0, PT, R74, RZ, PT ;  /* 0x000000ff4a00720c */ /* 0x000fe40003f05270 */
[----:B------:R-:W-:-:S06]  /*14b0*/  CS2R R72, SRZ ;  /* 0x0000000000487805 */ /* 0x000fcc000001ff00 */
[----:B------:R-:W5:Y:S04]  /*14c0*/  @P6 LDG.E R72, desc[UR8][R36.64] ;  /* 0x0000000824486981 */ /* 0x000f68000c1e1900 */
[----:B------:R-:W2:Y:S04]  /*14d0*/  @P5 LDG.E R66, desc[UR8][R40.64] ;  /* 0x0000000828425981 */ /* 0x000ea8000c1e1900 */
[----:B------:R4:W3:Y:S01]  /*14e0*/  @P0 LDG.E R67, desc[UR8][R38.64] ;  /* 0x0000000826430981 */ /* 0x0008e2000c1e1900 */
[----:B------:R-:W-:-:S03]  /*14f0*/  CS2R R74, SRZ ;  /* 0x00000000004a7805 */ /* 0x000fc6000001ff00 */
[----:B------:R1:W5:Y:S04]  /*1500*/  @P1 LDG.E R73, desc[UR8][R32.64] ;  /* 0x0000000820491981 */ /* 0x000368000c1e1900 */
[----:B------:R-:W5:Y:S01]  /*1510*/  @P2 LDG.E R74, desc[UR8][R34.64] ;  /* 0x00000008224a2981 */ /* 0x000f62000c1e1900 */
[----:B0-----:R-:W-:-:S03]  /*1520*/  MOV R76, RZ ;  /* 0x000000ff004c7202 */ /* 0x001fc60000000f00 */
[----:B------:R0:W5:Y:S04]  /*1530*/  @P3 LDG.E R75, desc[UR8][R30.64] ;  /* 0x000000081e4b3981 */ /* 0x000168000c1e1900 */
[----:B------:R5:W5:Y:S01]  /*1540*/  @P4 LDG.E R76, desc[UR8][R28.64] ;  /* 0x000000081c4c4981 */ /* 0x000b62000c1e1900 */
[----:B------:R-:W-:Y:S02]  /*1550*/  ISETP.GT.AND P5, PT, R12, 0x1e, PT ;  /* 0x0000001e0c00780c */ /* 0x000fe40003fa4270 */
[----:B----4-:R-:W-:-:S04]  /*1560*/  PRMT R38, R65, 0x7632, R38 ;  /* 0x0000763241267816 */ /* 0x010fc80000000026 */
[----:B------:R-:W-:Y:S02]  /*1570*/  SHF.L.U32 R39, R38, 0x10, RZ ;  /* 0x0000001026277819 */ /* 0x000fe400000006ff */
[----:B--2---:R-:W-:-:S04]  /*1580*/  PRMT R38, R66, 0x7632, R38 ;  /* 0x0000763242267816 */ /* 0x004fc80000000026 */
[----:B-1----:R-:W-:Y:S02]  /*1590*/  SHF.L.U32 R33, R38, 0x10, RZ ;  /* 0x0000001026217819 */ /* 0x002fe400000006ff */
[----:B---3--:R-:W-:Y:S01]  /*15a0*/  PRMT R40, R67, 0x7632, R40 ;  /* 0x0000763243287816 */ /* 0x008fe20000000028 */
[----:B0-----:R-:W-:Y:S01]  /*15b0*/  IMAD.U32 R30, R66, 0x10000, RZ ;  /* 0x00010000421e7824 */ /* 0x001fe200078e00ff */
[----:B-----5:R-:W-:Y:S01]  /*15c0*/  PRMT R28, R72, 0x7632, R28 ;  /* 0x00007632481c7816 */ /* 0x020fe2000000001c */
[----:B------:R-:W-:Y:S01]  /*15d0*/  FMUL.FTZ R29, R33, R33 ;  /* 0x00000021211d7220 */ /* 0x000fe20000410000 */
[----:B------:R-:W-:Y:S01]  /*15e0*/  SHF.L.U32 R40, R40, 0x10, RZ ;  /* 0x0000001028287819 */ /* 0x000fe200000006ff */
[C---:B------:R-:W-:Y:S01]  /*15f0*/  FADD.FTZ R34, R30.reuse, R33 ;  /* 0x000000211e227221 */ /* 0x040fe20000010000 */
[----:B------:R-:W-:Y:S01]  /*1600*/  SHF.L.U32 R31, R67, 0x10, RZ ;  /* 0x00000010431f7819 */ /* 0x000fe200000006ff */
[----:B------:R-:W-:Y:S01]  /*1610*/  FFMA.FTZ R30, R30, R30, R29 ;  /* 0x0000001e1e1e7223 */ /* 0x000fe2000001001d */
[----:B------:R-:W-:Y:S01]  /*1620*/  SHF.L.U32 R29, R28, 0x10, RZ ;  /* 0x000000101c1d7819 */ /* 0x000fe200000006ff */
[----:B------:R-:W-:Y:S01]  /*1630*/  FMUL.FTZ R38, R40, R40 ;  /* 0x0000002828267220 */ /* 0x000fe20000410000 */
[----:B------:R-:W-:Y:S01]  /*1640*/  SHF.L.U32 R28, R72, 0x10, RZ ;  /* 0x00000010481c7819 */ /* 0x000fe200000006ff */
[----:B------:R-:W-:Y:S01]  /*1650*/  FADD.FTZ R40, R31, R40 ;  /* 0x000000281f287221 */ /* 0x000fe20000010000 */
[----:B------:R-:W-:Y:S01]  /*1660*/  SHF.L.U32 R36, R65, 0x10, RZ ;  /* 0x0000001041247819 */ /* 0x000fe200000006ff */
[----:B------:R-:W-:Y:S01]  /*1670*/  FFMA.FTZ R33, R31, R31, R38 ;  /* 0x0000001f1f217223 */ /* 0x000fe20000010026 */
        /* <DEDUP_REMOVED lines=17> */
[----:B------:R-:W-:Y:S01]  /*1790*/  FADD.FTZ R38, R35, R38 ;  /* 0x0000002623267221 */ /* 0x000fe20000010000 */
        /* <DEDUP_REMOVED lines=13> */
[----:B------:R-:W-:Y:S01]  /*1870*/  SHF.L.U32 R37, R34, 0x10, RZ ;  /* 0x0000001022257819 */ /* 0x000fe200000006ff */
[----:B------:R-:W-:Y:S01]  /*1880*/  FADD.FTZ R29, R29, R38 ;  /* 0x000000261d1d7221 */ /* 0x000fe20000010000 */
[----:B------:R-:W-:Y:S01]  /*1890*/  FADD.FTZ R30, R30, R35 ;  /* 0x000000231e1e7221 */ /* 0x000fe20000010000 */
[C---:B------:R-:W-:Y:S01]  /*18a0*/  FADD.FTZ R34, R28.reuse, R31 ;  /* 0x0000001f1c227221 */ /* 0x040fe20000010000 */
[----:B------:R-:W-:Y:S01]  /*18b0*/  FFMA.FTZ R33, R28, R28, R33 ;  /* 0x0000001c1c217223 */ /* 0x000fe20000010021 */
[----:B------:R-:W-:Y:S01]  /*18c0*/  SHF.L.U32 R28, R76, 0x10, RZ ;  /* 0x000000104c1c7819 */ /* 0x000fe200000006ff */
[----:B------:R-:W-:Y:S01]  /*18d0*/  FADD.FTZ R29, R29, R32 ;  /* 0x000000201d1d7221 */ /* 0x000fe20000010000 */
[----:B------:R-:W-:Y:S01]  /*18e0*/  PRMT R35, R50, 0x7632, R35 ;  /* 0x0000763232237816 */ /* 0x000fe20000000023 */
[----:B------:R-:W-:Y:S01]  /*18f0*/  FMUL.FTZ R31, R37, R37 ;  /* 0x00000025251f7220 */ /* 0x000fe20000410000 */
[----:B------:R-:W-:Y:S01]  /*1900*/  FADD.FTZ R30, R30, R39 ;  /* 0x000000271e1e7221 */ /* 0x000fe20000010000 */
[--C-:B------:R-:W-:Y:S01]  /*1910*/  FADD.FTZ R29, R29, R34.reuse ;  /* 0x000000221d1d7221 */ /* 0x100fe20000010000 */
        /* <DEDUP_REMOVED lines=17> */
[----:B------:R-:W-:-:S02]  /*1a30*/  FFMA.FTZ R35, R28, R28, R35 ;  /* 0x0000001c1c237223 */ /* 0x000fc40000010023 */
[----:B------:R-:W-:Y:S01]  /*1a40*/  IMAD.U32 R33, R34, 0x10000, RZ ;  /* 0x0001000022217824 */ /* 0x000fe200078e00ff */
        /* <DEDUP_REMOVED lines=43> */
[----:B------:R-:W-:Y:S01]  /*1d00*/  FADD.FTZ R29, R29, R32 ;  /* 0x000000201d1d7221 */ /* 0x000fe20000010000 */
[----:B------:R-:W-:-:S02]  /*1d10*/  FADD.FTZ R30, R30, R33 ;  /* 0x000000211e1e7221 */ /* 0x000fc40000010000 */
        /* <DEDUP_REMOVED lines=83> */
.L_x_2227:
[----:B------:R-:W-:Y:S05]  /*2250*/  BSYNC B0 ;  /* 0x0000000000007941 */ /* 0x000fea0003800000 */
.L_x_2226:
        /* <DEDUP_REMOVED lines=18> */
[----:B------:R-:W-:Y:S01]  /*2380*/  SHF.L.U32 R39, R39, 0x1, RZ ;  /* 0x0000000127277819 */ /* 0x000fe200000006ff */
[----:B-1----:R-:W-:Y:S01]  /*2390*/  IMAD R41, R41, UR7, R40 ;  /* 0x0000000729297c24 */ /* 0x002fe2000f8e0228 */
[----:B------:R-:W-:-:S03]  /*23a0*/  ISETP.NE.AND P6, PT, R91, -0x1, PT ;  /* 0xffffffff5b00780c */ /* 0x000fc60003fc5270 */
[----:B--2---:R-:W-:Y:S01]  /*23b0*/  IMAD.WIDE R28, R39, 0x4, R28 ;  /* 0x00000004271c7825 */ /* 0x004fe200078e021c */
[----:B------:R-:W-:-:S03]  /*23c0*/  IADD3 R39, R38, R40, RZ ;  /* 0x0000002826277210 */ /* 0x000fc60007ffe0ff */
[----:B------:R-:W-:-:S05]  /*23d0*/  IMAD.WIDE.U32 R28, R41, 0x8, R28 ;  /* 0x00000008291c7825 */ /* 0x000fca00078e001c */
[----:B------:R1:W-:Y:S01]  /*23e0*/  STG.E.64 desc[UR8][R28.64], R32 ;  /* 0x000000201c007986 */ /* 0x0003e2000c101b08 */
[----:B0-----:R-:W-:Y:S01]  /*23f0*/  IMAD.WIDE.U32 R30, R39, 0x4, R30 ;  /* 0x00000004271e7825 */ /* 0x001fe200078e001e */
[----:B------:R-:W-:Y:S06]  /*2400*/  MEMBAR.ALL.GPU ;  /* 0x0000000000007992 */ /* 0x000fec000000a000 */
[----:B------:R-:W-:-:S00]  /*2410*/  ERRBAR ;  /* 0x00000000000079ab */ /* 0x000fc00000000000 */
[----:B------:R-:W-:Y:S06]  /*2420*/  CGAERRBAR ;  /* 0x00000000000075ab */ /* 0x000fec0000000000 */
[----:B------:R1:W-:Y:S01]  /*2430*/  REDG.E.ADD.S32.STRONG.GPU desc[UR8][R30.64], R43 ;  /* 0x0000002b1e00798e */ /* 0x0003e2000c10e388 */
[----:B------:R-:W-:Y:S05]  /*2440*/  @!P6 BRA `(.L_x_2229) ;  /* 0x000000000014e947 */ /* 0x000fea0003800000 */
.L_x_2230:
[----:B-1----:R-:W2:Y:S04]  /*2450*/  LDG.E.STRONG.GPU R28, desc[UR8][R30.64] ;  /* 0x000000081e1c7981 */ /* 0x002ea8000c1ef900 */
[----:B--2---:R-:W-:Y:S01]  /*2460*/  CCTL.IVALL ;  /* 0x00000000ff00798f */ /* 0x004fe20002000000 */
[----:B------:R-:W-:Y:S05]  /*2470*/  YIELD ;  /* 0x0000000000007946 */ /* 0x000fea0003800000 */
[----:B------:R-:W-:-:S13]  /*2480*/  ISETP.NE.AND P6, PT, R28, R91, PT ;  /* 0x0000005b1c00720c */ /* 0x000fda0003fc5270 */
[----:B------:R-:W-:Y:S05]  /*2490*/  @P6 BRA `(.L_x_2230) ;  /* 0xfffffffc00ec6947 */ /* 0x000fea000383ffff */
.L_x_2229:
[----:B------:R-:W-:Y:S01]  /*24a0*/  ISETP.NE.AND P6, PT, R89, RZ, PT ;  /* 0x000000ff5900720c */ /* 0x000fe20003fc5270 */
[----:B------:R-:W-:Y:S05]  /*24b0*/  WARPSYNC.ALL ;  /* 0x0000000000007948 */ /* 0x000fea0003800000 */
[----:B------:R-:W-:Y:S07]  /*24c0*/  BAR.SYNC.DEFER_BLOCKING 0x0 ;  /* 0x0000000000007b1d */ /* 0x000fee0000010000 */
[----:B------:R-:W-:Y:S05]  /*24d0*/  @!P6 BRA `(.L_x_2228) ;  /* 0x0000000400e8e947 */ /* 0x000fea0003800000 */
[----:B-1----:R-:W-:Y:S01]  /*24e0*/  VIADD R28, R89, 0xffffffff ;  /* 0xffffffff591c7836 */ /* 0x002fe20000000000 */
[----:B------:R-:W-:-:S04]  /*24f0*/  HFMA2.MMA R38, -RZ, RZ, 0, 0 ;  /* 0x00000000ff267435 */ /* 0x000fc800000001ff */
[----:B------:R-:W-:-:S13]  /*2500*/  ISETP.GE.U32.AND P6, PT, R28, 0x3, PT ;  /* 0x000000031c00780c */ /* 0x000fda0003fc6070 */
[----:B------:R-:W-:Y:S05]  /*2510*/  @!P6 BRA `(.L_x_2231) ;  /* 0x000000040008e947 */ /* 0x000fea0003800000 */
[----:B------:R-:W-:Y:S02]  /*2520*/  LOP3.LUT R28, R89, 0x3, RZ, 0xc0, !PT ;  /* 0x00000003591c7812 */ /* 0x000fe400078ec0ff */
[----:B------:R-:W-:Y:S02]  /*2530*/  MOV R38, RZ ;  /* 0x000000ff00267202 */ /* 0x000fe40000000f00 */
[----:B------:R-:W-:-:S07]  /*2540*/  IADD3 R39, -R28, R89, RZ ;  /* 0x000000591c277210 */ /* 0x000fce0007ffe1ff */
.L_x_2232:
        /* <DEDUP_REMOVED lines=63> */
.L_x_2231:
        /* <DEDUP_REMOVED lines=18> */
.L_x_2234:
[----:B------:R-:W-:Y:S05]  /*2a60*/  BSYNC B0 ;  /* 0x0000000000007941 */ /* 0x000fea0003800000 */
.L_x_2233:
        /* <DEDUP_REMOVED lines=25> */
[----:B------:R-:W-:-:S04]  /*2c00*/  @!P6 IMAD R38, R38, R89, RZ ;  /* 0x000000592626e224 */ /* 0x000fc800078e02ff */
[----:B------:R-:W-:-:S04]  /*2c10*/  @!P6 IMAD.SHL.U32 R29, R38, 0x2, RZ ;  /* 0x00000002261de824 */ /* 0x000fc800078e00ff */
[----:B--2---:R-:W-:-:S04]  /*2c20*/  @!P6 IMAD.WIDE R28, R29, 0x4, R30 ;  /* 0x000000041d1ce825 */ /* 0x004fc800078e021e */
[----:B-1----:R-:W-:-:S04]  /*2c30*/  @!P6 IMAD R31, R40, R39, R41 ;  /* 0x00000027281fe224 */ /* 0x002fc800078e0229 */
[----:B------:R-:W-:-:S06]  /*2c40*/  @!P6 IMAD.WIDE.U32 R28, R31, 0x8, R28 ;  /* 0x000000081f1ce825 */ /* 0x000fcc00078e001c */
[----:B------:R-:W2:Y:S02]  /*2c50*/  @!P6 LDG.E.64 R28, desc[UR8][R28.64] ;  /* 0x000000081c1ce981 */ /* 0x000ea4000c1e1b00 */
[----:B--2---:R-:W-:Y:S01]  /*2c60*/  @!P6 FADD.FTZ R32, R32, R28 ;  /* 0x0000001c2020e221 */ /* 0x004fe20000010000 */
[----:B------:R-:W-:-:S07]  /*2c70*/  @!P6 FADD.FTZ R33, R33, R29 ;  /* 0x0000001d2121e221 */ /* 0x000fce0000010000 */
.L_x_2228:
[----:B------:R-:W-:Y:S01]  /*2c80*/  ULDC.64 UR12, c[0x0][0x218] ;  /* 0x00008600000c7ab9 */ /* 0x000fe20000000a00 */
[----:B-1----:R-:W-:Y:S01]  /*2c90*/  P2R R28, PR, RZ, 0x1 ;  /* 0x00000001ff1c7803 */ /* 0x002fe20000000000 */
[----:B------:R-:W0:Y:S01]  /*2ca0*/  S2UR UR6, SR_CgaCtaId ;  /* 0x00000000000679c3 */ /* 0x000e220000008800 */
[----:B------:R-:W-:Y:S01]  /*2cb0*/  LOP3.LUT P0, RZ, R0, UR7, RZ, 0xfc, !PT ;  /* 0x0000000700ff7c12 */ /* 0x000fe2000f80fcff */
[----:B------:R-:W-:Y:S01]  /*2cc0*/  UMOV UR5, 0x400 ;  /* 0x0000040000057882 */ /* 0x000fe20000000000 */
[----:B------:R-:W-:Y:S02]  /*2cd0*/  ISETP.EQ.U32.AND P6, PT, RZ, UR12, PT ;  /* 0x0000000cff007c0c */ /* 0x000fe4000bfc2070 */
[----:B------:R-:W-:Y:S02]  /*2ce0*/  IADD3 R49, R18, R49, RZ ;  /* 0x0000003112317210 */ /* 0x000fe40007ffe0ff */
[----:B------:R-:W-:Y:S02]  /*2cf0*/  ISETP.EQ.OR.EX P6, PT, RZ, UR13, P0, P6 ;  /* 0x0000000dff007c0c */ /* 0x000fe400087c2760 */
[----:B------:R-:W-:-:S11]  /*2d00*/  ISETP.NE.AND P0, PT, R28, RZ, PT ;  /* 0x000000ff1c00720c */ /* 0x000fd60003f05270 */
[----:B------:R-:W1:Y:S01]  /*2d10*/  @!P6 LDC.64 R30, c[0x0][0x218] ;  /* 0x00008600ff1eeb82 */ /* 0x000e620000000a00 */
[----:B0-----:R-:W-:-:S03]  /*2d20*/  ULEA UR5, UR6, UR5, 0x18 ;  /* 0x0000000506057291 */ /* 0x001fc6000f8ec03f */
[----:B------:R-:W-:Y:S02]  /*2d30*/  ULDC UR6, c[0x0][0x2a4] ;  /* 0x0000a90000067ab9 */ /* 0x000fe40000000800 */
[----:B------:R-:W-:Y:S01]  /*2d40*/  @!P6 FMUL.FTZ R29, R33, UR6 ;  /* 0x00000006211dec20 */ /* 0x000fe20008410000 */
[----:B------:R-:W-:-:S03]  /*2d50*/  @!P6 FMUL.FTZ R28, R32, UR6 ;  /* 0x00000006201cec20 */ /* 0x000fc60008410000 */
[----:B------:R0:W-:Y:S02]  /*2d60*/  @!P5 STS.64 [UR5+0x80], R32 ;  /* 0x00008020ff00d988 */ /* 0x0001e40008000a05 */
[----:B0-----:R-:W-:Y:S01]  /*2d70*/  MOV R32, 0x3f800000 ;  /* 0x3f80000000207802 */ /* 0x001fe20000000f00 */
[----:B-1----:R-:W-:-:S05]  /*2d80*/  @!P6 IMAD.WIDE R38, R14, 0x8, R30 ;  /* 0x000000080e26e825 */ /* 0x002fca00078e021e */
[----:B------:R0:W-:Y:S01]  /*2d90*/  @!P6 STG.E.64 desc[UR8][R38.64], R28 ;  /* 0x0000001c2600e986 */ /* 0x0001e2000c101b08 */
[----:B------:R-:W-:Y:S08]  /*2da0*/  BAR.SYNC.DEFER_BLOCKING 0x0 ;  /* 0x0000000000007b1d */ /* 0x000ff00000010000 */
[----:B0-----:R-:W0:Y:S01]  /*2db0*/  LDC.64 R28, c[0x0][0x230] ;  /* 0x00008c00ff1c7b82 */ /* 0x001e220000000a00 */
[----:B------:R-:W1:Y:S01]  /*2dc0*/  LDS.64 R30, [UR5+0x80] ;  /* 0x00008005ff1e7984 */ /* 0x000e620008000a00 */
[----:B0-----:R-:W-:-:S05]  /*2dd0*/  IMAD.WIDE R28, R49, 0x2, R28 ;  /* 0x00000002311c7825 */ /* 0x001fca00078e021c */
[----:B------:R-:W2:Y:S04]  /*2de0*/  LDG.E.U16 R42, desc[UR8][R28.64] ;  /* 0x000000081c2a7981 */ /* 0x000ea8000c1e1500 */
[----:B------:R-:W3:Y:S01]  /*2df0*/  LDG.E.U16 R39, desc[UR8][R28.64+0x2] ;  /* 0x000002081c277981 */ /* 0x000ee2000c1e1500 */
[----:B-1----:R-:W-:-:S04]  /*2e00*/  FMUL.FTZ R40, R30, UR6 ;  /* 0x000000061e287c20 */ /* 0x002fc80008410000 */
[----:B------:R-:W-:-:S04]  /*2e10*/  FMUL.FTZ R30, R40, R40 ;  /* 0x00000028281e7220 */ /* 0x000fc80000410000 */
[----:B------:R-:W-:-:S05]  /*2e20*/  FFMA.FTZ R30, R31, UR6, -R30 ;  /* 0x000000061f1e7c23 */ /* 0x000fca000801081e */
[----:B------:R-:W-:-:S13]  /*2e30*/  FSETP.GTU.FTZ.AND P5, PT, R30, RZ, PT ;  /* 0x000000ff1e00720b */ /* 0x000fda0003fbc000 */
[----:B------:R-:W0:Y:S02]  /*2e40*/  @P5 LDC R41, c[0x0][0x238] ;  /* 0x00008e00ff295b82 */ /* 0x000e240000000800 */
[----:B0-----:R-:W-:-:S06]  /*2e50*/  @P5 FADD.FTZ R41, R30, R41 ;  /* 0x000000291e295221 */ /* 0x001fcc0000010000 */
[----:B------:R-:W0:Y:S01]  /*2e60*/  LDC.64 R30, c[0x0][0x228] ;  /* 0x00008a00ff1e7b82 */ /* 0x000e220000000a00 */
[----:B------:R1:W4:Y:S01]  /*2e70*/  @P5 MUFU.RSQ R32, R41 ;  /* 0x0000002900205308 */ /* 0x0003220000001400 */
[----:B0-----:R-:W-:-:S05]  /*2e80*/  IMAD.WIDE R30, R49, 0x2, R30 ;  /* 0x00000002311e7825 */ /* 0x001fca00078e021e */
[----:B------:R-:W5:Y:S04]  /*2e90*/  LDG.E.U16 R33, desc[UR8][R30.64] ;  /* 0x000000081e217981 */ /* 0x000f68000c1e1500 */
[----:B------:R-:W5:Y:S01]  /*2ea0*/  LDG.E.U16 R38, desc[UR8][R30.64+0x2] ;  /* 0x000002081e267981 */ /* 0x000f62000c1e1500 */
[----:B------:R-:W-:Y:S02]  /*2eb0*/  ISETP.NE.AND P6, PT, RZ, UR10, PT ;  /* 0x0000000aff007c0c */ /* 0x000fe4000bfc5270 */
[----:B------:R-:W-:Y:S02]  /*2ec0*/  SHF.L.U32 R43, R84, 0x10, RZ ;  /* 0x00000010542b7819 */ /* 0x000fe400000006ff */
[----:B-1----:R-:W-:-:S03]  /*2ed0*/  SHF.L.U32 R41, R72, 0x10, RZ ;  /* 0x0000001048297819 */ /* 0x002fc600000006ff */
[----:B------:R-:W-:Y:S02]  /*2ee0*/  FADD.FTZ R43, -R40, R43 ;  /* 0x0000002b282b7221 */ /* 0x000fe40000010100 */
[----:B------:R-:W-:Y:S02]  /*2ef0*/  FADD.FTZ R41, R41, -R40 ;  /* 0x8000002829297221 */ /* 0x000fe40000010000 */
[-C--:B----4-:R-:W-:Y:S02]  /*2f00*/  FMUL.FTZ R43, R43, R32.reuse ;  /* 0x000000202b2b7220 */ /* 0x090fe40000410000 */
[----:B------:R-:W-:Y:S01]  /*2f10*/  FMUL.FTZ R41, R41, R32 ;  /* 0x0000002029297220 */ /* 0x000fe20000410000 */
[----:B------:R-:W-:Y:S02]  /*2f20*/  SHF.L.U32 R65, R65, 0x10, RZ ;  /* 0x0000001041417819 */ /* 0x000fe400000006ff */
[----:B------:R-:W-:Y:S02]  /*2f30*/  SHF.L.U32 R77, R77, 0x10, RZ ;  /* 0x000000104d4d7819 */ /* 0x000fe400000006ff */
[----:B--2---:R-:W-:-:S02]  /*2f40*/  SHF.L.U32 R42, R42, 0x10, RZ ;  /* 0x000000102a2a7819 */ /* 0x004fc400000006ff */
[----:B---3--:R-:W-:Y:S02]  /*2f50*/  SHF.L.U32 R39, R39, 0x10, RZ ;  /* 0x0000001027277819 */ /* 0x008fe400000006ff */
[----:B-----5:R-:W-:Y:S02]  /*2f60*/  SHF.L.U32 R33, R33, 0x10, RZ ;  /* 0x0000001021217819 */ /* 0x020fe400000006ff */
[----:B------:R-:W-:-:S03]  /*2f70*/  SHF.L.U32 R38, R38, 0x10, RZ ;  /* 0x0000001026267819 */ /* 0x000fc600000006ff */
        /* <DEDUP_REMOVED lines=13> */
.L_x_2235:
        /* <DEDUP_REMOVED lines=15> */
.L_x_2237:
[----:B------:R-:W-:Y:S05]  /*3140*/  BSYNC B0 ;  /* 0x0000000000007941 */ /* 0x000fea0003800000 */
.L_x_2236:
[--C-:B------:R-:W-:Y:S01]  /*3150*/  FADD.FTZ R29, R65, -R40.reuse ;  /* 0x80000028411d7221 */ /* 0x100fe20000010000 */
[----:B------:R-:W-:Y:S01]  /*3160*/  FADD.FTZ R77, -R40, R77 ;  /* 0x0000004d284d7221 */ /* 0x000fe20000010100 */
[----:B------:R-:W-:Y:S01]  /*3170*/  SHF.L.U32 R49, R66, 0x10, RZ ;  /* 0x0000001042317819 */ /* 0x000fe200000006ff */
[----:B------:R-:W-:Y:S01]  /*3180*/  IMAD.U32 R79, R79, 0x10000, RZ ;  /* 0x000100004f4f7824 */ /* 0x000fe200078e00ff */
[----:B0-----:R-:W-:Y:S01]  /*3190*/  SHF.L.U32 R31, R78, 0x10, RZ ;  /* 0x000000104e1f7819 */ /* 0x001fe200000006ff */
[-C--:B------:R-:W-:Y:S01]  /*31a0*/  FMUL.FTZ R29, R29, R32.reuse ;  /* 0x000000201d1d7220 */ /* 0x080fe20000410000 */
[----:B------:R-:W-:Y:S01]  /*31b0*/  FMUL.FTZ R77, R77, R32 ;  /* 0x000000204d4d7220 */ /* 0x000fe20000410000 */
[----:B------:R-:W-:Y:S01]  /*31c0*/  SHF.L.U32 R67, R67, 0x10, RZ ;  /* 0x0000001043437819 */ /* 0x000fe200000006ff */
[----:B------:R-:W-:Y:S01]  /*31d0*/  FADD.FTZ R49, R49, -R40 ;  /* 0x8000002831317221 */ /* 0x000fe20000010000 */
        /* <DEDUP_REMOVED lines=14> */
.L_x_2238:
        /* <DEDUP_REMOVED lines=15> */
.L_x_2240:
[----:B------:R-:W-:Y:S05]  /*33b0*/  BSYNC B0 ;  /* 0x0000000000007941 */ /* 0x000fea0003800000 */
.L_x_2239:
[-C--:B------:R-:W-:Y:S01]  /*33c0*/  FMUL.FTZ R49, R49, R32.reuse ;  /* 0x0000002031317220 */ /* 0x080fe20000410000 */
[----:B------:R-:W-:Y:S01]  /*33d0*/  FMUL.FTZ R65, R65, R32 ;  /* 0x0000002041417220 */ /* 0x000fe20000410000 */
[----:B------:R-:W-:Y:S01]  /*33e0*/  FADD.FTZ R43, R67, -R40 ;  /* 0x80000028432b7221 */ /* 0x000fe20000010000 */
[----:B------:R-:W-:Y:S01]  /*33f0*/  FADD.FTZ R79, -R40, R79 ;  /* 0x0000004f284f7221 */ /* 0x000fe20000010100 */
        /* <DEDUP_REMOVED lines=13> */
.L_x_2241:
[----:B------:R-:W-:Y:S01]  /*34d0*/  LOP3.LUT P5, RZ, R48, 0x2, RZ, 0xc0, !PT ;  /* 0x0000000230ff7812 */ /* 0x000fe200078ac0ff */
[----:B------:R-:W-:-:S12]  /*34e0*/  BSSY B0, `(.L_x_2242) ;  /* 0x000000e000007945 */ /* 0x000fd80003800000 */
        /* <DEDUP_REMOVED lines=13> */
.L_x_2243:
[----:B------:R-:W-:Y:S05]  /*35c0*/  BSYNC B0 ;  /* 0x0000000000007941 */ /* 0x000fea0003800000 */
.L_x_2242:
[-C--:B------:R-:W-:Y:S01]  /*35d0*/  FMUL.FTZ R43, R43, R32.reuse ;  /* 0x000000202b2b7220 */ /* 0x080fe20000410000 */
[----:B------:R-:W-:Y:S01]  /*35e0*/  FMUL.FTZ R79, R79, R32 ;  /* 0x000000204f4f7220 */ /* 0x000fe20000410000 */
[----:B------:R-:W-:Y:S02]  /*35f0*/  SHF.L.U32 R73, R73, 0x10, RZ ;  /* 0x0000001049497819 */ /* 0x000fe400000006ff */
[----:B-1----:R-:W-:Y:S01]  /*3600*/  SHF.L.U32 R49, R80, 0x10, RZ ;  /* 0x0000001050317819 */ /* 0x002fe200000006ff */
[----:B------:R-:W-:Y:S01]  /*3610*/  FFMA.FTZ R43, R33, R43, R42 ;  /* 0x0000002b212b7223 */ /* 0x000fe2000001002a */
[----:B------:R-:W-:Y:S01]  /*3620*/  SHF.L.U32 R65, R74, 0x10, RZ ;  /* 0x000000104a417819 */ /* 0x000fe200000006ff */
[----:B------:R-:W-:Y:S01]  /*3630*/  FFMA.FTZ R66, R38, R79, R39 ;  /* 0x0000004f26427223 */ /* 0x000fe20000010027 */
[----:B------:R-:W-:Y:S01]  /*3640*/  SHF.L.U32 R81, R81, 0x10, RZ ;  /* 0x0000001051517819 */ /* 0x000fe200000006ff */
        /* <DEDUP_REMOVED lines=11> */
.L_x_2244:
        /* <DEDUP_REMOVED lines=14> */
.L_x_2246:
[----:B------:R-:W-:Y:S05]  /*37e0*/  BSYNC B0 ;  /* 0x0000000000007941 */ /* 0x000fea0003800000 */
.L_x_2245:
[--C-:B------:R-:W-:Y:S01]  /*37f0*/  FADD.FTZ R29, R73, -R40.reuse ;  /* 0x80000028491d7221 */ /* 0x100fe20000010000 */
[C---:B------:R-:W-:Y:S01]  /*3800*/  FADD.FTZ R49, -R40.reuse, R49 ;  /* 0x0000003128317221 */ /* 0x040fe20000010100 */
[----:B01----:R-:W-:Y:S01]  /*3810*/  FADD.FTZ R31, R65, -R40 ;  /* 0x80000028411f7221 */ /* 0x003fe20000010000 */
        /* <DEDUP_REMOVED lines=18> */
.L_x_2247:
        /* <DEDUP_REMOVED lines=14> */
.L_x_2249:
[----:B------:R-:W-:Y:S05]  /*3a20*/  BSYNC B0 ;  /* 0x0000000000007941 */ /* 0x000fea0003800000 */
.L_x_2248:
[----:B------:R-:W-:Y:S01]  /*3a30*/  IMAD.U32 R75, R75, 0x10000, RZ ;  /* 0x000100004b4b7824 */ /* 0x000fe200078e00ff */
[----:B------:R-:W-:Y:S01]  /*3a40*/  SHF.L.U32 R43, R82, 0x10, RZ ;  /* 0x00000010522b7819 */ /* 0x000fe200000006ff */
        /* <DEDUP_REMOVED lines=13> */
.L_x_2250:
        /* <DEDUP_REMOVED lines=14> */
.L_x_2252:
[----:B------:R-:W-:Y:S05]  /*3c00*/  BSYNC B0 ;  /* 0x0000000000007941 */ /* 0x000fea0003800000 */
.L_x_2251:
[--C-:B------:R-:W-:Y:S01]  /*3c10*/  FADD.FTZ R29, R75, -R40.reuse ;  /* 0x800000284b1d7221 */ /* 0x100fe20000010000 */
[----:B------:R-:W-:Y:S01]  /*3c20*/  FADD.FTZ R43, -R40, R43 ;  /* 0x0000002b282b7221 */ /* 0x000fe20000010100 */
[----:B------:R-:W-:Y:S02]  /*3c30*/  SHF.L.U32 R49, R76, 0x10, RZ ;  /* 0x000000104c317819 */ /* 0x000fe400000006ff */
[----:B------:R-:W-:Y:S01]  /*3c40*/  SHF.L.U32 R83, R83, 0x10, RZ ;  /* 0x0000001053537819 */ /* 0x000fe200000006ff */
[-C--:B------:R-:W-:Y:S01]  /*3c50*/  FMUL.FTZ R29, R29, R32.reuse ;  /* 0x000000201d1d7220 */ /* 0x080fe20000410000 */
[----:B------:R-:W-:Y:S01]  /*3c60*/  FMUL.FTZ R43, R43, R32 ;  /* 0x000000202b2b7220 */ /* 0x000fe20000410000 */
[----:B-1----:R-:W-:Y:S01]  /*3c70*/  SHF.L.U32 R65, R50, 0x10, RZ ;  /* 0x0000001032417819 */ /* 0x002fe200000006ff */
[----:B------:R-:W-:Y:S01]  /*3c80*/  FADD.FTZ R49, R49, -R40 ;  /* 0x8000002831317221 */ /* 0x000fe20000010000 */
[----:B------:R-:W-:Y:S01]  /*3c90*/  SHF.L.U32 R85, R85, 0x10, RZ ;  /* 0x0000001055557819 */ /* 0x000fe200000006ff */
[----:B------:R-:W-:Y:S01]  /*3ca0*/  FADD.FTZ R83, -R40, R83 ;  /* 0x0000005328537221 */ /* 0x000fe20000010100 */
[----:B0-----:R-:W-:Y:S01]  /*3cb0*/  FFMA.FTZ R41, R33, R29, R42 ;  /* 0x0000001d21297223 */ /* 0x001fe2000001002a */
        /* <DEDUP_REMOVED lines=12> */
.L_x_2253:
        /* <DEDUP_REMOVED lines=14> */
.L_x_2255:
[----:B------:R-:W-:Y:S05]  /*3e60*/  BSYNC B0 ;  /* 0x0000000000007941 */ /* 0x000fea0003800000 */
.L_x_2254:
        /* <DEDUP_REMOVED lines=17> */
.L_x_2256:
        /* <DEDUP_REMOVED lines=14> */
.L_x_2258:
[----:B------:R-:W-:Y:S05]  /*4060*/  BSYNC B0 ;  /* 0x0000000000007941 */ /* 0x000fea0003800000 */
.L_x_2257:
[-C--:B------:R-:W-:Y:S01]  /*4070*/  FMUL.FTZ R43, R43, R32.reuse ;  /* 0x000000202b2b7220 */ /* 0x080fe20000410000 */
[----:B------:R-:W-:Y:S01]  /*4080*/  FMUL.FTZ R85, R85, R32 ;  /* 0x0000002055557220 */ /* 0x000fe20000410000 */
[----:B------:R-:W-:Y:S01]  /*4090*/  ULDC.64 UR12, c[0x0][0x278] ;  /* 0x00009e00000c7ab9 */ /* 0x000fe20000000a00 */
[----:B------:R-:W-:Y:S01]  /*40a0*/  SHF.L.U32 R65, R52, 0x10, RZ ;  /* 0x0000001034417819 */ /* 0x000fe200000006ff */
[----:B------:R-:W-:Y:S01]  /*40b0*/  FFMA.FTZ R43, R33, R43, R42 ;  /* 0x0000002b212b7223 */ /* 0x000fe2000001002a */
[----:B-1----:R-:W-:Y:S01]  /*40c0*/  SHF.L.U32 R49, R86, 0x10, RZ ;  /* 0x0000001056317819 */ /* 0x002fe200000006ff */
        /* <DEDUP_REMOVED lines=12> */
.L_x_2259:
        /* <DEDUP_REMOVED lines=8> */
[----:B0-----:R-:W-:Y:S01]  /*4210*/  FFMA.FTZ R41, R33, R29, R42 ;  /* 0x0000001d21297223 */ /* 0x001fe2000001002a */
[----:B------:R-:W-:-:S11]  /*4220*/  FFMA.FTZ R52, R38, R49, R39 ;  /* 0x0000003126347223 */ /* 0x000fd60000010027 */
        /* <DEDUP_REMOVED lines=13> */
.L_x_2261:
[----:B------:R-:W-:Y:S05]  /*4300*/  BSYNC B0 ;  /* 0x0000000000007941 */ /* 0x000fea0003800000 */
.L_x_2260:
        /* <DEDUP_REMOVED lines=11> */
.L_x_2262:
[----:B------:R-:W-:Y:S01]  /*43c0*/  ISETP.GE.U32.AND P5, PT, R24, UR12, PT ;  /* 0x0000000c18007c0c */ /* 0x000fe2000bfa6070 */
[----:B------:R-:W-:Y:S01]  /*43d0*/  BSSY B0, `(.L_x_2263) ;  /* 0x0000016000007945 */ /* 0x000fe20003800000 */
[----:B------:R-:W-:Y:S02]  /*43e0*/  SHF.L.U32 R29, R54, 0x10, RZ ;  /* 0x00000010361d7819 */ /* 0x000fe400000006ff */
[----:B------:R-:W-:Y:S02]  /*43f0*/  ISETP.GE.AND.EX P5, PT, R51, UR13, PT, P5 ;  /* 0x0000000d33007c0c */ /* 0x000fe4000bfa6350 */
[----:B------:R-:W-:Y:S01]  /*4400*/  SHF.L.U32 R87, R87, 0x10, RZ ;  /* 0x0000001057577819 */ /* 0x000fe200000006ff */
[----:B------:R-:W-:Y:S01]  /*4410*/  FADD.FTZ R29, R29, -R40 ;  /* 0x800000281d1d7221 */ /* 0x000fe20000010000 */
[----:B------:R-:W-:-:S03]  /*4420*/  ISETP.GT.U32.OR P5, PT, R0, 0x19f, P5 ;  /* 0x0000019f0000780c */ /* 0x000fc60002fa4470 */
[----:B------:R-:W-:Y:S01]  /*4430*/  FADD.FTZ R87, -R40, R87 ;  /* 0x0000005728577221 */ /* 0x000fe20000010100 */
[----:B0-----:R-:W-:-:S03]  /*4440*/  FMUL.FTZ R43, R29, R32 ;  /* 0x000000201d2b7220 */ /* 0x001fc60000410000 */
        /* <DEDUP_REMOVED lines=14> */
.L_x_2264:
[----:B------:R-:W-:Y:S05]  /*4530*/  BSYNC B0 ;  /* 0x0000000000007941 */ /* 0x000fea0003800000 */
.L_x_2263:
        /* <DEDUP_REMOVED lines=15> */
.L_x_2265:
[----:B------:R-:W-:Y:S01]  /*4630*/  ISETP.GE.U32.AND P5, PT, R25, UR12, PT ;  /* 0x0000000c19007c0c */ /* 0x000fe2000bfa6070 */
[----:B0-----:R-:W-:Y:S01]  /*4640*/  FADD.FTZ R29, R51, -R40 ;  /* 0x80000028331d7221 */ /* 0x001fe20000010000 */
        /* <DEDUP_REMOVED lines=21> */
.L_x_2267:
[----:B------:R-:W-:Y:S05]  /*47a0*/  BSYNC B0 ;  /* 0x0000000000007941 */ /* 0x000fea0003800000 */
.L_x_2266:
        /* <DEDUP_REMOVED lines=11> */
.L_x_2268:
        /* <DEDUP_REMOVED lines=23> */
.L_x_2270:
[----:B------:R-:W-:Y:S05]  /*49d0*/  BSYNC B0 ;  /* 0x0000000000007941 */ /* 0x000fea0003800000 */
.L_x_2269:
[----:B0-----:R-:W-:Y:S01]  /*49e0*/  SHF.L.U32 R41, R60, 0x10, RZ ;  /* 0x000000103c297819 */ /* 0x001fe200000006ff */
[----:B------:R-:W-:Y:S02]  /*49f0*/  IMAD.U32 R35, R35, 0x10000, RZ ;  /* 0x0001000023237824 */ /* 0x000fe400078e00ff */
        /* <DEDUP_REMOVED lines=13> */
.L_x_2271:
        /* <DEDUP_REMOVED lines=23> */
.L_x_2273:
[----:B------:R-:W-:Y:S05]  /*4c40*/  BSYNC B0 ;  /* 0x0000000000007941 */ /* 0x000fea0003800000 */
.L_x_2272:
        /* <DEDUP_REMOVED lines=11> */
.L_x_2274:
        /* <DEDUP_REMOVED lines=23> */
.L_x_2276:
[----:B------:R-:W-:Y:S05]  /*4e70*/  BSYNC B0 ;  /* 0x0000000000007941 */ /* 0x000fea0003800000 */
.L_x_2275:
[----:B0-----:R-:W-:Y:S01]  /*4e80*/  SHF.L.U32 R41, R64, 0x10, RZ ;  /* 0x0000001040297819 */ /* 0x001fe200000006ff */
[----:B------:R-:W-:Y:S01]  /*4e90*/  FFMA.FTZ R34, R33, R34, R42 ;  /* 0x0000002221227223 */ /* 0x000fe2000001002a */
[----:B------:R-:W-:Y:S01]  /*4ea0*/  SHF.L.U32 R37, R37, 0x10, RZ ;  /* 0x0000001025257819 */ /* 0x000fe200000006ff */
        /* <DEDUP_REMOVED lines=12> */
.L_x_2277:
        /* <DEDUP_REMOVED lines=23> */
.L_x_2279:
[----:B------:R-:W-:Y:S05]  /*50e0*/  BSYNC B0 ;  /* 0x0000000000007941 */ /* 0x000fea0003800000 */
.L_x_2278:
        /* <DEDUP_REMOVED lines=11> */
.L_x_2280:
        /* <DEDUP_REMOVED lines=16> */
.L_x_2282:
[----:B------:R-:W-:Y:S05]  /*52a0*/  BSYNC B0 ;  /* 0x0000000000007941 */ /* 0x000fea0003800000 */
.L_x_2281:
[----:B01----:R-:W0:Y:S01]  /*52b0*/  LDC R29, c[0x0][0x10] ;  /* 0x00000400ff1d7b82 */ /* 0x003e220000000800 */
[----:B------:R-:W-:Y:S02]  /*52c0*/  IADD3 R16, R16, 0x1, RZ ;  /* 0x0000000110107810 */ /* 0x000fe40007ffe0ff */
[----:B0-----:R-:W-:-:S04]  /*52d0*/  IADD3 R14, R29, R14, RZ ;  /* 0x0000000e1d0e7210 */ /* 0x001fc80007ffe0ff */
[----:B------:R-:W-:-:S13]  /*52e0*/  ISETP.GE.AND P5, PT, R14, UR4, PT ;  /* 0x000000040e007c0c */ /* 0x000fda000bfa6270 */
[----:B------:R-:W-:Y:S05]  /*52f0*/  @!P5 BRA `(.L_x_2283) ;  /* 0xffffffb00068d947 */ /* 0x000fea000383ffff */
[----:B------:R-:W-:Y:S05]  /*5300*/  EXIT ;  /* 0x000000000000794d */ /* 0x000fea0003800000 */
.L_x_2284:
        /* <DEDUP_REMOVED lines=15> */
.L_x_3267:


//--------------------- .text._Z35group_norm_nhwc_fwd_one_pass_kernelI11Bf16IOFp16WLi64ELi26ELi416EEv26Group_norm_nhwc_fwd_params --------------------------
	.section	.text._Z35group_norm_nhwc_fwd_one_pass_kernelI11Bf16IOFp16WLi64ELi26ELi416EEv26Group_norm_nhwc_fwd_params,"ax",@progbits
	.align	128
        .global         _Z35group_norm_nhwc_fwd_one_pass_kernelI11Bf16IOFp16WLi64ELi26ELi416EEv26Group_norm_nhwc_fwd_params
        .type           _Z35group_norm_nhwc_fwd_one_pass_kernelI11Bf16IOFp16WLi64ELi26ELi416EEv26Group_norm_nhwc_fwd_params,@function
        .size           _Z35group_norm_nhwc_fwd_one_pass_kernelI11Bf16IOFp16WLi64ELi26ELi416EEv26Group_norm_nhwc_fwd_params,(.L_x_3268 - _Z35group_norm_nhwc_fwd_one_pass_kernelI11Bf16IOFp16WLi64ELi26ELi416EEv26Group_norm_nhwc_fwd_params)
        .other          _Z35group_norm_nhwc_fwd_one_pass_kernelI11Bf16IOFp16WLi64ELi26ELi416EEv26Group_norm_nhwc_fwd_params,@"STO_CUDA_ENTRY STV_DEFAULT"
_Z35group_norm_nhwc_fwd_one_pass_kernelI11Bf16IOFp16WLi64ELi26ELi416EEv26Group_norm_nhwc_fwd_params:
.text._Z35group_norm_nhwc_fwd_one_pass_kernelI11Bf16IOFp16WLi64ELi26ELi416EEv26Group_norm_nhwc_fwd_params:
        /* <DEDUP_REMOVED lines=31> */
.L_x_2300:
        /* <DEDUP_REMOVED lines=148> */
.L_x_2286:
[----:B------:R-:W-:Y:S05]  /*0b30*/  BSYNC B0 ;  /* 0x0000000000007941 */ /* 0x000fea0003800000 */
.L_x_2285:
        /* <DEDUP_REMOVED lines=28> */
.L_x_2289:
[----:B-1----:R-:W2:Y:S04]  /*0d00*/  LDG.E.STRONG.GPU R8, desc[UR8][R6.64] ;  /* 0x0000000806087981 */ /* 0x002ea8000c1ef900 */
[----:B--2---:R-:W-:Y:S01]  /*0d10*/  CCTL.IVALL ;  /* 0x00000000ff00798f */ /* 0x004fe20002000000 */
[----:B------:R-:W-:Y:S05]  /*0d20*/  YIELD ;  /* 0x0000000000007946 */ /* 0x000fea0003800000 */
[----:B------:R-:W-:-:S13]  /*0d30*/  ISETP.NE.AND P1, PT, R8, R11, PT ;  /* 0x0000000b0800720c */ /* 0x000fda0003f25270 */
[----:B------:R-:W-:Y:S05]  /*0d40*/  @P1 BRA `(.L_x_2289) ;  /* 0xfffffffc00ec1947 */ /* 0x000fea000383ffff */
.L_x_2288:
        /* <DEDUP_REMOVED lines=11> */
.L_x_2291:
        /* <DEDUP_REMOVED lines=63> */
.L_x_2290:
        /* <DEDUP_REMOVED lines=19> */
.L_x_2293:
[----:B------:R-:W-:Y:S05]  /*1320*/  BSYNC B0 ;  /* 0x0000000000007941 */ /* 0x000fea0003800000 */
.L_x_2292:
        /* <DEDUP_REMOVED lines=32> */
.L_x_2287:
        /* <DEDUP_REMOVED lines=48> */
[----:B--2---:R-:W-:-:S02]  /*1830*/  HADD2.F32 R6, -RZ, R23.H0_H0 ;  /* 0x20000017ff067230 */ /* 0x004fc40000004100 */
[----:B---3--:R-:W-:Y:S02]  /*1840*/  HADD2.F32 R29, -RZ, R29.H0_H0 ;  /* 0x2000001dff1d7230 */ /* 0x008fe40000004100 */
[----:B----4-:R-:W-:-:S03]  /*1850*/  HADD2.F32 R3, -RZ, R3.H0_H0 ;  /* 0x20000003ff037230 */ /* 0x010fc60000004100 */
[C-C-:B------:R-:W-:Y:S01]  /*1860*/  FFMA.FTZ R8, R6.reuse, R7, R29.reuse ;  /* 0x0000000706087223 */ /* 0x140fe2000001001d */
[----:B-----5:R-:W-:Y:S02]  /*1870*/  HADD2.F32 R28, -RZ, R28.H0_H0 ;  /* 0x2000001cff1c7230 */ /* 0x020fe40000004100 */
[----:B------:R-:W-:Y:S01]  /*1880*/  FFMA.FTZ R7, R6, R9, R29 ;  /* 0x0000000906077223 */ /* 0x000fe2000001001d */
[----:B------:R-:W-:Y:S02]  /*1890*/  IADD3 R6, R18, 0x20, RZ ;  /* 0x0000002012067810 */ /* 0x000fe40007ffe0ff */
        /* <DEDUP_REMOVED lines=13> */
.L_x_2294:
        /* <DEDUP_REMOVED lines=15> */
.L_x_2296:
[----:B------:R-:W-:Y:S05]  /*1a60*/  BSYNC B0 ;  /* 0x0000000000007941 */ /* 0x000fea0003800000 */
.L_x_2295:
        /* <DEDUP_REMOVED lines=11> */
.L_x_2297:
        /* <DEDUP_REMOVED lines=19> */
.L_x_2299:
[----:B------:R-:W-:Y:S05]  /*1c50*/  BSYNC B0 ;  /* 0x0000000000007941 */ /* 0x000fea0003800000 */
.L_x_2298:
[----:B------:R-:W1:Y:S01]  /*1c60*/  LDC R0, c[0x0][0x10] ;  /* 0x00000400ff007b82 */ /* 0x000e620000000800 */
[----:B------:R-:W-:Y:S02]  /*1c70*/  IADD3 R17, R17, 0x1, RZ ;  /* 0x0000000111117810 */ /* 0x000fe40007ffe0ff */
[----:B-1----:R-:W-:-:S04]  /*1c80*/  IADD3 R21, R0, R21, RZ ;  /* 0x0000001500157210 */ /* 0x002fc80007ffe0ff */
[----:B------:R-:W-:-:S13]  /*1c90*/  ISETP.GE.AND P1, PT, R21, UR4, PT ;  /* 0x0000000415007c0c */ /* 0x000fda000bf26270 */
[----:B------:R-:W-:Y:S05]  /*1ca0*/  @!P1 BRA `(.L_x_2300) ;  /* 0xffffffe400509947 */ /* 0x000fea000383ffff */
[----:B------:R-:W-:Y:S05]  /*1cb0*/  EXIT ;  /* 0x000000000000794d */ /* 0x000fea0003800000 */
.L_x_2301:
        /* <DEDUP_REMOVED lines=12> */
.L_x_3268:


//--------------------- .text._Z35group_norm_nhwc_fwd_one_pass_kernelI11Bf16IOFp16WLi128ELi26ELi416EEv26Group_norm_nhwc_fwd_params --------------------------
	.section	.text._Z35group_norm_nhwc_fwd_one_pass_kernelI11Bf16IOFp16WLi128ELi26ELi416EEv26Group_norm_nhwc_fwd_params,"ax",@progbits
	.align	128
        .global         _Z35group_norm_nhwc_fwd_one_pass_kernelI11Bf16IOFp16WLi128ELi26ELi416EEv26Group_norm_nhwc_fwd_params
        .type           _Z35group_norm_nhwc_fwd_one_pass_kernelI11Bf16IOFp16WLi128ELi26ELi416EEv26Group_norm_nhwc_fwd_params,@function
        .size           _Z35group_norm_nhwc_fwd_one_pass_kernelI11Bf16IOFp16WLi128ELi26ELi416EEv26Group_norm_nhwc_fwd_params,(.L_x_3269 - _Z35group_norm_nhwc_fwd_one_pass_kernelI11Bf16IOFp16WLi128ELi26ELi416EEv26Group_norm_nhwc_fwd_params)
        .other          _Z35group_norm_nhwc_fwd_one_pass_kernelI11Bf16IOFp16WLi128ELi26ELi416EEv26Group_norm_nhwc_fwd_params,@"STO_CUDA_ENTRY STV_DEFAULT"
_Z35group_norm_nhwc_fwd_one_pass_kernelI11Bf16IOFp16WLi128ELi26ELi416EEv26Group_norm_nhwc_fwd_params:
.text._Z35group_norm_nhwc_fwd_one_pass_kernelI11Bf16IOFp16WLi128ELi26ELi416EEv26Group_norm_nhwc_fwd_params:
        /* <DEDUP_REMOVED lines=34> */
.L_x_2323:
        /* <DEDUP_REMOVED lines=196> */
.L_x_2303:
[----:B------:R-:W-:Y:S05]  /*0e60*/  BSYNC B0 ;  /* 0x0000000000007941 */ /* 0x000fea0003800000 */
.L_x_2302:
        /* <DEDUP_REMOVED lines=29> */
.L_x_2306:
[----:B-1----:R-:W2:Y:S04]  /*1040*/  LDG.E.STRONG.GPU R12, desc[UR8][R10.64] ;  /* 0x000000080a0c7981 */ /* 0x002ea8000c1ef900 */
[----:B--2---:R-:W-:Y:S01]  /*1050*/  CCTL.IVALL ;  /* 0x00000000ff00798f */ /* 0x004fe20002000000 */
[----:B------:R-:W-:Y:S05]  /*1060*/  YIELD ;  /* 0x0000000000007946 */ /* 0x000fea0003800000 */
[----:B------:R-:W-:-:S13]  /*1070*/  ISETP.NE.AND P1, PT, R12, R15, PT ;  /* 0x0000000f0c00720c */ /* 0x000fda0003f25270 */
[----:B------:R-:W-:Y:S05]  /*1080*/  @P1 BRA `(.L_x_2306) ;  /* 0xfffffffc00ec1947 */ /* 0x000fea000383ffff */
.L_x_2305:
        /* <DEDUP_REMOVED lines=11> */
.L_x_2308:
        /* <DEDUP_REMOVED lines=63> */
.L_x_2307:
        /* <DEDUP_REMOVED lines=19> */
.L_x_2310:
[----:B------:R-:W-:Y:S05]  /*1660*/  BSYNC B0 ;  /* 0x0000000000007941 */ /* 0x000fea0003800000 */
.L_x_2309:
        /* <DEDUP_REMOVED lines=32> */
.L_x_2304:
        /* <DEDUP_REMOVED lines=68> */
[----:B--2---:R-:W-:Y:S02]  /*1cb0*/  HADD2.F32 R26, -RZ, R26.H0_H0 ;  /* 0x2000001aff1a7230 */ /* 0x004fe40000004100 */
[----:B---3--:R-:W-:-:S02]  /*1cc0*/  HADD2.F32 R12, -RZ, R21.H0_H0 ;  /* 0x20000015ff0c7230 */ /* 0x008fc40000004100 */
[----:B-----5:R-:W-:-:S03]  /*1cd0*/  HADD2.F32 R36, -RZ, R36.H0_H0 ;  /* 0x20000024ff247230 */ /* 0x020fc60000004100 */
[C-C-:B------:R-:W-:Y:S01]  /*1ce0*/  FFMA.FTZ R18, R26.reuse, R13, R12.reuse ;  /* 0x0000000d1a127223 */ /* 0x140fe2000001000c */
[C-C-:B------:R-:W-:Y:S01]  /*1cf0*/  FFMA.FTZ R16, R26.reuse, R33, R12.reuse ;  /* 0x000000211a107223 */ /* 0x140fe2000001000c */
[C-C-:B------:R-:W-:Y:S01]  /*1d00*/  FFMA.FTZ R14, R26.reuse, R19, R12.reuse ;  /* 0x000000131a0e7223 */ /* 0x140fe2000001000c */
[----:B------:R-:W-:Y:S02]  /*1d10*/  HADD2.F32 R11, -RZ, R42.H0_H0 ;  /* 0x2000002aff0b7230 */ /* 0x000fe40000004100 */
[----:B------:R-:W-:-:S03]  /*1d20*/  FFMA.FTZ R12, R26, R23, R12 ;  /* 0x000000171a0c7223 */ /* 0x000fc6000001000c */
        /* <DEDUP_REMOVED lines=15> */
.L_x_2311:
        /* <DEDUP_REMOVED lines=14> */
.L_x_2313:
[----:B------:R-:W-:Y:S05]  /*1f00*/  BSYNC B0 ;  /* 0x0000000000007941 */ /* 0x000fea0003800000 */
.L_x_2312:
        /* <DEDUP_REMOVED lines=11> */
.L_x_2314:
        /* <DEDUP_REMOVED lines=14> */
.L_x_2316:
[----:B------:R-:W-:Y:S05]  /*20a0*/  BSYNC B0 ;  /* 0x0000000000007941 */ /* 0x000fea0003800000 */
.L_x_2315:
        /* <DEDUP_REMOVED lines=11> */
.L_x_2317:
        /* <DEDUP_REMOVED lines=14> */
.L_x_2319:
[----:B------:R-:W-:Y:S05]  /*2240*/  BSYNC B0 ;  /* 0x0000000000007941 */ /* 0x000fea0003800000 */
.L_x_2318:
        /* <DEDUP_REMOVED lines=11> */
.L_x_2320:
        /* <DEDUP_REMOVED lines=13> */
.L_x_2322:
[----:B------:R-:W-:Y:S05]  /*23d0*/  BSYNC B0 ;  /* 0x0000000000007941 */ /* 0x000fea0003800000 */
.L_x_2321:
[----:B--23--:R-:W2:Y:S01]  /*23e0*/  LDC R8, c[0x0][0x10] ;  /* 0x00000400ff087b82 */ /* 0x00cea20000000800 */
[----:B------:R-:W-:Y:S02]  /*23f0*/  IADD3 R4, R4, 0x1, RZ ;  /* 0x0000000104047810 */ /* 0x000fe40007ffe0ff */
[----:B--2---:R-:W-:-:S04]  /*2400*/  IADD3 R35, R8, R35, RZ ;  /* 0x0000002308237210 */ /* 0x004fc80007ffe0ff */
[----:B------:R-:W-:-:S13]  /*2410*/  ISETP.GE.AND P1, PT, R35, UR4, PT ;  /* 0x0000000423007c0c */ /* 0x000fda000bf26270 */
[----:B------:R-:W-:Y:S05]  /*2420*/  @!P1 BRA `(.L_x_2323) ;  /* 0xffffffdc007c9947 */ /* 0x000fea000383ffff */
[----:B------:R-:W-:Y:S05]  /*2430*/  EXIT ;  /* 0x000000000000794d */ /* 0x000fea0003800000 */
.L_x_2324:
        /* <DEDUP_REMOVED lines=12> */
.L_x_3269:


//--------------------- .text._Z35group_norm_nhwc_fwd_one_pass_kernelI11Bf16IOFp16WLi256ELi26ELi416EEv26Group_norm_nhwc_fwd_params --------------------------
	.section	.text._Z35group_norm_nhwc_fwd_one_pass_kernelI11Bf16IOFp16WLi256ELi26ELi416EEv26Group_norm_nhwc_fwd_params,"ax",@progbits
	.align	128
        .global         _Z35group_norm_nhwc_fwd_one_pass_kernelI11Bf16IOFp16WLi256ELi26ELi416EEv26Group_norm_nhwc_fwd_params
        .type           _Z35group_norm_nhwc_fwd_one_pass_kernelI11Bf16IOFp16WLi256ELi26ELi416EEv26Group_norm_nhwc_fwd_params,@function
        .size           _Z35group_norm_nhwc_fwd_one_pass_kernelI11Bf16IOFp16WLi256ELi26ELi416EEv26Group_norm_nhwc_fwd_params,(.L_x_3270 - _Z35group_norm_nhwc_fwd_one_pass_kernelI11Bf16IOFp16WLi256ELi26ELi416EEv26Group_norm_nhwc_fwd_params)
        .other          _Z35group_norm_nhwc_fwd_one_pass_kernelI11Bf16IOFp16WLi256ELi26ELi416EEv26Group_norm_nhwc_fwd_params,@"STO_CUDA_ENTRY STV_DEFAULT"
_Z35group_norm_nhwc_fwd_one_pass_kernelI11Bf16IOFp16WLi256ELi26ELi416EEv26Group_norm_nhwc_fwd_params:
.text._Z35group_norm_nhwc_fwd_one_pass_kernelI11Bf16IOFp16WLi256ELi26ELi416EEv26Group_norm_nhwc_fwd_params:
        /* <DEDUP_REMOVED lines=33> */
.L_x_2358:
        /* <DEDUP_REMOVED lines=80> */
[----:B------:R-:W-:Y:S02]  /*0710*/  @!P3 IADD3 R14, R23, R33, RZ ;  /* 0x00000021170eb210 */ /* 0x000fe40007ffe0ff */
[----:B------:R-:W-:Y:S02]  /*0720*/  @P0 LEA.HI.X R37, R20, R15, R31, 0x1, P5 ;  /* 0x0000000f14250211 */ /* 0x000fe400028f0c1f */
[----:B------:R-:W-:-:S02]  /*0730*/  MOV R31, RZ ;  /* 0x000000ff001f7202 */ /* 0x000fc40000000f00 */
[----:B------:R-:W-:Y:S02]  /*0740*/  @!P3 LEA.HI.X R19, R22, R19, R14, 0x1, P6 ;  /* 0x000000131613b211 */ /* 0x000fe400030f0c0e */
[----:B------:R-:W-:Y:S02]  /*0750*/  ISETP.GE.U32.AND P5, PT, R21, UR14, PT ;  /* 0x0000000e15007c0c */ /* 0x000fe4000bfa6070 */
[----:B------:R-:W-:Y:S01]  /*0760*/  SHF.R.S32.HI R23, RZ, 0x1f, R21 ;  /* 0x0000001fff177819 */ /* 0x000fe20000011415 */
[----:B------:R1:W2:Y:S01]  /*0770*/  @!P3 LDG.E R31, desc[UR8][R18.64] ;  /* 0x00000008121fb981 */ /* 0x0002a2000c1e1900 */
[----:B------:R-:W-:Y:S02]  /*0780*/  @!P4 IADD3 R32, R13, R32, RZ ;  /* 0x000000200d20c210 */ /* 0x000fe40007ffe0ff */
[----:B---3--:R-:W-:Y:S02]  /*0790*/  @!P4 LEA R14, P6, R12, R8, 0x1 ;  /* 0x000000080c0ec211 */ /* 0x008fe400078c08ff */
[----:B------:R-:W-:-:S02]  /*07a0*/  ISETP.GE.AND.EX P3, PT, R23, UR15, PT, P5 ;  /* 0x0000000f17007c0c */ /* 0x000fc4000bf66350 */
[----:B------:R-:W-:Y:S02]  /*07b0*/  @!P4 LEA.HI.X R15, R12, R9, R32, 0x1, P6 ;  /* 0x000000090c0fc211 */ /* 0x000fe400030f0c20 */
[----:B------:R-:W3:Y:S01]  /*07c0*/  @!P2 LDC.64 R8, c[0x0][0x220] ;  /* 0x00008800ff08ab82 */ /* 0x000ee20000000a00 */
[----:B------:R-:W-:Y:S02]  /*07d0*/  ISETP.GT.U32.OR P3, PT, R3, 0x19f, P3 ;  /* 0x0000019f0300780c */ /* 0x000fe40001f64470 */
[----:B------:R-:W-:Y:S02]  /*07e0*/  MOV R32, RZ ;  /* 0x000000ff00207202 */ /* 0x000fe40000000f00 */
[----:B-1----:R-:W-:Y:S01]  /*07f0*/  IADD3 R19, R4, 0xc0, RZ ;  /* 0x000000c004137810 */ /* 0x002fe20007ffe0ff */
[----:B----4-:R-:W-:Y:S01]  /*0800*/  @!P2 IMAD R22, R30, R10, RZ ;  /* 0x0000000a1e16a224 */ /* 0x010fe200078e02ff */
[----:B------:R-:W-:Y:S01]  /*0810*/  @!P2 MOV R38, R40 ;  /* 0x000000280026a202 */ /* 0x000fe20000000f00 */
[----:B------:R-:W1:Y:S01]  /*0820*/  @!P1 LDC.64 R12, c[0x0][0x220] ;  /* 0x00008800ff0c9b82 */ /* 0x000e620000000a00 */
[----:B------:R4:W5:Y:S01]  /*0830*/  @!P4 LDG.E R32, desc[UR8][R14.64] ;  /* 0x000000080e20c981 */ /* 0x000962000c1e1900 */
[----:B------:R-:W-:-:S02]  /*0840*/  ISETP.GE.U32.AND P4, PT, R19, UR14, PT ;  /* 0x0000000e13007c0c */ /* 0x000fc4000bf86070 */
[----:B------:R-:W-:Y:S02]  /*0850*/  SHF.R.S32.HI R20, RZ, 0x1f, R19 ;  /* 0x0000001fff147819 */ /* 0x000fe40000011413 */
[----:B------:R-:W-:Y:S02]  /*0860*/  @!P2 MOV R39, R43 ;  /* 0x0000002b0027a202 */ /* 0x000fe40000000f00 */
[----:B------:R-:W-:Y:S01]  /*0870*/  ISETP.GE.AND.EX P4, PT, R20, UR15, PT, P4 ;  /* 0x0000000f14007c0c */ /* 0x000fe2000bf86340 */
[----:B0-----:R-:W-:Y:S01]  /*0880*/  @!P1 IMAD R33, R2, R16, RZ ;  /* 0x0000001002219224 */ /* 0x001fe200078e02ff */
[----:B----4-:R-:W0:Y:S01]  /*0890*/  @!P3 LDC.64 R14, c[0x0][0x270] ;  /* 0x00009c00ff0ebb82 */ /* 0x010e220000000a00 */
        /* <DEDUP_REMOVED lines=13> */
[----:B------:R-:W3:Y:S01]  /*0970*/  @!P3 LDC.64 R8, c[0x0][0x220] ;  /* 0x00008800ff08bb82 */ /* 0x000ee20000000a00 */
[C---:B------:R-:W-:Y:S01]  /*0980*/  @!P1 IMAD R17, R0.reuse, R17, R33 ;  /* 0x0000001100119224 */ /* 0x040fe200078e0221 */
[----:B------:R-:W-:Y:S01]  /*0990*/  MOV R33, RZ ;  /* 0x000000ff00217202 */ /* 0x000fe20000000f00 */
[----:B------:R-:W-:-:S05]  /*09a0*/  @!P1 IMAD.WIDE.U32 R44, R0, R16, R44 ;  /* 0x00000010002c9225 */ /* 0x000fca00078e002c */
[----:B------:R-:W4:Y:S01]  /*09b0*/  @!P4 LDC.64 R10, c[0x0][0x270] ;  /* 0x00009c00ff0acb82 */ /* 0x000f220000000a00 */
[----:B------:R-:W-:Y:S01]  /*09c0*/  @!P1 IADD3 R17, R45, R17, RZ ;  /* 0x000000112d119210 */ /* 0x000fe20007ffe0ff */
[----:B------:R0:W5:Y:S01]  /*09d0*/  @P0 LDG.E R33, desc[UR8][R36.64] ;  /* 0x0000000824210981 */ /* 0x000162000c1e1900 */
[----:B-1----:R-:W-:Y:S01]  /*09e0*/  @!P1 LEA R16, P6, R44, R12, 0x1 ;  /* 0x0000000c2c109211 */ /* 0x002fe200078c08ff */
[----:B0-----:R-:W-:-:S03]  /*09f0*/  @!P3 IMAD R0, R23, R14, RZ ;  /* 0x0000000e1700b224 */ /* 0x001fc600078e02ff */
[----:B------:R-:W-:Y:S01]  /*0a00*/  @!P1 LEA.HI.X R17, R44, R13, R17, 0x1, P6 ;  /* 0x0000000d2c119211 */ /* 0x000fe200030f0c11 */
[C---:B------:R-:W-:Y:S01]  /*0a10*/  @!P3 IMAD R23, R21.reuse, R15, R0 ;  /* 0x0000000f1517b224 */ /* 0x040fe200078e0200 */
[----:B------:R-:W0:Y:S01]  /*0a20*/  @!P5 LDC.64 R12, c[0x0][0x270] ;  /* 0x00009c00ff0cdb82 */ /* 0x000e220000000a00 */
[----:B------:R-:W-:Y:S02]  /*0a30*/  @!P3 MOV R36, R40 ;  /* 0x000000280024b202 */ /* 0x000fe40000000f00 */
[----:B------:R-:W-:Y:S02]  /*0a40*/  @!P3 MOV R37, R43 ;  /* 0x0000002b0025b202 */ /* 0x000fe40000000f00 */
[----:B------:R-:W-:Y:S01]  /*0a50*/  MOV R0, RZ ;  /* 0x000000ff00007202 */ /* 0x000fe20000000f00 */
[----:B------:R-:W-:Y:S02]  /*0a60*/  @!P3 IMAD.WIDE.U32 R36, R21, R14, R36 ;  /* 0x0000000e1524b225 */ /* 0x000fe400078e0024 */
[----:B------:R-:W1:Y:S03]  /*0a70*/  @!P4 LDC.64 R14, c[0x0][0x220] ;  /* 0x00008800ff0ecb82 */ /* 0x000e660000000a00 */
[----:B------:R4:W5:Y:S01]  /*0a80*/  @!P1 LDG.E R0, desc[UR8][R16.64] ;  /* 0x0000000810009981 */ /* 0x000962000c1e1900 */
[----:B------:R-:W-:-:S02]  /*0a90*/  @!P3 IADD3 R23, R37, R23, RZ ;  /* 0x000000172517b210 */ /* 0x000fc40007ffe0ff */
[----:B---3--:R-:W-:Y:S01]  /*0aa0*/  @!P3 LEA R8, P1, R36, R8, 0x1 ;  /* 0x000000082408b211 */ /* 0x008fe200078208ff */
[----:B----4-:R-:W-:Y:S01]  /*0ab0*/  @!P4 IMAD R20, R20, R10, RZ ;  /* 0x0000000a1414c224 */ /* 0x010fe200078e02ff */
[----:B------:R-:W3:Y:S01]  /*0ac0*/  @!P5 LDC.64 R16, c[0x0][0x220] ;  /* 0x00008800ff10db82 */ /* 0x000ee20000000a00 */
[----:B------:R-:W-:Y:S02]  /*0ad0*/  MOV R2, RZ ;  /* 0x000000ff00027202 */ /* 0x000fe40000000f00 */
[----:B------:R-:W-:Y:S02]  /*0ae0*/  @!P3 LEA.HI.X R9, R36, R9, R23, 0x1, P1 ;  /* 0x000000092409b211 */ /* 0x000fe400008f0c17 */
[----:B------:R-:W-:Y:S01]  /*0af0*/  CS2R R36, SRZ ;  /* 0x0000000000247805 */ /* 0x000fe2000001ff00 */
[----:B------:R-:W-:Y:S01]  /*0b00*/  @!P4 IMAD R11, R19, R11, R20 ;  /* 0x0000000b130bc224 */ /* 0x000fe200078e0214 */
[----:B------:R-:W-:Y:S01]  /*0b10*/  @!P4 MOV R20, R40 ;  /* 0x000000280014c202 */ /* 0x000fe20000000f00 */
[----:B------:R-:W4:Y:S01]  /*0b20*/  @!P2 LDG.E R2, desc[UR8][R38.64] ;  /* 0x000000082602a981 */ /* 0x000f22000c1e1900 */
[----:B------:R-:W-:Y:S01]  /*0b30*/  @!P4 MOV R21, R43 ;  /* 0x0000002b0015c202 */ /* 0x000fe20000000f00 */
[----:B0-----:R-:W-:-:S02]  /*0b40*/  @!P5 IMAD R22, R22, R12, RZ ;  /* 0x0000000c1616d224 */ /* 0x001fc400078e02ff */
[----:B------:R0:W4:Y:S01]  /*0b50*/  @!P3 LDG.E R36, desc[UR8][R8.64] ;  /* 0x000000080824b981 */ /* 0x000122000c1e1900 */
[----:B------:R-:W-:Y:S01]  /*0b60*/  @!P4 IMAD.WIDE.U32 R20, R19, R10, R20 ;  /* 0x0000000a1314c225 */ /* 0x000fe200078e0014 */
[----:B0-----:R-:W-:Y:S02]  /*0b70*/  @!P5 MOV R8, R40 ;  /* 0x000000280008d202 */ /* 0x001fe40000000f00 */
[----:B------:R-:W-:Y:S01]  /*0b80*/  @!P5 MOV R9, R43 ;  /* 0x0000002b0009d202 */ /* 0x000fe20000000f00 */
[----:B------:R-:W-:Y:S01]  /*0b90*/  @!P5 IMAD R13, R18, R13, R22 ;  /* 0x0000000d120dd224 */ /* 0x000fe200078e0216 */
[----:B------:R-:W-:Y:S02]  /*0ba0*/  @!P4 IADD3 R10, R21, R11, RZ ;  /* 0x0000000b150ac210 */ /* 0x000fe40007ffe0ff */
[----:B-1----:R-:W-:Y:S01]  /*0bb0*/  @!P4 LEA R14, P1, R20, R14, 0x1 ;  /* 0x0000000e140ec211 */ /* 0x002fe200078208ff */
[----:B------:R-:W-:-:S03]  /*0bc0*/  @!P5 IMAD.WIDE.U32 R8, R18, R12, R8 ;  /* 0x0000000c1208d225 */ /* 0x000fc600078e0008 */
[----:B------:R-:W-:Y:S02]  /*0bd0*/  @!P4 LEA.HI.X R15, R20, R15, R10, 0x1, P1 ;  /* 0x0000000f140fc211 */ /* 0x000fe400008f0c0a */
[----:B------:R-:W-:Y:S02]  /*0be0*/  @!P5 IADD3 R10, R9, R13, RZ ;  /* 0x0000000d090ad210 */ /* 0x000fe40007ffe0ff */
[C---:B---3--:R-:W-:Y:S01]  /*0bf0*/  @!P5 LEA R16, P1, R8.reuse, R16, 0x1 ;  /* 0x000000100810d211 */ /* 0x048fe200078208ff */
[----:B------:R-:W3:Y:S01]  /*0c00*/  @!P4 LDG.E R37, desc[UR8][R14.64] ;  /* 0x000000080e25c981 */ /* 0x000ee2000c1e1900 */
[----:B------:R-:W-:Y:S02]  /*0c10*/  MOV R38, RZ ;  /* 0x000000ff00267202 */ /* 0x000fe40000000f00 */
[----:B------:R-:W-:-:S05]  /*0c20*/  @!P5 LEA.HI.X R17, R8, R17, R10, 0x1, P1 ;  /* 0x000000110811d211 */ /* 0x000fca00008f0c0a */
[----:B------:R0:W3:Y:S02]  /*0c30*/  @!P5 LDG.E R38, desc[UR8][R16.64] ;  /* 0x000000081026d981 */ /* 0x0000e4000c1e1900 */
        /* <DEDUP_REMOVED lines=27> */
[----:B----4-:R-:W-:-:S04]  /*0df0*/  PRMT R11, R2, 0x7632, R11 ;  /* 0x00007632020b7816 */ /* 0x010fc8000000000b */
[----:B------:R-:W-:Y:S02]  /*0e00*/  SHF.L.U32 R12, R11, 0x10, RZ ;  /* 0x000000100b0c7819 */ /* 0x000fe400000006ff */
[----:B------:R-:W-:Y:S02]  /*0e10*/  SHF.L.U32 R11, R2, 0x10, RZ ;  /* 0x00000010020b7819 */ /* 0x000fe400000006ff */
[----:B------:R-:W-:Y:S01]  /*0e20*/  SHF.L.U32 R15, R13, 0x10, RZ ;  /* 0x000000100d0f7819 */ /* 0x000fe200000006ff */
[----:B------:R-:W-:Y:S01]  /*0e30*/  FMUL.FTZ R10, R12, R12 ;  /* 0x0000000c0c0a7220 */ /* 0x000fe20000410000 */
[----:B------:R-:W-:Y:S01]  /*0e40*/  PRMT R14, R36, 0x7632, R14 ;  /* 0x00007632240e7816 */ /* 0x000fe2000000000e */
[C---:B------:R-:W-:Y:S01]  /*0e50*/  FADD.FTZ R13, R11.reuse, R12 ;  /* 0x0000000c0b0d7221 */ /* 0x040fe20000010000 */
[----:B------:R-:W-:Y:S02]  /*0e60*/  IMAD.U32 R12, R0, 0x10000, RZ ;  /* 0x00010000000c7824 */ /* 0x000fe400078e00ff */
        /* <DEDUP_REMOVED lines=9> */
[----:B------:R-:W-:Y:S01]  /*0f00*/  FADD.FTZ R8, R8, R15 ;  /* 0x0000000f08087221 */ /* 0x000fe20000010000 */
[----:B---3--:R-:W-:Y:S01]  /*0f10*/  PRMT R14, R37, 0x7632, R14 ;  /* 0x00007632250e7816 */ /* 0x008fe2000000000e */
[----:B------:R-:W-:-:S03]  /*0f20*/  FADD.FTZ R13, R10, R13 ;  /* 0x0000000d0a0d7221 */ /* 0x000fc60000010000 */
[----:B------:R-:W-:Y:S01]  /*0f30*/  SHF.L.U32 R14, R14, 0x10, RZ ;  /* 0x000000100e0e7819 */ /* 0x000fe200000006ff */
[----:B------:R-:W-:Y:S01]  /*0f40*/  FADD.FTZ R9, R9, R12 ;  /* 0x0000000c09097221 */ /* 0x000fe20000010000 */
[----:B------:R-:W-:Y:S01]  /*0f50*/  FFMA.FTZ R10, R10, R10, R11 ;  /* 0x0000000a0a0a7223 */ /* 0x000fe2000001000b */
[----:B------:R-:W-:Y:S02]  /*0f60*/  PRMT R15, R38, 0x7632, R15 ;  /* 0x00007632260f7816 */ /* 0x000fe4000000000f */
[----:B------:R-:W-:Y:S01]  /*0f70*/  FMUL.FTZ R12, R14, R14 ;  /* 0x0000000e0e0c7220 */ /* 0x000fe20000410000 */
[----:B------:R-:W-:Y:S02]  /*0f80*/  SHF.L.U32 R11, R37, 0x10, RZ ;  /* 0x00000010250b7819 */ /* 0x000fe400000006ff */
[----:B------:R-:W-:Y:S01]  /*0f90*/  SHF.L.U32 R15, R15, 0x10, RZ ;  /* 0x000000100f0f7819 */ /* 0x000fe200000006ff */
[----:B------:R-:W-:Y:S01]  /*0fa0*/  FADD.FTZ R9, R9, R10 ;  /* 0x0000000a09097221 */ /* 0x000fe20000010000 */
        /* <DEDUP_REMOVED lines=77> */
.L_x_2326:
[----:B------:R-:W-:Y:S05]  /*1480*/  BSYNC B0 ;  /* 0x0000000000007941 */ /* 0x000fea0003800000 */
.L_x_2325:
        /* <DEDUP_REMOVED lines=32> */
.L_x_2329:
[----:B-1----:R-:W2:Y:S04]  /*1690*/  LDG.E.STRONG.GPU R10, desc[UR8][R8.64] ;  /* 0x00000008080a7981 */ /* 0x002ea8000c1ef900 */
[----:B--2---:R-:W-:Y:S01]  /*16a0*/  CCTL.IVALL ;  /* 0x00000000ff00798f */ /* 0x004fe20002000000 */
[----:B------:R-:W-:Y:S05]  /*16b0*/  YIELD ;  /* 0x0000000000007946 */ /* 0x000fea0003800000 */
[----:B------:R-:W-:-:S13]  /*16c0*/  ISETP.NE.AND P1, PT, R10, R15, PT ;  /* 0x0000000f0a00720c */ /* 0x000fda0003f25270 */
[----:B------:R-:W-:Y:S05]  /*16d0*/  @P1 BRA `(.L_x_2329) ;  /* 0xfffffffc00ec1947 */ /* 0x000fea000383ffff */
.L_x_2328:
        /* <DEDUP_REMOVED lines=11> */
.L_x_2331:
        /* <DEDUP_REMOVED lines=63> */
.L_x_2330:
        /* <DEDUP_REMOVED lines=11> */
[----:B------:R-:W-:-:S04]  /*1c30*/  IMAD R11, R11, R20, RZ ;  /* 0x000000140b0b7224 */ /* 0x000fc800078e02ff */
[----:B------:R-:W-:-:S04]  /*1c40*/  IMAD.SHL.U32 R11, R11, 0x2, RZ ;  /* 0x000000020b0b7824 */ /* 0x000fc800078e00ff */
[----:B--2---:R-:W-:-:S04]  /*1c50*/  IMAD.WIDE R8, R11, 0x4, R8 ;  /* 0x000000040b087825 */ /* 0x004fc800078e0208 */
[----:B-1----:R-:W-:-:S04]  /*1c60*/  IMAD R11, R21, UR5, R14 ;  /* 0x00000005150b7c24 */ /* 0x002fc8000f8e020e */
[----:B------:R-:W-:-:S06]  /*1c70*/  IMAD.WIDE.U32 R8, R11, 0x8, R8 ;  /* 0x000000080b087825 */ /* 0x000fcc00078e0008 */
[----:B------:R-:W0:Y:S02]  /*1c80*/  LDG.E.64 R8, desc[UR8][R8.64] ;  /* 0x0000000808087981 */ /* 0x000e24000c1e1b00 */
[----:B0-----:R-:W-:Y:S01]  /*1c90*/  FADD.FTZ R12, R12, R8 ;  /* 0x000000080c0c7221 */ /* 0x001fe20000010000 */
[----:B------:R-:W-:-:S07]  /*1ca0*/  FADD.FTZ R13, R13, R9 ;  /* 0x000000090d0d7221 */ /* 0x000fce0000010000 */
.L_x_2333:
[----:B------:R-:W-:Y:S05]  /*1cb0*/  BSYNC B0 ;  /* 0x0000000000007941 */ /* 0x000fea0003800000 */
.L_x_2332:
        /* <DEDUP_REMOVED lines=32> */
.L_x_2327:
        /* <DEDUP_REMOVED lines=16> */
[----:B------:R0:W-:Y:S02]  /*1fc0*/  @!P3 STS.64 [UR5+0x80], R12 ;  /* 0x0000800cff00b988 */ /* 0x0001e40008000a05 */
[----:B-1----:R-:W-:-:S04]  /*1fd0*/  IMAD.WIDE R10, R29, 0x2, R10 ;  /* 0x000000021d0a7825 */ /* 0x002fc800078e020a */
[----:B----4-:R-:W-:-:S05]  /*1fe0*/  @!P1 IMAD.WIDE R20, R34, 0x8, R20 ;  /* 0x0000000822149825 */ /* 0x010fca00078e0214 */
[----:B------:R-:W-:Y:S01]  /*1ff0*/  @!P1 STG.E.64 desc[UR8][R20.64], R8 ;  /* 0x0000000814009986 */ /* 0x000fe2000c101b08 */
[----:B------:R-:W-:Y:S06]  /*2000*/  BAR.SYNC.DEFER_BLOCKING 0x0 ;  /* 0x0000000000007b1d */ /* 0x000fec0000010000 */
[----:B0-----:R-:W2:Y:S04]  /*2010*/  LDG.E.U16 R12, desc[UR8][R14.64] ;  /* 0x000000080e0c7981 */ /* 0x001ea8000c1e1500 */
[----:B------:R-:W3:Y:S04]  /*2020*/  LDG.E.U16 R13, desc[UR8][R10.64] ;  /* 0x000000080a0d7981 */ /* 0x000ee8000c1e1500 */
[----:B------:R-:W0:Y:S04]  /*2030*/  LDS.64 R8, [UR5+0x80] ;  /* 0x00008005ff087984 */ /* 0x000e280008000a00 */
[----:B------:R-:W4:Y:S04]  /*2040*/  LDG.E.U16 R14, desc[UR8][R14.64+0x2] ;  /* 0x000002080e0e7981 */ /* 0x000f28000c1e1500 */
[----:B------:R1:W5:Y:S01]  /*2050*/  LDG.E.U16 R10, desc[UR8][R10.64+0x2] ;  /* 0x000002080a0a7981 */ /* 0x000362000c1e1500 */
[----:B0-----:R-:W-:-:S04]  /*2060*/  FMUL.FTZ R8, R8, UR6 ;  /* 0x0000000608087c20 */ /* 0x001fc80008410000 */
[----:B------:R-:W-:-:S04]  /*2070*/  FMUL.FTZ R22, R8, R8 ;  /* 0x0000000808167220 */ /* 0x000fc80000410000 */
[----:B------:R-:W-:-:S05]  /*2080*/  FFMA.FTZ R22, R9, UR6, -R22 ;  /* 0x0000000609167c23 */ /* 0x000fca0008010816 */
[----:B------:R-:W-:-:S13]  /*2090*/  FSETP.GTU.FTZ.AND P1, PT, R22, RZ, PT ;  /* 0x000000ff1600720b */ /* 0x000fda0003f3c000 */
[----:B------:R-:W0:Y:S01]  /*20a0*/  @P1 LDC R9, c[0x0][0x238] ;  /* 0x00008e00ff091b82 */ /* 0x000e220000000800 */
[----:B------:R-:W-:Y:S02]  /*20b0*/  ISETP.NE.AND P6, PT, RZ, UR10, PT ;  /* 0x0000000aff007c0c */ /* 0x000fe4000bfc5270 */
[----:B-1----:R-:W-:Y:S02]  /*20c0*/  PRMT R11, R0, 0x7632, R11 ;  /* 0x00007632000b7816 */ /* 0x002fe4000000000b */
[----:B------:R-:W-:Y:S02]  /*20d0*/  PRMT R15, R36, 0x7632, R15 ;  /* 0x00007632240f7816 */ /* 0x000fe4000000000f */
[----:B------:R-:W-:Y:S02]  /*20e0*/  PRMT R20, R37, 0x7632, R20 ;  /* 0x0000763225147816 */ /* 0x000fe40000000014 */
[----:B------:R-:W-:Y:S01]  /*20f0*/  PRMT R21, R38, 0x7632, R21 ;  /* 0x0000763226157816 */ /* 0x000fe20000000015 */
[----:B0-----:R-:W-:Y:S01]  /*2100*/  @P1 FADD.FTZ R22, R22, R9 ;  /* 0x0000000916161221 */ /* 0x001fe20000010000 */
[----:B------:R-:W-:-:S06]  /*2110*/  MOV R9, 0x3f800000 ;  /* 0x3f80000000097802 */ /* 0x000fcc0000000f00 */
[----:B------:R-:W0:Y:S01]  /*2120*/  @P1 MUFU.RSQ R9, R22 ;  /* 0x0000001600091308 */ /* 0x000e220000001400 */
        /* <DEDUP_REMOVED lines=54> */
[----:B--2---:R-:W-:-:S02]  /*2490*/  HADD2.F32 R12, -RZ, R12.H0_H0 ;  /* 0x2000000cff0c7230 */ /* 0x004fc40000004100 */
[----:B---3--:R-:W-:Y:S02]  /*24a0*/  HADD2.F32 R13, -RZ, R13.H0_H0 ;  /* 0x2000000dff0d7230 */ /* 0x008fe40000004100 */
[----:B----4-:R-:W-:Y:S02]  /*24b0*/  HADD2.F32 R14, -RZ, R14.H0_H0 ;  /* 0x2000000eff0e7230 */ /* 0x010fe40000004100 */
[----:B-----5:R-:W-:Y:S02]  /*24c0*/  HADD2.F32 R10, -RZ, R10.H0_H0 ;  /* 0x2000000aff0a7230 */ /* 0x020fe40000004100 */
[----:B------:R-:W-:-:S03]  /*24d0*/  FFMA.FTZ R44, R12, R33, R13 ;  /* 0x000000210c2c7223 */ /* 0x000fc6000001000d */
        /* <DEDUP_REMOVED lines=12> */
.L_x_2334:
        /* <DEDUP_REMOVED lines=14> */
.L_x_2336:
[----:B------:R-:W-:Y:S05]  /*2680*/  BSYNC B0 ;  /* 0x0000000000007941 */ /* 0x000fea0003800000 */
.L_x_2335:
        /* <DEDUP_REMOVED lines=13> */
.L_x_2337:
        /* <DEDUP_REMOVED lines=10> */
[----:B0-----:R-:W-:-:S02]  /*2800*/  LEA R16, P1, R8, UR12, 0x1 ;  /* 0x0000000c08107c11 */ /* 0x001fc4000f8208ff */
[----:B------:R-:W-:-:S04]  /*2810*/  IADD3 R27, R9, R27, RZ ;  /* 0x0000001b091b7210 */ /* 0x000fc80007ffe0ff */
[----:B------:R-:W-:-:S05]  /*2820*/  LEA.HI.X R17, R8, UR13, R27, 0x1, P1 ;  /* 0x0000000d08117c11 */ /* 0x000fca00088f0c1b */
[----:B------:R1:W-:Y:S02]  /*2830*/  STG.E desc[UR8][R16.64], R31 ;  /* 0x0000001f10007986 */ /* 0x0003e4000c101908 */
.L_x_2339:
[----:B------:R-:W-:Y:S05]  /*2840*/  BSYNC B0 ;  /* 0x0000000000007941 */ /* 0x000fea0003800000 */
.L_x_2338:
        /* <DEDUP_REMOVED lines=13> */
.L_x_2340:
        /* <DEDUP_REMOVED lines=14> */
.L_x_2342:
[----:B------:R-:W-:Y:S05]  /*2a00*/  BSYNC B0 ;  /* 0x0000000000007941 */ /* 0x000fea0003800000 */
.L_x_2341:
        /* <DEDUP_REMOVED lines=44> */
.L_x_2343:
        /* <DEDUP_REMOVED lines=14> */
.L_x_2345:
[----:B------:R-:W-:Y:S05]  /*2db0*/  BSYNC B0 ;  /* 0x0000000000007941 */ /* 0x000fea0003800000 */
.L_x_2344:
        /* <DEDUP_REMOVED lines=11> */
.L_x_2346:
        /* <DEDUP_REMOVED lines=14> */
.L_x_2348:
[----:B------:R-:W-:Y:S05]  /*2f50*/  BSYNC B0 ;  /* 0x0000000000007941 */ /* 0x000fea0003800000 */
.L_x_2347:
        /* <DEDUP_REMOVED lines=11> */
.L_x_2349:
        /* <DEDUP_REMOVED lines=14> */
.L_x_2351:
[----:B------:R-:W-:Y:S05]  /*30f0*/  BSYNC B0 ;  /* 0x0000000000007941 */ /* 0x000fea0003800000 */
.L_x_2350:
        /* <DEDUP_REMOVED lines=11> */
.L_x_2352:
        /* <DEDUP_REMOVED lines=14> */
.L_x_2354:
[----:B------:R-:W-:Y:S05]  /*3290*/  BSYNC B0 ;  /* 0x0000000000007941 */ /* 0x000fea0003800000 */
.L_x_2353:
        /* <DEDUP_REMOVED lines=11> */
.L_x_2355:
        /* <DEDUP_REMOVED lines=13> */
.L_x_2357:
[----:B------:R-:W-:Y:S05]  /*3420*/  BSYNC B0 ;  /* 0x0000000000007941 */ /* 0x000fea0003800000 */
.L_x_2356:
[----:B----4-:R-:W4:Y:S01]  /*3430*/  LDC R9, c[0x0][0x10] ;  /* 0x00000400ff097b82 */ /* 0x010f220000000800 */
[----:B------:R-:W-:Y:S02]  /*3440*/  IADD3 R6, R6, 0x1, RZ ;  /* 0x0000000106067810 */ /* 0x000fe40007ffe0ff */
[----:B----4-:R-:W-:-:S04]  /*3450*/  IADD3 R34, R9, R34, RZ ;  /* 0x0000002209227210 */ /* 0x010fc80007ffe0ff */
[----:B------:R-:W-:-:S13]  /*3460*/  ISETP.GE.AND P1, PT, R34, UR4, PT ;  /* 0x0000000422007c0c */ /* 0x000fda000bf26270 */
[----:B------:R-:W-:Y:S05]  /*3470*/  @!P1 BRA `(.L_x_2358) ;  /* 0xffffffcc00649947 */ /* 0x000fea000383ffff */
[----:B------:R-:W-:Y:S05]  /*3480*/  EXIT ;  /* 0x000000000000794d */ /* 0x000fea0003800000 */
.L_x_2359:
        /* <DEDUP_REMOVED lines=15> */
.L_x_3270:


//--------------------- .text._Z35group_norm_nhwc_fwd_one_pass_kernelI11Bf16IOFp16WLi512ELi26ELi416EEv26Group_norm_nhwc_fwd_params --------------------------
	.section	.text._Z35group_norm_nhwc_fwd_one_pass_kernelI11Bf16IOFp16WLi512ELi26ELi416EEv26Group_norm_nhwc_fwd_params,"ax",@progbits
	.align	128
        .global         _Z35group_norm_nhwc_fwd_one_pass_kernelI11Bf16IOFp16WLi512ELi26ELi416EEv26Group_norm_nhwc_fwd_params
        .type           _Z35group_norm_nhwc_fwd_one_pass_kernelI11Bf16IOFp16WLi512ELi26ELi416EEv26Group_norm_nhwc_fwd_params,@function
        .size           _Z35group_norm_nhwc_fwd_one_pass_kernelI11Bf16IOFp16WLi512ELi26ELi416EEv26Group_norm_nhwc_fwd_params,(.L_x_3271 - _Z35group_norm_nhwc_fwd_one_pass_kernelI11Bf16IOFp16WLi512ELi26ELi416EEv26Group_norm_nhwc_fwd_params)
        .other          _Z35group_norm_nhwc_fwd_one_pass_kernelI11Bf16IOFp16WLi512ELi26ELi416EEv26Group_norm_nhwc_fwd_params,@"STO_CUDA_ENTRY STV_DEFAULT"
_Z35group_norm_nhwc_fwd_one_pass_kernelI11Bf16IOFp16WLi512ELi26ELi416EEv26Group_norm_nhwc_fwd_params:
.text._Z35group_norm_nhwc_fwd_one_pass_kernelI11Bf16IOFp16WLi512ELi26ELi416EEv26Group_norm_nhwc_fwd_params:
        /* <DEDUP_REMOVED lines=74> */
.L_x_2417:
        /* <DEDUP_REMOVED lines=48> */
[-C--:B----4-:R-:W-:Y:S02]  /*07a0*/  @P3 IMAD R28, R3, R30.reuse, RZ ;  /* 0x0000001e031c3224 */ /* 0x090fe400078e02ff */
[----:B------:R-:W-:Y:S02]  /*07b0*/  IMAD.IADD R69, R71, 0x1, R69 ;  /* 0x0000000147457824 */ /* 0x000fe400078e0245 */
        /* <DEDUP_REMOVED lines=45> */
[----:B------:R-:W-:-:S05]  /*0a90*/  @P1 IMAD.WIDE.U32 R28, R7, R30, R28 ;  /* 0x0000001e071c1225 */ /* 0x000fca00078e001c */
[----:B------:R-:W-:Y:S02]  /*0aa0*/  @P1 IADD3 R29, R29, R31, RZ ;  /* 0x0000001f1d1d1210 */ /* 0x000fe40007ffe0ff */
[----:B------:R-:W0:Y:S01]  /*0ab0*/  @P2 LDC.64 R30, c[0x0][0x270] ;  /* 0x00009c00ff1e2b82 */ /* 0x000e220000000a00 */
[----:B------:R-:W-:-:S04]  /*0ac0*/  @P1 LEA R32, P5, R28, R32, 0x1 ;  /* 0x000000201c201211 */ /* 0x000fc800078a08ff */
        /* <DEDUP_REMOVED lines=30> */
[----:B------:R-:W-:-:S07]  /*0cb0*/  @P5 MOV R51, R69 ;  /* 0x0000004500335202 */ /* 0x000fce0000000f00 */
[----:B------:R-:W1:Y:S01]  /*0cc0*/  @P5 LDC.64 R54, c[0x0][0x220] ;  /* 0x00008800ff365b82 */ /* 0x000e620000000a00 */
[----:B0-----:R-:W-:-:S04]  /*0cd0*/  @P5 IMAD R50, R47, R52, RZ ;  /* 0x000000342f325224 */ /* 0x001fc800078e02ff */
[----:B------:R-:W-:Y:S02]  /*0ce0*/  @P5 IMAD R53, R22, R53, R50 ;  /* 0x0000003516355224 */ /* 0x000fe400078e0232 */
[----:B------:R-:W-:-:S04]  /*0cf0*/  @P5 IMAD.MOV.U32 R50, RZ, RZ, R70 ;  /* 0x000000ffff325224 */ /* 0x000fc800078e0046 */
        /* <DEDUP_REMOVED lines=94> */
[----:B------:R-:W-:Y:S02]  /*12e0*/  @!P5 IMAD R73, R45, R73, R66 ;  /* 0x000000492d49d224 */ /* 0x000fe400078e0242 */
[----:B------:R-:W-:-:S04]  /*12f0*/  @!P5 IMAD.MOV.U32 R66, RZ, RZ, R70 ;  /* 0x000000ffff42d224 */ /* 0x000fc800078e0046 */
        /* <DEDUP_REMOVED lines=42> */
[----:B---3--:R-:W-:Y:S02]  /*15a0*/  PRMT R40, R67, 0x7632, R40 ;  /* 0x0000763243287816 */ /* 0x008fe40000000028 */
[----:B0-----:R-:W-:Y:S01]  /*15b0*/  SHF.L.U32 R30, R66, 0x10, RZ ;  /* 0x00000010421e7819 */ /* 0x001fe200000006ff */
[----:B------:R-:W-:Y:S01]  /*15c0*/  FMUL.FTZ R29, R33, R33 ;  /* 0x00000021211d7220 */ /* 0x000fe20000410000 */
[----:B------:R-:W-:Y:S02]  /*15d0*/  SHF.L.U32 R40, R40, 0x10, RZ ;  /* 0x0000001028287819 */ /* 0x000fe400000006ff */
[----:B-----5:R-:W-:Y:S01]  /*15e0*/  PRMT R28, R72, 0x7632, R28 ;  /* 0x00007632481c7816 */ /* 0x020fe2000000001c */
[C---:B------:R-:W-:Y:S01]  /*15f0*/  FADD.FTZ R34, R30.reuse, R33 ;  /* 0x000000211e227221 */ /* 0x040fe20000010000 */
        /* <DEDUP_REMOVED lines=50> */
[----:B------:R-:W-:Y:S01]  /*1920*/  PRMT R34, R52, 0x7632, R34 ;  /* 0x0000763234227816 */ /* 0x000fe20000000022 */
[----:B------:R-:W-:Y:S01]  /*1930*/  FFMA.FTZ R31, R28, R28, R31 ;  /* 0x0000001c1c1f7223 */ /* 0x000fe2000001001f */
[----:B------:R-:W-:-:S02]  /*1940*/  IMAD.U32 R35, R35, 0x10000, RZ ;  /* 0x0001000023237824 */ /* 0x000fc400078e00ff */
[----:B------:R-:W-:Y:S01]  /*1950*/  FADD.FTZ R30, R30, R33 ;  /* 0x000000211e1e7221 */ /* 0x000fe20000010000 */
        /* <DEDUP_REMOVED lines=143> */
.L_x_2361:
[----:B------:R-:W-:Y:S05]  /*2250*/  BSYNC B0 ;  /* 0x0000000000007941 */ /* 0x000fea0003800000 */
.L_x_2360:
        /* <DEDUP_REMOVED lines=31> */
.L_x_2364:
[----:B-1----:R-:W2:Y:S04]  /*2450*/  LDG.E.STRONG.GPU R28, desc[UR8][R30.64] ;  /* 0x000000081e1c7981 */ /* 0x002ea8000c1ef900 */
[----:B--2---:R-:W-:Y:S01]  /*2460*/  CCTL.IVALL ;  /* 0x00000000ff00798f */ /* 0x004fe20002000000 */
[----:B------:R-:W-:Y:S05]  /*2470*/  YIELD ;  /* 0x0000000000007946 */ /* 0x000fea0003800000 */
[----:B------:R-:W-:-:S13]  /*2480*/  ISETP.NE.AND P6, PT, R28, R91, PT ;  /* 0x0000005b1c00720c */ /* 0x000fda0003fc5270 */
[----:B------:R-:W-:Y:S05]  /*2490*/  @P6 BRA `(.L_x_2364) ;  /* 0xfffffffc00ec6947 */ /* 0x000fea000383ffff */
.L_x_2363:
        /* <DEDUP_REMOVED lines=9> */
[----:B------:R-:W-:-:S03]  /*2530*/  MOV R38, RZ ;  /* 0x000000ff00267202 */ /* 0x000fc60000000f00 */
[----:B------:R-:W-:-:S07]  /*2540*/  IMAD.IADD R39, R89, 0x1, -R28 ;  /* 0x0000000159277824 */ /* 0x000fce00078e0a1c */
.L_x_2366:
        /* <DEDUP_REMOVED lines=63> */
.L_x_2365:
        /* <DEDUP_REMOVED lines=18> */
.L_x_2368:
[----:B------:R-:W-:Y:S05]  /*2a60*/  BSYNC B0 ;  /* 0x0000000000007941 */ /* 0x000fea0003800000 */
.L_x_2367:
        /* <DEDUP_REMOVED lines=33> */
.L_x_2362:
        /* <DEDUP_REMOVED lines=43> */
[----:B------:R-:W-:Y:S01]  /*2f30*/  SHF.L.U32 R77, R77, 0x10, RZ ;  /* 0x000000104d4d7819 */ /* 0x000fe200000006ff */
[----:B--2---:R-:W-:-:S02]  /*2f40*/  HADD2.F32 R42, -RZ, R42.H0_H0 ;  /* 0x2000002aff2a7230 */ /* 0x004fc40000004100 */
[----:B---3--:R-:W-:Y:S02]  /*2f50*/  HADD2.F32 R39, -RZ, R39.H0_H0 ;  /* 0x20000027ff277230 */ /* 0x008fe40000004100 */
[----:B-----5:R-:W-:Y:S02]  /*2f60*/  HADD2.F32 R33, -RZ, R33.H0_H0 ;  /* 0x20000021ff217230 */ /* 0x020fe40000004100 */
[----:B------:R-:W-:-:S03]  /*2f70*/  HADD2.F32 R38, -RZ, R38.H0_H0 ;  /* 0x20000026ff267230 */ /* 0x000fc60000004100 */
        /* <DEDUP_REMOVED lines=13> */
.L_x_2369:
        /* <DEDUP_REMOVED lines=15> */
.L_x_2371:
[----:B------:R-:W-:Y:S05]  /*3140*/  BSYNC B0 ;  /* 0x0000000000007941 */ /* 0x000fea0003800000 */
.L_x_2370:
[--C-:B------:R-:W-:Y:S01]  /*3150*/  FADD.FTZ R29, R65, -R40.reuse ;  /* 0x80000028411d7221 */ /* 0x100fe20000010000 */
[----:B------:R-:W-:Y:S01]  /*3160*/  FADD.FTZ R77, -R40, R77 ;  /* 0x0000004d284d7221 */ /* 0x000fe20000010100 */
[----:B0-----:R-:W-:Y:S01]  /*3170*/  SHF.L.U32 R31, R78, 0x10, RZ ;  /* 0x000000104e1f7819 */ /* 0x001fe200000006ff */
[----:B------:R-:W-:Y:S02]  /*3180*/  IMAD.U32 R49, R66, 0x10000, RZ ;  /* 0x0001000042317824 */ /* 0x000fe400078e00ff */
        /* <DEDUP_REMOVED lines=19> */
.L_x_2372:
        /* <DEDUP_REMOVED lines=15> */
.L_x_2374:
[----:B------:R-:W-:Y:S05]  /*33b0*/  BSYNC B0 ;  /* 0x0000000000007941 */ /* 0x000fea0003800000 */
.L_x_2373:
        /* <DEDUP_REMOVED lines=17> */
.L_x_2375:
        /* <DEDUP_REMOVED lines=15> */
.L_x_2377:
[----:B------:R-:W-:Y:S05]  /*35c0*/  BSYNC B0 ;  /* 0x0000000000007941 */ /* 0x000fea0003800000 */
.L_x_2376:
        /* <DEDUP_REMOVED lines=19> */
.L_x_2378:
        /* <DEDUP_REMOVED lines=14> */
.L_x_2380:
[----:B------:R-:W-:Y:S05]  /*37e0*/  BSYNC B0 ;  /* 0x0000000000007941 */ /* 0x000fea0003800000 */
.L_x_2379:
        /* <DEDUP_REMOVED lines=21> */
.L_x_2381:
        /* <DEDUP_REMOVED lines=14> */
.L_x_2383:
[----:B------:R-:W-:Y:S05]  /*3a20*/  BSYNC B0 ;  /* 0x0000000000007941 */ /* 0x000fea0003800000 */
.L_x_2382:
        /* <DEDUP_REMOVED lines=15> */
.L_x_2384:
        /* <DEDUP_REMOVED lines=14> */
.L_x_2386:
[----:B------:R-:W-:Y:S05]  /*3c00*/  BSYNC B0 ;  /* 0x0000000000007941 */ /* 0x000fea0003800000 */
.L_x_2385:
        /* <DEDUP_REMOVED lines=23> */
.L_x_2387:
        /* <DEDUP_REMOVED lines=14> */
.L_x_2389:
[----:B------:R-:W-:Y:S05]  /*3e60*/  BSYNC B0 ;  /* 0x0000000000007941 */ /* 0x000fea0003800000 */
.L_x_2388:
        /* <DEDUP_REMOVED lines=17> */
.L_x_2390:
        /* <DEDUP_REMOVED lines=14> */
.L_x_2392:
[----:B------:R-:W-:Y:S05]  /*4060*/  BSYNC B0 ;  /* 0x0000000000007941 */ /* 0x000fea0003800000 */
.L_x_2391:
        /* <DEDUP_REMOVED lines=18> */
.L_x_2393:
        /* <DEDUP_REMOVED lines=23> */
.L_x_2395:
[----:B------:R-:W-:Y:S05]  /*4300*/  BSYNC B0 ;  /* 0x0000000000007941 */ /* 0x000fea0003800000 */
.L_x_2394:
        /* <DEDUP_REMOVED lines=11> */
.L_x_2396:
        /* <DEDUP_REMOVED lines=23> */
.L_x_2398:
[----:B------:R-:W-:Y:S05]  /*4530*/  BSYNC B0 ;  /* 0x0000000000007941 */ /* 0x000fea0003800000 */
.L_x_2397:
        /* <DEDUP_REMOVED lines=15> */
.L_x_2399:
        /* <DEDUP_REMOVED lines=19> */
[----:B------:R-:W-:Y:S01]  /*4760*/  LEA R28, P5, R30, UR14, 0x1 ;  /* 0x0000000e1e1c7c11 */ /* 0x000fe2000f8a08ff */
[----:B------:R-:W-:-:S05]  /*4770*/  IMAD.IADD R29, R31, 0x1, R29 ;  /* 0x000000011f1d7824 */ /* 0x000fca00078e021d */
[----:B------:R-:W-:-:S05]  /*4780*/  LEA.HI.X R29, R30, UR15, R29, 0x1, P5 ;  /* 0x0000000f1e1d7c11 */ /* 0x000fca000a8f0c1d */
[----:B------:R0:W-:Y:S02]  /*4790*/  STG.E desc[UR8][R28.64], R43 ;  /* 0x0000002b1c007986 */ /* 0x0001e4000c101908 */
.L_x_2401:
[----:B------:R-:W-:Y:S05]  /*47a0*/  BSYNC B0 ;  /* 0x0000000000007941 */ /* 0x000fea0003800000 */
.L_x_2400:
        /* <DEDUP_REMOVED lines=11> */
.L_x_2402:
        /* <DEDUP_REMOVED lines=23> */
.L_x_2404:
[----:B------:R-:W-:Y:S05]  /*49d0*/  BSYNC B0 ;  /* 0x0000000000007941 */ /* 0x000fea0003800000 */
.L_x_2403:
        /* <DEDUP_REMOVED lines=15> */
.L_x_2405:
        /* <DEDUP_REMOVED lines=23> */
.L_x_2407:
[----:B------:R-:W-:Y:S05]  /*4c40*/  BSYNC B0 ;  /* 0x0000000000007941 */ /* 0x000fea0003800000 */
.L_x_2406:
        /* <DEDUP_REMOVED lines=11> */
.L_x_2408:
        /* <DEDUP_REMOVED lines=23> */
.L_x_2410:
[----:B------:R-:W-:Y:S05]  /*4e70*/  BSYNC B0 ;  /* 0x0000000000007941 */ /* 0x000fea0003800000 */
.L_x_2409:
        /* <DEDUP_REMOVED lines=15> */
.L_x_2411:
        /* <DEDUP_REMOVED lines=23> */
.L_x_2413:
[----:B------:R-:W-:Y:S05]  /*50e0*/  BSYNC B0 ;  /* 0x0000000000007941 */ /* 0x000fea0003800000 */
.L_x_2412:
        /* <DEDUP_REMOVED lines=11> */
.L_x_2414:
        /* <DEDUP_REMOVED lines=16> */
.L_x_2416:
[----:B------:R-:W-:Y:S05]  /*52a0*/  BSYNC B0 ;  /* 0x0000000000007941 */ /* 0x000fea0003800000 */
.L_x_2415:
[----:B01----:R-:W0:Y:S01]  /*52b0*/  LDC R29, c[0x0][0x10] ;  /* 0x00000400ff1d7b82 */ /* 0x003e220000000800 */
[----:B------:R-:W-:Y:S02]  /*52c0*/  IADD3 R16, R16, 0x1, RZ ;  /* 0x0000000110107810 */ /* 0x000fe40007ffe0ff */
[----:B0-----:R-:W-:-:S04]  /*52d0*/  IADD3 R14, R29, R14, RZ ;  /* 0x0000000e1d0e7210 */ /* 0x001fc80007ffe0ff */
[----:B------:R-:W-:-:S13]  /*52e0*/  ISETP.GE.AND P5, PT, R14, UR4, PT ;  /* 0x000000040e007c0c */ /* 0x000fda000bfa6270 */
[----:B------:R-:W-:Y:S05]  /*52f0*/  @!P5 BRA `(.L_x_2417) ;  /* 0xffffffb00068d947 */ /* 0x000fea000383ffff */
[----:B------:R-:W-:Y:S05]  /*5300*/  EXIT ;  /* 0x000000000000794d */ /* 0x000fea0003800000 */
.L_x_2418:
        /* <DEDUP_REMOVED lines=15> */
.L_x_3271:


//--------------------- .text._Z35group_norm_nhwc_fwd_one_pass_kernelI11Fp16IOFp32WLi64ELi26ELi416EEv26Group_norm_nhwc_fwd_params --------------------------
	.section	.text._Z35group_norm_nhwc_fwd_one_pass_kernelI11Fp16IOFp32WLi64ELi26ELi416EEv26Group_norm_nhwc_fwd_params,"ax",@progbits
	.align	128
        .global         _Z35group_norm_nhwc_fwd_one_pass_kernelI11Fp16IOFp32WLi64ELi26ELi416EEv26Group_norm_nhwc_fwd_params
        .type           _Z35group_norm_nhwc_fwd_one_pass_kernelI11Fp16IOFp32WLi64ELi26ELi416EEv26Group_norm_nhwc_fwd_params,@function
        .size           _Z35group_norm_nhwc_fwd_one_pass_kernelI11Fp16IOFp32WLi64ELi26ELi416EEv26Group_norm_nhwc_fwd_params,(.L_x_3272 - _Z35group_norm_nhwc_fwd_one_pass_kernelI11Fp16IOFp32WLi64ELi26ELi416EEv26Group_norm_nhwc_fwd_params)
        .other          _Z35group_norm_nhwc_fwd_one_pass_kernelI11Fp16IOFp32WLi64ELi26ELi416EEv26Group_norm_nhwc_fwd_params,@"STO_CUDA_ENTRY STV_DEFAULT"
_Z35group_norm_nhwc_fwd_one_pass_kernelI11Fp16IOFp32WLi64ELi26ELi416EEv26Group_norm_nhwc_fwd_params:
.text._Z35group_norm_nhwc_fwd_one_pass_kernelI11Fp16IOFp32WLi64ELi26ELi416EEv26Group_norm_nhwc_fwd_params:
        /* <DEDUP_REMOVED lines=31> */
.L_x_2434:
        /* <DEDUP_REMOVED lines=70> */
[----:B------:R-:W-:Y:S01]  /*0650*/  ISETP.NE.AND P2, PT, R20, RZ, PT ;  /* 0x000000ff1400720c */ /* 0x000fe20003f45270 */
[----:B--2---:R-:W-:-:S02]  /*0660*/  HADD2.F32 R9, -RZ, R2.H1_H1 ;  /* 0x30000002ff097230 */ /* 0x004fc40000004100 */
[----:B------:R-:W-:Y:S02]  /*0670*/  HADD2.F32 R8, -RZ, R2.H0_H0 ;  /* 0x20000002ff087230 */ /* 0x000fe40000004100 */
[--C-:B---3--:R-:W-:Y:S02]  /*0680*/  HADD2.F32 R13, -RZ, R0.reuse.H1_H1 ;  /* 0x30000000ff0d7230 */ /* 0x108fe40000004100 */
[----:B------:R-:W-:Y:S01]  /*0690*/  FMUL.FTZ R11, R9, R9 ;  /* 0x00000009090b7220 */ /* 0x000fe20000410000 */
[----:B------:R-:W-:Y:S02]  /*06a0*/  HADD2.F32 R10, -RZ, R0.H0_H0 ;  /* 0x20000000ff0a7230 */ /* 0x000fe40000004100 */
[C---:B------:R-:W-:Y:S01]  /*06b0*/  FADD.FTZ R9, R8.reuse, R9 ;  /* 0x0000000908097221 */ /* 0x040fe20000010000 */
[----:B------:R-:W-:Y:S01]  /*06c0*/  FMUL.FTZ R15, R13, R13 ;  /* 0x0000000d0d0f7220 */ /* 0x000fe20000410000 */
[----:B------:R-:W-:Y:S01]  /*06d0*/  FFMA.FTZ R11, R8, R8, R11 ;  /* 0x00000008080b7223 */ /* 0x000fe2000001000b */
[C---:B------:R-:W-:Y:S01]  /*06e0*/  FADD.FTZ R8, R10.reuse, R13 ;  /* 0x0000000d0a087221 */ /* 0x040fe20000010000 */
[----:B------:R-:W-:Y:S01]  /*06f0*/  FADD.FTZ R9, RZ, R9 ;  /* 0x00000009ff097221 */ /* 0x000fe20000010000 */
[----:B------:R-:W-:Y:S01]  /*0700*/  FFMA.FTZ R10, R10, R10, R15 ;  /* 0x0000000a0a0a7223 */ /* 0x000fe2000001000f */
[----:B------:R-:W-:-:S02]  /*0710*/  FADD.FTZ R11, RZ, R11 ;  /* 0x0000000bff0b7221 */ /* 0x000fc40000010000 */
[----:B------:R-:W-:Y:S02]  /*0720*/  FADD.FTZ R4, R9, R8 ;  /* 0x0000000809047221 */ /* 0x000fe40000010000 */
[----:B------:R-:W-:-:S03]  /*0730*/  FADD.FTZ R5, R11, R10 ;  /* 0x0000000a0b057221 */ /* 0x000fc60000010000 */
        /* <DEDUP_REMOVED lines=61> */
.L_x_2420:
[----:B------:R-:W-:Y:S05]  /*0b10*/  BSYNC B0 ;  /* 0x0000000000007941 */ /* 0x000fea0003800000 */
.L_x_2419:
        /* <DEDUP_REMOVED lines=12> */
[CC--:B-1----:R-:W-:Y:S02]  /*0be0*/  IMAD R11, R10.reuse, R13.reuse, RZ ;  /* 0x0000000d0a0b7224 */ /* 0x0c2fe400078e02ff */
[----:B------:R-:W-:Y:S02]  /*0bf0*/  IMAD R23, R10, R13, RZ ;  /* 0x0000000d0a177224 */ /* 0x000fe400078e02ff */
        /* <DEDUP_REMOVED lines=15> */
[----:B-1----:R-:W-:-:S05]  /*0cf0*/  LOP3.LUT R8, R17, 0x1, RZ, 0xc0, !PT ;  /* 0x0000000111087812 */ /* 0x002fca00078ec0ff */
[----:B------:R-:W-:-:S04]  /*0d00*/  IMAD R13, R8, R13, R14 ;  /* 0x0000000d080d7224 */ /* 0x000fc800078e020e */
[----:B------:R-:W-:-:S07]  /*0d10*/  IMAD.WIDE.U32 R6, R13, 0x4, R6 ;  /* 0x000000040d067825 */ /* 0x000fce00078e0006 */
.L_x_2423:
[----:B------:R-:W2:Y:S04]  /*0d20*/  LDG.E.STRONG.GPU R8, desc[UR8][R6.64] ;  /* 0x0000000806087981 */ /* 0x000ea8000c1ef900 */
[----:B--2---:R-:W-:Y:S01]  /*0d30*/  CCTL.IVALL ;  /* 0x00000000ff00798f */ /* 0x004fe20002000000 */
[----:B------:R-:W-:Y:S05]  /*0d40*/  YIELD ;  /* 0x0000000000007946 */ /* 0x000fea0003800000 */
[----:B------:R-:W-:-:S13]  /*0d50*/  ISETP.NE.AND P1, PT, R8, R23, PT ;  /* 0x000000170800720c */ /* 0x000fda0003f25270 */
[----:B------:R-:W-:Y:S05]  /*0d60*/  @P1 BRA `(.L_x_2423) ;  /* 0xfffffffc00ec1947 */ /* 0x000fea000383ffff */
.L_x_2422:
        /* <DEDUP_REMOVED lines=11> */
.L_x_2425:
        /* <DEDUP_REMOVED lines=63> */
.L_x_2424:
[----:B------:R-:W-:-:S13]  /*1210*/  LOP3.LUT P1, R6, R12, 0x3, RZ, 0xc0, !PT ;  /* 0x000000030c067812 */ /* 0x000fda000782c0ff */
[----:B------:R-:W-:Y:S05]  /*1220*/  @!P1 BRA `(.L_x_2421) ;  /* 0x0000000000cc9947 */ /* 0x000fea0003800000 */
[----:B------:R-:W-:Y:S01]  /*1230*/  ISETP.EQ.OR P1, PT, R13, UR7, P2 ;  /* 0x000000070d007c0c */ /* 0x000fe20009722670 */
[----:B------:R-:W-:Y:S01]  /*1240*/  BSSY B0, `(.L_x_2426) ;  /* 0x0000010000007945 */ /* 0x000fe20003800000 */
[----:B------:R-:W-:-:S11]  /*1250*/  ISETP.NE.AND P3, PT, R6, 0x1, PT ;  /* 0x000000010600780c */ /* 0x000fd60003f65270 */
[----:B------:R-:W-:Y:S05]  /*1260*/  @P1 BRA `(.L_x_2427) ;  /* 0x0000000000341947 */ /* 0x000fea0003800000 */
[----:B-1----:R-:W1:Y:S01]  /*1270*/  S2R R8, SR_CTAID.Y ;  /* 0x0000000000087919 */ /* 0x002e620000002600 */
        /* <DEDUP_REMOVED lines=12> */
.L_x_2427:
[----:B------:R-:W-:Y:S05]  /*1340*/  BSYNC B0 ;  /* 0x0000000000007941 */ /* 0x000fea0003800000 */
.L_x_2426:
[----:B------:R-:W-:Y:S05]  /*1350*/  @!P3 BRA `(.L_x_2421) ;  /* 0x000000000080b947 */ /* 0x000fea0003800000 */
[C---:B------:R-:W-:Y:S02]  /*1360*/  IADD3 R6, R13.reuse, 0x1, RZ ;  /* 0x000000010d067810 */ /* 0x040fe40007ffe0ff */
[----:B------:R-:W-:Y:S02]  /*1370*/  IADD3 R14, R13, 0x2, RZ ;  /* 0x000000020d0e7810 */ /* 0x000fe40007ffe0ff */
[----:B------:R-:W-:Y:S02]  /*1380*/  ISETP.EQ.OR P3, PT, R6, UR7, P2 ;  /* 0x0000000706007c0c */ /* 0x000fe40009762670 */
[----:B------:R-:W-:Y:S02]  /*1390*/  LOP3.LUT R7, R12, 0x3, RZ, 0xc0, !PT ;  /* 0x000000030c077812 */ /* 0x000fe400078ec0ff */
[----:B------:R-:W-:-:S04]  /*13a0*/  ISETP.EQ.OR P1, PT, R14, UR7, P2 ;  /* 0x000000070e007c0c */ /* 0x000fc80009722670 */
[----:B------:R-:W-:-:S05]  /*13b0*/  ISETP.EQ.OR P1, PT, R7, 0x2, P1 ;  /* 0x000000020700780c */ /* 0x000fca0000f22670 */
[----:B-1----:R-:W1:Y:S01]  /*13c0*/  @!P3 S2R R15, SR_CTAID.Y ;  /* 0x00000000000fb919 */ /* 0x002e620000002600 */
[----:B------:R-:W1:Y:S01]  /*13d0*/  @!P3 LDC R11, c[0x0][0x10] ;  /* 0x00000400ff0bbb82 */ /* 0x000e620000000800 */
[----:B------:R-:W-:-:S06]  /*13e0*/  @!P3 LOP3.LUT R10, R17, 0x1, RZ, 0xc0, !PT ;  /* 0x00000001110ab812 */ /* 0x000fcc00078ec0ff */
[----:B------:R-:W2:Y:S01]  /*13f0*/  @!P1 S2R R13, SR_CTAID.Y ;  /* 0x00000000000d9919 */ /* 0x000ea20000002600 */
[----:B------:R-:W3:Y:S08]  /*1400*/  @!P1 LDC R23, c[0x0][0x10] ;  /* 0x00000400ff179b82 */ /* 0x000ef00000000800 */
[----:B------:R-:W4:Y:S01]  /*1410*/  @!P3 LDC.64 R8, c[0x0][0x248] ;  /* 0x00009200ff08bb82 */ /* 0x000f220000000a00 */
[----:B-1----:R-:W-:-:S07]  /*1420*/  @!P3 IMAD R15, R6, R11, R15 ;  /* 0x0000000b060fb224 */ /* 0x002fce00078e020f */
[----:B------:R-:W1:Y:S01]  /*1430*/  @!P1 LDC.64 R6, c[0x0][0x248] ;  /* 0x00009200ff069b82 */ /* 0x000e620000000a00 */
[----:B------:R-:W-:Y:S01]  /*1440*/  @!P3 IMAD R11, R11, R10, RZ ;  /* 0x0000000a0b0bb224 */ /* 0x000fe200078e02ff */
[----:B------:R-:W-:-:S03]  /*1450*/  @!P1 LOP3.LUT R10, R17, 0x1, RZ, 0xc0, !PT ;  /* 0x00000001110a9812 */ /* 0x000fc600078ec0ff */
[----:B------:R-:W-:Y:S02]  /*1460*/  @!P3 IMAD R11, R11, R12, RZ ;  /* 0x0000000c0b0bb224 */ /* 0x000fe400078e02ff */
[----:B---3--:R-:W-:Y:S02]  /*1470*/  @!P1 IMAD R29, R23, R10, RZ ;  /* 0x0000000a171d9224 */ /* 0x008fe400078e02ff */
[----:B--2---:R-:W-:Y:S01]  /*1480*/  @!P1 IMAD R13, R14, R23, R13 ;  /* 0x000000170e0d9224 */ /* 0x004fe200078e020d */
[----:B------:R-:W-:Y:S01]  /*1490*/  @!P3 SHF.L.U32 R11, R11, 0x1, RZ ;  /* 0x000000010b0bb819 */ /* 0x000fe200000006ff */
[----:B------:R-:W-:-:S04]  /*14a0*/  @!P1 IMAD R29, R29, R12, RZ ;  /* 0x0000000c1d1d9224 */ /* 0x000fc800078e02ff */
[----:B----4-:R-:W-:Y:S01]  /*14b0*/  @!P3 IMAD.WIDE R10, R11, 0x4, R8 ;  /* 0x000000040b0ab825 */ /* 0x010fe200078e0208 */
        /* <DEDUP_REMOVED lines=10> */
.L_x_2421:
        /* <DEDUP_REMOVED lines=22> */
[----:B------:R-:W-:Y:S01]  /*16c0*/  MOV R3, 0x3f800000 ;  /* 0x3f80000000037802 */ /* 0x000fe20000000f00 */
[----:B0-----:R-:W-:-:S02]  /*16d0*/  HADD2.F32 R5, -RZ, R2.H0_H0 ;  /* 0x20000002ff057230 */ /* 0x001fc40000004100 */
[----:B------:R-:W0:Y:S01]  /*16e0*/  LDS.64 R14, [UR5+0x80] ;  /* 0x00008005ff0e7984 */ /* 0x000e220008000a00 */
[----:B-1----:R-:W-:Y:S02]  /*16f0*/  HADD2.F32 R9, -RZ, R2.H1_H1 ;  /* 0x30000002ff097230 */ /* 0x002fe40000004100 */
[--C-:B------:R-:W-:Y:S02]  /*1700*/  HADD2.F32 R13, -RZ, R0.reuse.H0_H0 ;  /* 0x20000000ff0d7230 */ /* 0x100fe40000004100 */
[----:B------:R-:W-:Y:S02]  /*1710*/  HADD2.F32 R23, -RZ, R0.H1_H1 ;  /* 0x30000000ff177230 */ /* 0x000fe40000004100 */
[----:B0-----:R-:W-:-:S04]  /*1720*/  FMUL.FTZ R14, R14, UR6 ;  /* 0x000000060e0e7c20 */ /* 0x001fc80008410000 */
[----:B------:R-:W-:Y:S01]  /*1730*/  FMUL.FTZ R28, R14, R14 ;  /* 0x0000000e0e1c7220 */ /* 0x000fe20000410000 */
[--C-:B------:R-:W-:Y:S01]  /*1740*/  FADD.FTZ R0, R5, -R14.reuse ;  /* 0x8000000e05007221 */ /* 0x100fe20000010000 */
[--C-:B------:R-:W-:Y:S01]  /*1750*/  FADD.FTZ R2, R9, -R14.reuse ;  /* 0x8000000e09027221 */ /* 0x100fe20000010000 */
[----:B------:R-:W-:Y:S01]  /*1760*/  FADD.FTZ R4, R13, -R14 ;  /* 0x8000000e0d047221 */ /* 0x000fe20000010000 */
[----:B------:R-:W-:Y:S01]  /*1770*/  FFMA.FTZ R15, R15, UR6, -R28 ;  /* 0x000000060f0f7c23 */ /* 0x000fe2000801081c */
[----:B------:R-:W-:-:S04]  /*1780*/  FADD.FTZ R14, R23, -R14 ;  /* 0x8000000e170e7221 */ /* 0x000fc80000010000 */
        /* <DEDUP_REMOVED lines=25> */
.L_x_2428:
[----:B------:R-:W-:Y:S04]  /*1920*/  BSSY B0, `(.L_x_2429) ;  /* 0x000000f000007945 */ /* 0x000fe80003800000 */
[----:B------:R-:W-:Y:S05]  /*1930*/  @!P0 BRA `(.L_x_2430) ;  /* 0x0000000000348947 */ /* 0x000fea0003800000 */
[----:B------:R-:W-:Y:S01]  /*1940*/  SHF.R.S32.HI R5, RZ, 0x1f, R18 ;  /* 0x0000001fff057819 */ /* 0x000fe20000011412 */
[----:B------:R-:W-:Y:S01]  /*1950*/  ULDC.64 UR12, c[0x0][0x270] ;  /* 0x00009c00000c7ab9 */ /* 0x000fe20000000a00 */
[----:B------:R-:W-:Y:S02]  /*1960*/  MOV R2, R24 ;  /* 0x0000001800027202 */ /* 0x000fe40000000f00 */
[----:B------:R-:W-:Y:S01]  /*1970*/  MOV R3, R27 ;  /* 0x0000001b00037202 */ /* 0x000fe20000000f00 */
[----:B------:R-:W-:Y:S01]  /*1980*/  IMAD R5, R5, UR12, RZ ;  /* 0x0000000c05057c24 */ /* 0x000fe2000f8e02ff */
[----:B------:R-:W-:Y:S01]  /*1990*/  F2FP.F16.F32.PACK_AB R7, R7, R8 ;  /* 0x000000080707723e */ /* 0x000fe200000000ff */
[----:B------:R-:W-:-:S04]  /*19a0*/  IMAD.WIDE.U32 R2, R18, UR12, R2 ;  /* 0x0000000c12027c25 */ /* 0x000fc8000f8e0002 */
[----:B------:R-:W-:Y:S01]  /*19b0*/  IMAD R5, R18, UR13, R5 ;  /* 0x0000000d12057c24 */ /* 0x000fe2000f8e0205 */
[----:B------:R-:W-:Y:S02]  /*19c0*/  ULDC.64 UR12, c[0x0][0x210] ;  /* 0x00008400000c7ab9 */ /* 0x000fe40000000a00 */
[----:B------:R-:W-:Y:S02]  /*19d0*/  LEA R4, P2, R2, UR12, 0x1 ;  /* 0x0000000c02047c11 */ /* 0x000fe4000f8408ff */
[----:B------:R-:W-:-:S04]  /*19e0*/  IADD3 R5, R3, R5, RZ ;  /* 0x0000000503057210 */ /* 0x000fc80007ffe0ff */
[----:B------:R-:W-:-:S05]  /*19f0*/  LEA.HI.X R5, R2, UR13, R5, 0x1, P2 ;  /* 0x0000000d02057c11 */ /* 0x000fca00090f0c05 */
[----:B------:R0:W-:Y:S02]  /*1a00*/  STG.E desc[UR8][R4.64], R7 ;  /* 0x0000000704007986 */ /* 0x0001e4000c101908 */
.L_x_2430:
[----:B------:R-:W-:Y:S05]  /*1a10*/  BSYNC B0 ;  /* 0x0000000000007941 */ /* 0x000fea0003800000 */
.L_x_2429:
        /* <DEDUP_REMOVED lines=11> */
.L_x_2431:
        /* <DEDUP_REMOVED lines=11> */
[----:B------:R-:W-:Y:S01]  /*1b80*/  F2FP.F16.F32.PACK_AB R9, R9, R6 ;  /* 0x000000060909723e */ /* 0x000fe200000000ff */
[C---:B------:R-:W-:Y:S02]  /*1b90*/  IMAD R5, R0.reuse, UR13, R5 ;  /* 0x0000000d00057c24 */ /* 0x040fe4000f8e0205 */
[----:B------:R-:W-:Y:S01]  /*1ba0*/  IMAD.WIDE.U32 R2, R0, UR12, R2 ;  /* 0x0000000c00027c25 */ /* 0x000fe2000f8e0002 */
[----:B------:R-:W-:Y:S02]  /*1bb0*/  ULDC.64 UR12, c[0x0][0x210] ;  /* 0x00008400000c7ab9 */ /* 0x000fe40000000a00 */
[----:B------:R-:W-:-:S02]  /*1bc0*/  LEA R4, P1, R2, UR12, 0x1 ;  /* 0x0000000c02047c11 */ /* 0x000fc4000f8208ff */
[----:B------:R-:W-:-:S04]  /*1bd0*/  IADD3 R5, R3, R5, RZ ;  /* 0x0000000503057210 */ /* 0x000fc80007ffe0ff */
[----:B------:R-:W-:-:S05]  /*1be0*/  LEA.HI.X R5, R2, UR13, R5, 0x1, P1 ;  /* 0x0000000d02057c11 */ /* 0x000fca00088f0c05 */
[----:B------:R0:W-:Y:S02]  /*1bf0*/  STG.E desc[UR8][R4.64], R9 ;  /* 0x0000000904007986 */ /* 0x0001e4000c101908 */
.L_x_2433:
[----:B------:R-:W-:Y:S05]  /*1c00*/  BSYNC B0 ;  /* 0x0000000000007941 */ /* 0x000fea0003800000 */
.L_x_2432:
[----:B------:R-:W1:Y:S01]  /*1c10*/  LDC R0, c[0x0][0x10] ;  /* 0x00000400ff007b82 */ /* 0x000e620000000800 */
[----:B------:R-:W-:Y:S02]  /*1c20*/  IADD3 R17, R17, 0x1, RZ ;  /* 0x0000000111117810 */ /* 0x000fe40007ffe0ff */
[----:B-1----:R-:W-:-:S04]  /*1c30*/  IADD3 R21, R0, R21, RZ ;  /* 0x0000001500157210 */ /* 0x002fc80007ffe0ff */
[----:B------:R-:W-:-:S13]  /*1c40*/  ISETP.GE.AND P1, PT, R21, UR4, PT ;  /* 0x0000000415007c0c */ /* 0x000fda000bf26270 */
[----:B------:R-:W-:Y:S05]  /*1c50*/  @!P1 BRA `(.L_x_2434) ;  /* 0xffffffe400649947 */ /* 0x000fea000383ffff */
[----:B------:R-:W-:Y:S05]  /*1c60*/  EXIT ;  /* 0x000000000000794d */ /* 0x000fea0003800000 */
.L_x_2435:
        /* <DEDUP_REMOVED lines=9> */
.L_x_3272:


//--------------------- .text._Z35group_norm_nhwc_fwd_one_pass_kernelI11Fp16IOFp32WLi128ELi26ELi416EEv26Group_norm_nhwc_fwd_params --------------------------
	.section	.text._Z35group_norm_nhwc_fwd_one_pass_kernelI11Fp16IOFp32WLi128ELi26ELi416EEv26Group_norm_nhwc_fwd_params,"ax",@progbits
	.align	128
        .global         _Z35group_norm_nhwc_fwd_one_pass_kernelI11Fp16IOFp32WLi128ELi26ELi416EEv26Group_norm_nhwc_fwd_params
        .type           _Z35group_norm_nhwc_fwd_one_pass_kernelI11Fp16IOFp32WLi128ELi26ELi416EEv26Group_norm_nhwc_fwd_params,@function
        .size           _Z35group_norm_nhwc_fwd_one_pass_kernelI11Fp16IOFp32WLi128ELi26ELi416EEv26Group_norm_nhwc_fwd_params,(.L_x_3273 - _Z35group_norm_nhwc_fwd_one_pass_kernelI11Fp16IOFp32WLi128ELi26ELi416EEv26Group_norm_nhwc_fwd_params)
        .other          _Z35group_norm_nhwc_fwd_one_pass_kernelI11Fp16IOFp32WLi128ELi26ELi416EEv26Group_norm_nhwc_fwd_params,@"STO_CUDA_ENTRY STV_DEFAULT"
_Z35group_norm_nhwc_fwd_one_pass_kernelI11Fp16IOFp32WLi128ELi26ELi416EEv26Group_norm_nhwc_fwd_params:
.text._Z35group_norm_nhwc_fwd_one_pass_kernelI11Fp16IOFp32WLi128ELi26ELi416EEv26Group_norm_nhwc_fwd_params:
        /* <DEDUP_REMOVED lines=11> */
[----:B------:R-:W-:-:S05]  /*00b0*/  ULDC.U8 UR10, c[0x0][0x28c] ;  /* 0x0000a300000a7ab9 */ /* 0x000fca0000000000 */
        /* <DEDUP_REMOVED lines=10> */
[----:B------:R-:W-:Y:S01]  /*0160*/  IMAD R31, R31, -0xd, R0 ;  /* 0xfffffff31f1f7824 */ /* 0x000fe200078e0200 */
[----:B------:R-:W-:Y:S02]  /*0170*/  HFMA2.MMA R6, -RZ, RZ, 0, 0 ;  /* 0x00000000ff067435 */ /* 0x000fe400000001ff */
[----:B------:R-:W-:-:S02]  /*0180*/  ISETP.GE.U32.AND P0, PT, R3, UR8, PT ;  /* 0x0000000803007c0c */ /* 0x000fc4000bf06070 */
[----:B------:R-:W-:Y:S02]  /*0190*/  SHF.R.S32.HI R5, RZ, 0x1f, R3 ;  /* 0x0000001fff057819 */ /* 0x000fe40000011403 */
[----:B------:R-:W-:Y:S02]  /*01a0*/  SHF.L.U32 R31, R31, 0x1, RZ ;  /* 0x000000011f1f7819 */ /* 0x000fe400000006ff */
[----:B------:R-:W-:Y:S01]  /*01b0*/  ISETP.GE.AND.EX P0, PT, R5, UR9, PT, P0 ;  /* 0x0000000905007c0c */ /* 0x000fe2000bf06300 */
[----:B------:R-:W-:Y:S01]  /*01c0*/  ULDC.64 UR8, c[0x0][0x208] ;  /* 0x0000820000087ab9 */ /* 0x000fe20000000a00 */
[----:B------:R-:W-:Y:S02]  /*01d0*/  LEA R7, R7, UR5, 0x3 ;  /* 0x0000000507077c11 */ /* 0x000fe4000f8e18ff */
[----:B------:R-:W-:Y:S02]  /*01e0*/  ISETP.LT.U32.AND P0, PT, R0, 0x1a0, !P0 ;  /* 0x000001a00000780c */ /* 0x000fe40004701070 */
[----:B------:R-:W-:-:S02]  /*01f0*/  IADD3 R20, R3, 0x20, RZ ;  /* 0x0000002003147810 */ /* 0x000fc40007ffe0ff */
[C---:B------:R-:W-:Y:S02]  /*0200*/  IADD3 R21, R3.reuse, 0x40, RZ ;  /* 0x0000004003157810 */ /* 0x040fe40007ffe0ff */
[----:B0-----:R-:W-:-:S07]  /*0210*/  IADD3 R22, R3, 0x60, RZ ;  /* 0x0000006003167810 */ /* 0x001fce0007ffe0ff */
.L_x_2457:
[----:B0-----:R-:W0:Y:S01]  /*0220*/  LDC R17, c[0x0][0x288] ;  /* 0x0000a200ff117b82 */ /* 0x001e220000000800 */
[----:B------:R-:W-:Y:S01]  /*0230*/  ULDC.64 UR14, c[0x0][0x278] ;  /* 0x00009e00000e7ab9 */ /* 0x000fe20000000a00 */
[----:B------:R-:W-:Y:S01]  /*0240*/  SHF.R.S32.HI R23, RZ, 0x1f, R20 ;  /* 0x0000001fff177819 */ /* 0x000fe20000011414 */
[----:B------:R-:W-:Y:S01]  /*0250*/  ULDC.64 UR12, c[0x0][0x280] ;  /* 0x0000a000000c7ab9 */ /* 0x000fe20000000a00 */
[----:B------:R-:W-:Y:S02]  /*0260*/  SHF.R.S32.HI R25, RZ, 0x1f, R21 ;  /* 0x0000001fff197819 */ /* 0x000fe40000011415 */
[----:B------:R-:W-:Y:S02]  /*0270*/  SHF.R.S32.HI R27, RZ, 0x1f, R22 ;  /* 0x0000001fff1b7819 */ /* 0x000fe40000011416 */
[----:B-1----:R-:W1:Y:S01]  /*0280*/  @P0 LDC.64 R14, c[0x0][0x270] ;  /* 0x00009c00ff0e0b82 */ /* 0x002e620000000a00 */
[----:B------:R-:W-:-:S07]  /*0290*/  MOV R26, RZ ;  /* 0x000000ff001a7202 */ /* 0x000fce0000000f00 */
[----:B------:R-:W2:Y:S01]  /*02a0*/  @P0 LDC.64 R36, c[0x0][0x220] ;  /* 0x00008800ff240b82 */ /* 0x000ea20000000a00 */
[----:B0-----:R-:W-:-:S04]  /*02b0*/  IABS R11, R17 ;  /* 0x00000011000b7213 */ /* 0x001fc80000000000 */
[----:B------:R-:W0:Y:S08]  /*02c0*/  I2F.RP R10, R11 ;  /* 0x0000000b000a7306 */ /* 0x000e300000209400 */
[----:B0-----:R-:W0:Y:S02]  /*02d0*/  MUFU.RCP R10, R10 ;  /* 0x0000000a000a7308 */ /* 0x001e240000001000 */
[----:B0-----:R-:W-:-:S06]  /*02e0*/  IADD3 R8, R10, 0xffffffe, RZ ;  /* 0x0ffffffe0a087810 */ /* 0x001fcc0007ffe0ff */
[----:B------:R0:W3:Y:S02]  /*02f0*/  F2I.FTZ.U32.TRUNC.NTZ R9, R8 ;  /* 0x0000000800097305 */ /* 0x0000e4000021f000 */
[----:B0-----:R-:W-:Y:S02]  /*0300*/  MOV R8, RZ ;  /* 0x000000ff00087202 */ /* 0x001fe40000000f00 */
[----:B---3--:R-:W-:-:S05]  /*0310*/  IADD3 R12, RZ, -R9, RZ ;  /* 0x80000009ff0c7210 */ /* 0x008fca0007ffe0ff */
        /* <DEDUP_REMOVED lines=17> */
[----:B------:R-:W-:Y:S02]  /*0430*/  ISETP.GE.AND.EX P1, PT, R23, UR15, PT, P1 ;  /* 0x0000000f17007c0c */ /* 0x000fe4000bf26310 */
[----:B------:R-:W-:Y:S02]  /*0440*/  @!P3 IADD3 R11, -R11, RZ, RZ ;  /* 0x000000ff0b0bb210 */ /* 0x000fe40007ffe1ff */
[----:B------:R-:W-:-:S02]  /*0450*/  ISETP.GT.U32.OR P1, PT, R0, 0x19f, P1 ;  /* 0x0000019f0000780c */ /* 0x000fc40000f24470 */
[----:B------:R-:W-:Y:S02]  /*0460*/  @!P2 LOP3.LUT R11, RZ, R17, RZ, 0x33, !PT ;  /* 0x00000011ff0ba212 */ /* 0x000fe400078e33ff */
[----:B------:R-:W-:Y:S02]  /*0470*/  ISETP.GE.U32.AND P2, PT, R21, UR14, PT ;  /* 0x0000000e15007c0c */ /* 0x000fe4000bf46070 */
[----:B------:R-:W-:Y:S02]  /*0480*/  IADD3 R9, -R11, RZ, RZ ;  /* 0x000000ff0b097210 */ /* 0x000fe40007ffe1ff */
[----:B------:R-:W-:Y:S02]  /*0490*/  ISETP.GE.AND.EX P2, PT, R25, UR15, PT, P2 ;  /* 0x0000000f19007c0c */ /* 0x000fe4000bf46320 */
[----:B------:R-:W-:Y:S01]  /*04a0*/  SHF.R.S32.HI R10, RZ, 0x1f, R11 ;  /* 0x0000001fff0a7819 */ /* 0x000fe2000001140b */
[----:B------:R-:W-:Y:S01]  /*04b0*/  IMAD R24, R17, R9, R4 ;  /* 0x0000000911187224 */ /* 0x000fe200078e0204 */
[----:B------:R-:W-:Y:S01]  /*04c0*/  ISETP.GT.U32.OR P2, PT, R0, 0x19f, P2 ;  /* 0x0000019f0000780c */ /* 0x000fe20001744470 */
[----:B------:R-:W0:Y:S02]  /*04d0*/  @!P1 LDC.64 R8, c[0x0][0x270] ;  /* 0x00009c00ff089b82 */ /* 0x000e240000000a00 */
[----:B------:R-:W-:-:S02]  /*04e0*/  IMAD R24, R24, 0x1a, RZ ;  /* 0x0000001a18187824 */ /* 0x000fc400078e02ff */
[----:B------:R-:W-:-:S03]  /*04f0*/  IMAD R10, R10, UR12, RZ ;  /* 0x0000000c0a0a7c24 */ /* 0x000fc6000f8e02ff */
[----:B------:R-:W-:Y:S01]  /*0500*/  IADD3 R32, P3, R31, R24, RZ ;  /* 0x000000181f207210 */ /* 0x000fe20007f7e0ff */
[----:B------:R-:W-:Y:S01]  /*0510*/  IMAD R35, R11, UR13, R10 ;  /* 0x0000000d0b237c24 */ /* 0x000fe2000f8e020a */
[----:B------:R-:W3:Y:S01]  /*0520*/  @!P1 LDC.64 R18, c[0x0][0x220] ;  /* 0x00008800ff129b82 */ /* 0x000ee20000000a00 */
[----:B-1----:R-:W-:Y:S01]  /*0530*/  @P0 IMAD R10, R5, R14, RZ ;  /* 0x0000000e050a0224 */ /* 0x002fe200078e02ff */
[----:B------:R-:W-:Y:S02]  /*0540*/  LEA.HI.X.SX32 R33, R24, R13, 0x1, P3 ;  /* 0x0000000d18217211 */ /* 0x000fe400018f0eff */
[----:B------:R-:W-:Y:S01]  /*0550*/  ISETP.GE.U32.AND P3, PT, R22, UR14, PT ;  /* 0x0000000e16007c0c */ /* 0x000fe2000bf66070 */
[----:B------:R-:W-:Y:S02]  /*0560*/  @P0 IMAD R17, R3, R15, R10 ;  /* 0x0000000f03110224 */ /* 0x000fe400078e020a */
[----:B------:R-:W-:Y:S01]  /*0570*/  IMAD.WIDE.U32 R32, R11, UR12, R32 ;  /* 0x0000000c0b207c25 */ /* 0x000fe2000f8e0020 */
[----:B------:R-:W-:Y:S01]  /*0580*/  ISETP.GE.AND.EX P3, PT, R27, UR15, PT, P3 ;  /* 0x0000000f1b007c0c */ /* 0x000fe2000bf66330 */
[----:B------:R-:W1:Y:S03]  /*0590*/  @!P2 LDC.64 R10, c[0x0][0x270] ;  /* 0x00009c00ff0aab82 */ /* 0x000e660000000a00 */
[----:B------:R-:W-:-:S02]  /*05a0*/  ISETP.GT.U32.OR P3, PT, R0, 0x19f, P3 ;  /* 0x0000019f0000780c */ /* 0x000fc40001f64470 */
[----:B------:R-:W-:Y:S01]  /*05b0*/  IADD3 R35, R33, R35, RZ ;  /* 0x0000002321237210 */ /* 0x000fe20007ffe0ff */
[----:B0-----:R-:W-:Y:S01]  /*05c0*/  @!P1 IMAD R12, R23, R8, RZ ;  /* 0x00000008170c9224 */ /* 0x001fe200078e02ff */
[-C--:B------:R-:W-:Y:S02]  /*05d0*/  @P0 MOV R34, R32.reuse ;  /* 0x0000002000220202 */ /* 0x080fe40000000f00 */
[----:B------:R-:W-:Y:S01]  /*05e0*/  @!P1 MOV R13, R35 ;  /* 0x00000023000d9202 */ /* 0x000fe20000000f00 */
[----:B------:R-:W-:Y:S01]  /*05f0*/  @!P1 IMAD R29, R20, R9, R12 ;  /* 0x00000009141d9224 */ /* 0x000fe200078e020c */
[----:B------:R-:W-:Y:S01]  /*0600*/  @!P1 MOV R12, R32 ;  /* 0x00000020000c9202 */ /* 0x000fe20000000f00 */
[----:B------:R-:W-:-:S04]  /*0610*/  @P0 IMAD.WIDE.U32 R14, R3, R14, R34 ;  /* 0x0000000e030e0225 */ /* 0x000fc800078e0022 */
[----:B------:R-:W-:Y:S01]  /*0620*/  @!P1 IMAD.WIDE.U32 R8, R20, R8, R12 ;  /* 0x0000000814089225 */ /* 0x000fe200078e000c */
[----:B------:R-:W-:Y:S01]  /*0630*/  @P0 IADD3 R15, R15, R17, RZ ;  /* 0x000000110f0f0210 */ /* 0x000fe20007ffe0ff */
[----:B------:R-:W0:Y:S01]  /*0640*/  @!P3 LDC.64 R12, c[0x0][0x270] ;  /* 0x00009c00ff0cbb82 */ /* 0x000e220000000a00 */
[C---:B--2---:R-:W-:Y:S02]  /*0650*/  @P0 LEA R36, P4, R14.reuse, R36, 0x1 ;  /* 0x000000240e240211 */ /* 0x044fe400078808ff */
[----:B------:R-:W-:Y:S02]  /*0660*/  @!P1 IADD3 R9, R9, R29, RZ ;  /* 0x0000001d09099210 */ /* 0x000fe40007ffe0ff */
[----:B------:R-:W-:Y:S01]  /*0670*/  @P0 LEA.HI.X R37, R14, R37, R15, 0x1, P4 ;  /* 0x000000250e250211 */ /* 0x000fe200020f0c0f */
[----:B-1----:R-:W-:Y:S01]  /*0680*/  @!P2 IMAD R16, R25, R10, RZ ;  /* 0x0000000a1910a224 */ /* 0x002fe200078e02ff */
[----:B---3--:R-:W-:Y:S01]  /*0690*/  @!P1 LEA R18, P4, R8, R18, 0x1 ;  /* 0x0000001208129211 */ /* 0x008fe200078808ff */
[----:B------:R-:W1:Y:S01]  /*06a0*/  @!P2 LDC.64 R14, c[0x0][0x220] ;  /* 0x00008800ff0eab82 */ /* 0x000e620000000a00 */
[----:B------:R-:W-:-:S02]  /*06b0*/  @!P2 MOV R17, R35 ;  /* 0x000000230011a202 */ /* 0x000fc40000000f00 */
[----:B------:R-:W-:Y:S02]  /*06c0*/  CS2R R28, SRZ ;  /* 0x00000000001c7805 */ /* 0x000fe4000001ff00 */
[----:B------:R-:W-:Y:S01]  /*06d0*/  @!P1 LEA.HI.X R19, R8, R19, R9, 0x1, P4 ;  /* 0x0000001308139211 */ /* 0x000fe200020f0c09 */
[C---:B------:R-:W-:Y:S01]  /*06e0*/  @!P2 IMAD R11, R21.reuse, R11, R16 ;  /* 0x0000000b150ba224 */ /* 0x040fe200078e0210 */
[----:B------:R-:W-:Y:S01]  /*06f0*/  @!P2 MOV R16, R32 ;  /* 0x000000200010a202 */ /* 0x000fe20000000f00 */
[----:B------:R-:W2:Y:S01]  /*0700*/  @P0 LDG.E R26, desc[UR8][R36.64] ;  /* 0x00000008241a0981 */ /* 0x000ea2000c1e1900 */
[----:B------:R-:W3:Y:S03]  /*0710*/  @!P3 LDC.64 R8, c[0x0][0x220] ;  /* 0x00008800ff08bb82 */ /* 0x000ee60000000a00 */
[----:B------:R-:W-:Y:S01]  /*0720*/  @!P2 IMAD.WIDE.U32 R16, R21, R10, R16 ;  /* 0x0000000a1510a225 */ /* 0x000fe200078e0010 */
[----:B------:R-:W4:Y:S03]  /*0730*/  @!P1 LDG.E R28, desc[UR8][R18.64] ;  /* 0x00000008121c9981 */ /* 0x000f26000c1e1900 */
[----:B0-----:R-:W-:-:S04]  /*0740*/  @!P3 IMAD R10, R27, R12, RZ ;  /* 0x0000000c1b0ab224 */ /* 0x001fc800078e02ff */
[----:B------:R-:W-:Y:S01]  /*0750*/  @!P3 IMAD R39, R22, R13, R10 ;  /* 0x0000000d1627b224 */ /* 0x000fe200078e020a */
[----:B------:R-:W-:Y:S02]  /*0760*/  @!P2 IADD3 R13, R17, R11, RZ ;  /* 0x0000000b110da210 */ /* 0x000fe40007ffe0ff */
[----:B------:R-:W-:Y:S02]  /*0770*/  @!P3 MOV R10, R32 ;  /* 0x00000020000ab202 */ /* 0x000fe40000000f00 */
[----:B------:R-:W-:Y:S02]  /*0780*/  @!P3 MOV R11, R35 ;  /* 0x00000023000bb202 */ /* 0x000fe40000000f00 */
[----:B-1----:R-:W-:Y:S01]  /*0790*/  @!P2 LEA R14, P1, R16, R14, 0x1 ;  /* 0x0000000e100ea211 */ /* 0x002fe200078208ff */
[----:B------:R-:W-:-:S03]  /*07a0*/  @!P3 IMAD.WIDE.U32 R10, R22, R12, R10 ;  /* 0x0000000c160ab225 */ /* 0x000fc600078e000a */
[----:B------:R-:W-:Y:S02]  /*07b0*/  @!P2 LEA.HI.X R15, R16, R15, R13, 0x1, P1 ;  /* 0x0000000f100fa211 */ /* 0x000fe400008f0c0d */
[----:B------:R-:W-:-:S03]  /*07c0*/  @!P3 IADD3 R11, R11, R39, RZ ;  /* 0x000000270b0bb210 */ /* 0x000fc60007ffe0ff */
[----:B------:R0:W5:Y:S01]  /*07d0*/  @!P2 LDG.E R29, desc[UR8][R14.64] ;  /* 0x000000080e1da981 */ /* 0x000162000c1e1900 */
[C---:B---3--:R-:W-:Y:S02]  /*07e0*/  @!P3 LEA R8, P1, R10.reuse, R8, 0x1 ;  /* 0x000000080a08b211 */ /* 0x048fe400078208ff */
[----:B------:R-:W-:Y:S02]  /*07f0*/  MOV R30, RZ ;  /* 0x000000ff001e7202 */ /* 0x000fe40000000f00 */
[----:B------:R-:W-:-:S05]  /*0800*/  @!P3 LEA.HI.X R9, R10, R9, R11, 0x1, P1 ;  /* 0x000000090a09b211 */ /* 0x000fca00008f0c0b */
[----:B------:R1:W3:Y:S01]  /*0810*/  @!P3 LDG.E R30, desc[UR8][R8.64] ;  /* 0x00000008081eb981 */ /* 0x0002e2000c1e1900 */
[C---:B------:R-:W-:Y:S02]  /*0820*/  ISETP.GT.AND P1, PT, R2.reuse, 0x1e, PT ;  /* 0x0000001e0200780c */ /* 0x040fe40003f24270 */
[----:B------:R-:W-:Y:S02]  /*0830*/  ISETP.NE.AND P3, PT, R2, RZ, PT ;  /* 0x000000ff0200720c */ /* 0x000fe40003f65270 */
[----:B------:R-:W-:Y:S01]  /*0840*/  ISETP.NE.AND P2, PT, R0, RZ, PT ;  /* 0x000000ff0000720c */ /* 0x000fe20003f45270 */
[----:B------:R-:W-:Y:S01]  /*0850*/  BSSY B0, `(.L_x_2436) ;  /* 0x000005b000007945 */ /* 0x000fe20003800000 */
[--C-:B--2---:R-:W-:Y:S02]  /*0860*/  HADD2.F32 R11, -RZ, R26.reuse.H1_H1 ;  /* 0x3000001aff0b7230 */ /* 0x104fe40000004100 */
[----:B------:R-:W-:Y:S02]  /*0870*/  HADD2.F32 R10, -RZ, R26.H0_H0 ;  /* 0x2000001aff0a7230 */ /* 0x000fe40000004100 */
[----:B----4-:R-:W-:-:S02]  /*0880*/  HADD2.F32 R17, -RZ, R28.H1_H1 ;  /* 0x3000001cff117230 */ /* 0x010fc40000004100 */
[----:B------:R-:W-:Y:S01]  /*0890*/  FMUL.FTZ R13, R11, R11 ;  /* 0x0000000b0b0d7220 */ /* 0x000fe20000410000 */
[----:B------:R-:W-:Y:S02]  /*08a0*/  HADD2.F32 R12, -RZ, R28.H0_H0 ;  /* 0x2000001cff0c7230 */ /* 0x000fe40000004100 */
[C---:B------:R-:W-:Y:S01]  /*08b0*/  FADD.FTZ R11, R10.reuse, R11 ;  /* 0x0000000b0a0b7221 */ /* 0x040fe20000010000 */
[----:B------:R-:W-:Y:S01]  /*08c0*/  FFMA.FTZ R13, R10, R10, R13 ;  /* 0x0000000a0a0d7223 */ /* 0x000fe2000001000d */
[----:B0-----:R-:W-:Y:S01]  /*08d0*/  FMUL.FTZ R15, R17, R17 ;  /* 0x00000011110f7220 */ /* 0x001fe20000410000 */
[C---:B------:R-:W-:Y:S01]  /*08e0*/  FADD.FTZ R10, R12.reuse, R17 ;  /* 0x000000110c0a7221 */ /* 0x040fe20000010000 */
[----:B------:R-:W-:Y:S01]  /*08f0*/  FADD.FTZ R11, RZ, R11 ;  /* 0x0000000bff0b7221 */ /* 0x000fe20000010000 */
[----:B------:R-:W-:Y:S01]  /*0900*/  FADD.FTZ R13, RZ, R13 ;  /* 0x0000000dff0d7221 */ /* 0x000fe20000010000 */
[----:B------:R-:W-:Y:S02]  /*0910*/  FFMA.FTZ R12, R12, R12, R15 ;  /* 0x0000000c0c0c7223 */ /* 0x000fe4000001000f */
[----:B------:R-:W-:Y:S01]  /*0920*/  FADD.FTZ R10, R11, R10 ;  /* 0x0000000a0b0a7221 */ /* 0x000fe20000010000 */
[----:B-----5:R-:W-:-:S02]  /*0930*/  HADD2.F32 R19, -RZ, R29.H1_H1 ;  /* 0x3000001dff137230 */ /* 0x020fc40000004100 */
[----:B-1----:R-:W-:-:S03]  /*0940*/  HADD2.F32 R8, -RZ, R29.H0_H0 ;  /* 0x2000001dff087230 */ /* 0x002fc60000004100 */
[----:B------:R-:W-:Y:S02]  /*0950*/  FMUL.FTZ R9, R19, R19 ;  /* 0x0000001313097220 */ /* 0x000fe40000410000 */
[C---:B------:R-:W-:Y:S02]  /*0960*/  FADD.FTZ R19, R8.reuse, R19 ;  /* 0x0000001308137221 */ /* 0x040fe40000010000 */
[----:B------:R-:W-:Y:S01]  /*0970*/  FFMA.FTZ R9, R8, R8, R9 ;  /* 0x0000000808097223 */ /* 0x000fe20000010009 */
[--C-:B---3--:R-:W-:Y:S02]  /*0980*/  HADD2.F32 R11, -RZ, R30.reuse.H1_H1 ;  /* 0x3000001eff0b7230 */ /* 0x108fe40000004100 */
[----:B------:R-:W-:Y:S02]  /*0990*/  HADD2.F32 R8, -RZ, R30.H0_H0 ;  /* 0x2000001eff087230 */ /* 0x000fe40000004100 */
[----:B------:R-:W-:Y:S01]  /*09a0*/  FADD.FTZ R12, R13, R12 ;  /* 0x0000000c0d0c7221 */ /* 0x000fe20000010000 */
[----:B------:R-:W-:Y:S01]  /*09b0*/  FADD.FTZ R10, R10, R19 ;  /* 0x000000130a0a7221 */ /* 0x000fe20000010000 */
[----:B------:R-:W-:Y:S01]  /*09c0*/  FMUL.FTZ R13, R11, R11 ;  /* 0x0000000b0b0d7220 */ /* 0x000fe20000410000 */
[----:B------:R-:W-:Y:S01]  /*09d0*/  FADD.FTZ R11, R8, R11 ;  /* 0x0000000b080b7221 */ /* 0x000fe20000010000 */
[----:B------:R-:W-:-:S02]  /*09e0*/  FADD.FTZ R9, R12, R9 ;  /* 0x000000090c097221 */ /* 0x000fc40000010000 */
[----:B------:R-:W-:Y:S01]  /*09f0*/  FFMA.FTZ R8, R8, R8, R13 ;  /* 0x0000000808087223 */ /* 0x000fe2000001000d */
[----:B------:R-:W-:-:S03]  /*0a00*/  FADD.FTZ R10, R10, R11 ;  /* 0x0000000b0a0a7221 */ /* 0x000fc60000010000 */
[----:B------:R-:W-:Y:S02]  /*0a10*/  FADD.FTZ R9, R9, R8 ;  /* 0x0000000809097221 */ /* 0x000fe40000010000 */
        /* <DEDUP_REMOVED lines=37> */
[----:B------:R-:W-:Y:S02]  /*0c70*/  FADD.FTZ R12, R8, R13 ;  /* 0x0000000d080c7221 */ /* 0x000fe40000010000 */
[----:B------:R-:W0:Y:S01]  /*0c80*/  LDS.128 R8, [UR5+0x40] ;  /* 0x00004005ff087984 */ /* 0x000e220008000c00 */
[----:B------:R-:W-:Y:S01]  /*0c90*/  FADD.FTZ R37, R37, R14 ;  /* 0x0000000e25257221 */ /* 0x000fe20000010000 */
[----:B------:R-:W-:-:S03]  /*0ca0*/  FADD.FTZ R12, R12, R15 ;  /* 0x0000000f0c0c7221 */ /* 0x000fc60000010000 */
[----:B---3--:R-:W-:Y:S01]  /*0cb0*/  FADD.FTZ R37, R37, R16 ;  /* 0x0000001025257221 */ /* 0x008fe20000010000 */
[----:B------:R-:W-:-:S03]  /*0cc0*/  FADD.FTZ R12, R12, R17 ;  /* 0x000000110c0c7221 */ /* 0x000fc60000010000 */
[----:B------:R-:W-:Y:S01]  /*0cd0*/  FADD.FTZ R37, R37, R18 ;  /* 0x0000001225257221 */ /* 0x000fe20000010000 */
[----:B------:R-:W-:Y:S02]  /*0ce0*/  FADD.FTZ R16, R12, R19 ;  /* 0x000000130c107221 */ /* 0x000fe40000010000 */
[----:B------:R-:W1:Y:S01]  /*0cf0*/  LDS.128 R12, [UR5+0x50] ;  /* 0x00005005ff0c7984 */ /* 0x000e620008000c00 */
[----:B0-----:R-:W-:Y:S01]  /*0d00*/  FADD.FTZ R37, R37, R8 ;  /* 0x0000000825257221 */ /* 0x001fe20000010000 */
[----:B------:R-:W-:Y:S02]  /*0d10*/  FADD.FTZ R8, R16, R9 ;  /* 0x0000000910087221 */ /* 0x000fe40000010000 */
[----:B------:R-:W0:Y:S01]  /*0d20*/  LDS.128 R16, [UR5+0x60] ;  /* 0x00006005ff107984 */ /* 0x000e220008000c00 */
[----:B------:R-:W-:Y:S01]  /*0d30*/  FADD.FTZ R37, R37, R10 ;  /* 0x0000000a25257221 */ /* 0x000fe20000010000 */
[----:B------:R-:W-:Y:S02]  /*0d40*/  FADD.FTZ R10, R8, R11 ;  /* 0x0000000b080a7221 */ /* 0x000fe40000010000 */
[----:B------:R-:W2:Y:S01]  /*0d50*/  LDS.64 R8, [UR5+0x70] ;  /* 0x00007005ff087984 */ /* 0x000ea20008000a00 */
        /* <DEDUP_REMOVED lines=8> */
[----:B--2---:R-:W-:Y:S01]  /*0de0*/  FADD.FTZ R8, R37, R8 ;  /* 0x0000000825087221 */ /* 0x004fe20000010000 */
[----:B------:R-:W-:-:S07]  /*0df0*/  FADD.FTZ R9, R10, R9 ;  /* 0x000000090a097221 */ /* 0x000fce0000010000 */
.L_x_2437:
[----:B------:R-:W-:Y:S05]  /*0e00*/  BSYNC B0 ;  /* 0x0000000000007941 */ /* 0x000fea0003800000 */
.L_x_2436:
        /* <DEDUP_REMOVED lines=13> */
[----:B--2---:R-:W-:-:S04]  /*0ee0*/  IMAD R19, R19, UR7, R16 ;  /* 0x0000000713137c24 */ /* 0x004fc8000f8e0210 */
[----:B---3--:R-:W-:Y:S01]  /*0ef0*/  IMAD.WIDE R12, R15, 0x4, R12 ;  /* 0x000000040f0c7825 */ /* 0x008fe200078e020c */
[----:B------:R-:W-:Y:S02]  /*0f00*/  IADD3 R15, R14, R16, RZ ;  /* 0x000000100e0f7210 */ /* 0x000fe40007ffe0ff */
[----:B------:R-:W-:-:S03]  /*0f10*/  MOV R14, 0xffffffff ;  /* 0xffffffff000e7802 */ /* 0x000fc60000000f00 */
        /* <DEDUP_REMOVED lines=11> */
.L_x_2440:
[----:B-1----:R-:W2:Y:S04]  /*0fd0*/  LDG.E.STRONG.GPU R12, desc[UR8][R10.64] ;  /* 0x000000080a0c7981 */ /* 0x002ea8000c1ef900 */
[----:B--2---:R-:W-:Y:S01]  /*0fe0*/  CCTL.IVALL ;  /* 0x00000000ff00798f */ /* 0x004fe20002000000 */
[----:B------:R-:W-:Y:S05]  /*0ff0*/  YIELD ;  /* 0x0000000000007946 */ /* 0x000fea0003800000 */
[----:B------:R-:W-:-:S13]  /*1000*/  ISETP.NE.AND P1, PT, R12, R15, PT ;  /* 0x0000000f0c00720c */ /* 0x000fda0003f25270 */
[----:B------:R-:W-:Y:S05]  /*1010*/  @P1 BRA `(.L_x_2440) ;  /* 0xfffffffc00ec1947 */ /* 0x000fea000383ffff */
.L_x_2439:
        /* <DEDUP_REMOVED lines=11> */
.L_x_2442:
[C---:B------:R-:W-:Y:S02]  /*10d0*/  ISETP.EQ.OR P3, PT, R16.reuse, UR7, P2 ;  /* 0x0000000710007c0c */ /* 0x040fe40009762670 */
[----:B------:R-:W-:-:S04]  /*10e0*/  IADD3 R14, R16, 0x1, RZ ;  /* 0x00000001100e7810 */ /* 0x000fc80007ffe0ff */
[----:B------:R-:W-:-:S07]  /*10f0*/  ISETP.EQ.OR P4, PT, R14, UR7, P2 ;  /* 0x000000070e007c0c */ /* 0x000fce0009782670 */
[----:B------:R-:W1:Y:S01]  /*1100*/  @!P3 LDC R15, c[0x0][0x10] ;  /* 0x00000400ff0fbb82 */ /* 0x000e620000000800 */
[----:B------:R-:W2:Y:S01]  /*1110*/  @!P3 S2R R19, SR_CTAID.Y ;  /* 0x000000000013b919 */ /* 0x000ea20000002600 */
[----:B------:R-:W-:-:S04]  /*1120*/  @!P3 LOP3.LUT R12, R6, 0x1, RZ, 0xc0, !PT ;  /* 0x00000001060cb812 */ /* 0x000fc800078ec0ff */
[----:B------:R-:W3:Y:S02]  /*1130*/  @!P4 S2R R36, SR_CTAID.Y ;  /* 0x000000000024c919 */ /* 0x000ee40000002600 */
[----:B------:R-:W4:Y:S01]  /*1140*/  @!P3 LDC.64 R10, c[0x0][0x248] ;  /* 0x00009200ff0abb82 */ /* 0x000f220000000a00 */
[----:B-1----:R-:W-:-:S04]  /*1150*/  @!P3 IMAD R12, R12, R15, RZ ;  /* 0x0000000f0c0cb224 */ /* 0x002fc800078e02ff */
[----:B------:R-:W-:-:S05]  /*1160*/  @!P3 IMAD R12, R12, R17, RZ ;  /* 0x000000110c0cb224 */ /* 0x000fca00078e02ff */
[----:B------:R-:W-:-:S05]  /*1170*/  @!P3 SHF.L.U32 R13, R12, 0x1, RZ ;  /* 0x000000010c0db819 */ /* 0x000fca00000006ff */
[----:B----4-:R-:W-:-:S04]  /*1180*/  @!P3 IMAD.WIDE R10, R13, 0x4, R10 ;  /* 0x000000040d0ab825 */ /* 0x010fc800078e020a */
[----:B--2---:R-:W-:Y:S02]  /*1190*/  @!P3 IMAD R13, R15, R16, R19 ;  /* 0x000000100f0db224 */ /* 0x004fe400078e0213 */
[----:B------:R-:W3:Y:S02]  /*11a0*/  @!P4 LDC R15, c[0x0][0x10] ;  /* 0x00000400ff0fcb82 */ /* 0x000ee40000000800 */
[----:B------:R-:W-:-:S06]  /*11b0*/  @!P3 IMAD.WIDE.U32 R12, R13, 0x8, R10 ;  /* 0x000000080d0cb825 */ /* 0x000fcc00078e000a */
[----:B------:R-:W0:Y:S01]  /*11c0*/  @!P3 LDG.E.64 R12, desc[UR8][R12.64] ;  /* 0x000000080c0cb981 */ /* 0x000e22000c1e1b00 */
[----:B------:R-:W1:Y:S01]  /*11d0*/  @!P4 LDC.64 R10, c[0x0][0x248] ;  /* 0x00009200ff0acb82 */ /* 0x000e620000000a00 */
[----:B---3--:R-:W-:Y:S01]  /*11e0*/  @!P4 IMAD R19, R14, R15, R36 ;  /* 0x0000000f0e13c224 */ /* 0x008fe200078e0224 */
[----:B------:R-:W-:-:S05]  /*11f0*/  @!P4 LOP3.LUT R14, R6, 0x1, RZ, 0xc0, !PT ;  /* 0x00000001060ec812 */ /* 0x000fca00078ec0ff */
[----:B------:R-:W-:-:S04]  /*1200*/  @!P4 IMAD R14, R14, R15, RZ ;  /* 0x0000000f0e0ec224 */ /* 0x000fc800078e02ff */
[----:B------:R-:W-:-:S05]  /*1210*/  @!P4 IMAD R14, R14, R17, RZ ;  /* 0x000000110e0ec224 */ /* 0x000fca00078e02ff */
[----:B------:R-:W-:-:S05]  /*1220*/  @!P4 SHF.L.U32 R15, R14, 0x1, RZ ;  /* 0x000000010e0fc819 */ /* 0x000fca00000006ff */
[----:B-1----:R-:W-:-:S04]  /*1230*/  @!P4 IMAD.WIDE R10, R15, 0x4, R10 ;  /* 0x000000040f0ac825 */ /* 0x002fc800078e020a */
[----:B------:R-:W-:-:S06]  /*1240*/  @!P4 IMAD.WIDE.U32 R10, R19, 0x8, R10 ;  /* 0x00000008130ac825 */ /* 0x000fcc00078e000a */
[----:B------:R-:W2:Y:S01]  /*1250*/  @!P4 LDG.E.64 R10, desc[UR8][R10.64] ;  /* 0x000000080a0ac981 */ /* 0x000ea2000c1e1b00 */
[C---:B------:R-:W-:Y:S02]  /*1260*/  IADD3 R19, R16.reuse, 0x2, RZ ;  /* 0x0000000210137810 */ /* 0x040fe40007ffe0ff */
[----:B------:R-:W-:Y:S02]  /*1270*/  IADD3 R37, R16, 0x3, RZ ;  /* 0x0000000310257810 */ /* 0x000fe40007ffe0ff */
[----:B------:R-:W-:-:S13]  /*1280*/  ISETP.EQ.OR P1, PT, R19, UR7, P2 ;  /* 0x0000000713007c0c */ /* 0x000fda0009722670 */
[----:B------:R-:W1:Y:S01]  /*1290*/  @!P1 S2R R15, SR_CTAID.Y ;  /* 0x00000000000f9919 */ /* 0x000e620000002600 */
[----:B------:R-:W1:Y:S02]  /*12a0*/  @!P1 LDC R14, c[0x0][0x10] ;  /* 0x00000400ff0e9b82 */ /* 0x000e640000000800 */
[----:B-1----:R-:W-:Y:S01]  /*12b0*/  @!P1 IMAD R19, R19, R14, R15 ;  /* 0x0000000e13139224 */ /* 0x002fe200078e020f */
[----:B------:R-:W-:-:S05]  /*12c0*/  @!P1 LOP3.LUT R15, R6, 0x1, RZ, 0xc0, !PT ;  /* 0x00000001060f9812 */ /* 0x000fca00078ec0ff */
[----:B------:R-:W-:-:S04]  /*12d0*/  @!P1 IMAD R14, R15, R14, RZ ;  /* 0x0000000e0f0e9224 */ /* 0x000fc800078e02ff */
[----:B------:R-:W-:-:S05]  /*12e0*/  @!P1 IMAD R14, R14, R17, RZ ;  /* 0x000000110e0e9224 */ /* 0x000fca00078e02ff */
[----:B------:R-:W-:Y:S01]  /*12f0*/  @!P1 SHF.L.U32 R15, R14, 0x1, RZ ;  /* 0x000000010e0f9819 */ /* 0x000fe200000006ff */
[----:B0-----:R-:W-:Y:S01]  /*1300*/  @!P3 FADD.FTZ R8, R8, R12 ;  /* 0x0000000c0808b221 */ /* 0x001fe20000010000 */
[----:B------:R-:W-:Y:S01]  /*1310*/  @!P3 FADD.FTZ R9, R9, R13 ;  /* 0x0000000d0909b221 */ /* 0x000fe20000010000 */
[----:B------:R-:W-:Y:S01]  /*1320*/  ISETP.EQ.OR P3, PT, R37, UR7, P2 ;  /* 0x0000000725007c0c */ /* 0x000fe20009762670 */
[----:B------:R-:W0:-:S12]  /*1330*/  @!P1 LDC.64 R12, c[0x0][0x248] ;  /* 0x00009200ff0c9b82 */ /* 0x000e180000000a00 */
[----:B------:R-:W1:Y:S01]  /*1340*/  @!P3 S2R R36, SR_CTAID.Y ;  /* 0x000000000024b919 */ /* 0x000e620000002600 */
[----:B------:R-:W1:Y:S01]  /*1350*/  @!P3 LDC R14, c[0x0][0x10] ;  /* 0x00000400ff0ebb82 */ /* 0x000e620000000800 */
[----:B0-----:R-:W-:Y:S01]  /*1360*/  @!P1 IMAD.WIDE R12, R15, 0x4, R12 ;  /* 0x000000040f0c9825 */ /* 0x001fe200078e020c */
[----:B------:R-:W-:-:S03]  /*1370*/  @!P3 LOP3.LUT R15, R6, 0x1, RZ, 0xc0, !PT ;  /* 0x00000001060fb812 */ /* 0x000fc600078ec0ff */
[----:B------:R-:W-:-:S06]  /*1380*/  @!P1 IMAD.WIDE.U32 R12, R19, 0x8, R12 ;  /* 0x00000008130c9825 */ /* 0x000fcc00078e000c */
[----:B------:R-:W3:Y:S01]  /*1390*/  @!P1 LDG.E.64 R12, desc[UR8][R12.64] ;  /* 0x000000080c0c9981 */ /* 0x000ee2000c1e1b00 */
[-C--:B-1----:R-:W-:Y:S02]  /*13a0*/  @!P3 IMAD R37, R37, R14.reuse, R36 ;  /* 0x0000000e2525b224 */ /* 0x082fe400078e0224 */
[----:B--2---:R-:W-:Y:S01]  /*13b0*/  @!P4 FADD.FTZ R8, R8, R10 ;  /* 0x0000000a0808c221 */ /* 0x004fe20000010000 */
[----:B------:R-:W-:Y:S02]  /*13c0*/  @!P3 IMAD R10, R15, R14, RZ ;  /* 0x0000000e0f0ab224 */ /* 0x000fe400078e02ff */
[----:B------:R-:W0:Y:S02]  /*13d0*/  @!P3 LDC.64 R14, c[0x0][0x248] ;  /* 0x00009200ff0ebb82 */ /* 0x000e240000000a00 */
[----:B------:R-:W-:-:S05]  /*13e0*/  @!P3 IMAD R10, R10, R17, RZ ;  /* 0x000000110a0ab224 */ /* 0x000fca00078e02ff */
[----:B------:R-:W-:-:S05]  /*13f0*/  @!P3 SHF.L.U32 R19, R10, 0x1, RZ ;  /* 0x000000010a13b819 */ /* 0x000fca00000006ff */
[----:B0-----:R-:W-:-:S04]  /*1400*/  @!P3 IMAD.WIDE R14, R19, 0x4, R14 ;  /* 0x00000004130eb825 */ /* 0x001fc800078e020e */
[----:B------:R-:W-:-:S06]  /*1410*/  @!P3 IMAD.WIDE.U32 R14, R37, 0x8, R14 ;  /* 0x00000008250eb825 */ /* 0x000fcc00078e000e */
[----:B------:R-:W2:Y:S01]  /*1420*/  @!P3 LDG.E.64 R14, desc[UR8][R14.64] ;  /* 0x000000080e0eb981 */ /* 0x000ea2000c1e1b00 */
[----:B------:R-:W-:Y:S01]  /*1430*/  IADD3 R18, R18, -0x4, RZ ;  /* 0xfffffffc12127810 */ /* 0x000fe20007ffe0ff */
[----:B------:R-:W-:-:S03]  /*1440*/  @!P4 FADD.FTZ R9, R9, R11 ;  /* 0x0000000b0909c221 */ /* 0x000fc60000010000 */
[----:B------:R-:W-:Y:S02]  /*1450*/  ISETP.NE.AND P4, PT, R18, RZ, PT ;  /* 0x000000ff1200720c */ /* 0x000fe40003f85270 */
[----:B------:R-:W-:Y:S01]  /*1460*/  IADD3 R16, R16, 0x4, RZ ;  /* 0x0000000410107810 */ /* 0x000fe20007ffe0ff */
[----:B---3--:R-:W-:Y:S01]  /*1470*/  @!P1 FADD.FTZ R8, R8, R12 ;  /* 0x0000000c08089221 */ /* 0x008fe20000010000 */
[----:B------:R-:W-:-:S03]  /*1480*/  @!P1 FADD.FTZ R9, R9, R13 ;  /* 0x0000000d09099221 */ /* 0x000fc60000010000 */
[----:B--2---:R-:W-:Y:S01]  /*1490*/  @!P3 FADD.FTZ R8, R8, R14 ;  /* 0x0000000e0808b221 */ /* 0x004fe20000010000 */
[----:B------:R-:W-:-:S05]  /*14a0*/  @!P3 FADD.FTZ R9, R9, R15 ;  /* 0x0000000f0909b221 */ /* 0x000fca0000010000 */
[----:B------:R-:W-:Y:S05]  /*14b0*/  @P4 BRA `(.L_x_2442) ;  /* 0xfffffffc00044947 */ /* 0x000fea000383ffff */
.L_x_2441:
        /* <DEDUP_REMOVED lines=19> */
.L_x_2444:
[----:B------:R-:W-:Y:S05]  /*15f0*/  BSYNC B0 ;  /* 0x0000000000007941 */ /* 0x000fea0003800000 */
.L_x_2443:
        /* <DEDUP_REMOVED lines=9> */
[----:B------:R-:W2:Y:S01]  /*1690*/  @!P1 S2R R36, SR_CTAID.Y ;  /* 0x0000000000249919 */ /* 0x000ea20000002600 */
[----:B------:R-:W-:Y:S02]  /*16a0*/  @!P1 LOP3.LUT R18, R6, 0x1, RZ, 0xc0, !PT ;  /* 0x0000000106129812 */ /* 0x000fe400078ec0ff */
[----:B------:R-:W3:Y:S01]  /*16b0*/  @!P1 LDC R19, c[0x0][0x10] ;  /* 0x00000400ff139b82 */ /* 0x000ee20000000800 */
[-C--:B-1----:R-:W-:Y:S02]  /*16c0*/  @!P3 IMAD R15, R15, R12.reuse, R10 ;  /* 0x0000000c0f0fb224 */ /* 0x082fe400078e020a */
[----:B------:R-:W-:-:S05]  /*16d0*/  @!P3 IMAD R12, R11, R12, RZ ;  /* 0x0000000c0b0cb224 */ /* 0x000fca00078e02ff */
[----:B------:R-:W1:Y:S01]  /*16e0*/  @!P3 LDC.64 R10, c[0x0][0x248] ;  /* 0x00009200ff0abb82 */ /* 0x000e620000000a00 */
[----:B---3--:R-:W-:Y:S02]  /*16f0*/  @!P1 IMAD R18, R18, R19, RZ ;  /* 0x0000001312129224 */ /* 0x008fe400078e02ff */
[-C--:B------:R-:W-:Y:S02]  /*1700*/  @!P3 IMAD R14, R12, R17.reuse, RZ ;  /* 0x000000110c0eb224 */ /* 0x080fe400078e02ff */
[----:B------:R-:W-:Y:S02]  /*1710*/  @!P1 IMAD R18, R18, R17, RZ ;  /* 0x0000001112129224 */ /* 0x000fe400078e02ff */
[----:B--2---:R-:W-:Y:S01]  /*1720*/  @!P1 IMAD R19, R16, R19, R36 ;  /* 0x0000001310139224 */ /* 0x004fe200078e0224 */
[----:B------:R-:W2:Y:S01]  /*1730*/  @!P1 LDC.64 R12, c[0x0][0x248] ;  /* 0x00009200ff0c9b82 */ /* 0x000ea20000000a00 */
[----:B------:R-:W-:-:S05]  /*1740*/  @!P3 SHF.L.U32 R17, R14, 0x1, RZ ;  /* 0x000000010e11b819 */ /* 0x000fca00000006ff */
[----:B-1----:R-:W-:Y:S01]  /*1750*/  @!P3 IMAD.WIDE R10, R17, 0x4, R10 ;  /* 0x00000004110ab825 */ /* 0x002fe200078e020a */
[----:B------:R-:W-:-:S03]  /*1760*/  @!P1 SHF.L.U32 R17, R18, 0x1, RZ ;  /* 0x0000000112119819 */ /* 0x000fc600000006ff */
[----:B------:R-:W-:-:S04]  /*1770*/  @!P3 IMAD.WIDE.U32 R10, R15, 0x8, R10 ;  /* 0x000000080f0ab825 */ /* 0x000fc800078e000a */
[----:B--2---:R-:W-:Y:S02]  /*1780*/  @!P1 IMAD.WIDE R12, R17, 0x4, R12 ;  /* 0x00000004110c9825 */ /* 0x004fe400078e020c */
[----:B------:R-:W0:Y:S02]  /*1790*/  @!P3 LDG.E.64 R10, desc[UR8][R10.64] ;  /* 0x000000080a0ab981 */ /* 0x000e24000c1e1b00 */
[----:B------:R-:W-:-:S06]  /*17a0*/  @!P1 IMAD.WIDE.U32 R12, R19, 0x8, R12 ;  /* 0x00000008130c9825 */ /* 0x000fcc00078e000c */
[----:B------:R-:W2:Y:S01]  /*17b0*/  @!P1 LDG.E.64 R12, desc[UR8][R12.64] ;  /* 0x000000080c0c9981 */ /* 0x000ea2000c1e1b00 */
[----:B0-----:R-:W-:Y:S01]  /*17c0*/  @!P3 FADD.FTZ R8, R8, R10 ;  /* 0x0000000a0808b221 */ /* 0x001fe20000010000 */
[----:B------:R-:W-:-:S03]  /*17d0*/  @!P3 FADD.FTZ R9, R9, R11 ;  /* 0x0000000b0909b221 */ /* 0x000fc60000010000 */
[----:B--2---:R-:W-:Y:S01]  /*17e0*/  @!P1 FADD.FTZ R8, R8, R12 ;  /* 0x0000000c08089221 */ /* 0x004fe20000010000 */
[----:B------:R-:W-:-:S07]  /*17f0*/  @!P1 FADD.FTZ R9, R9, R13 ;  /* 0x0000000d09099221 */ /* 0x000fce0000010000 */
.L_x_2438:
        /* <DEDUP_REMOVED lines=8> */
[----:B------:R-:W3:Y:S01]  /*1880*/  LDC.64 R10, c[0x0][0x230] ;  /* 0x00008c00ff0a7b82 */ /* 0x000ee20000000a00 */
[----:B------:R-:W-:Y:S01]  /*1890*/  HADD2.F32 R41, -RZ, R29.H1_H1 ;  /* 0x3000001dff297230 */ /* 0x000fe20000004100 */
[----:B------:R-:W-:Y:S01]  /*18a0*/  ISETP.NE.AND P4, PT, RZ, UR10, PT ;  /* 0x0000000aff007c0c */ /* 0x000fe2000bf85270 */
[----:B------:R-:W-:Y:S01]  /*18b0*/  HADD2.F32 R43, -RZ, R30.H0_H0 ;  /* 0x2000001eff2b7230 */ /* 0x000fe20000004100 */
[----:B------:R-:W-:-:S04]  /*18c0*/  ULDC.64 UR12, c[0x0][0x278] ;  /* 0x00009e00000c7ab9 */ /* 0x000fc80000000a00 */
        /* <DEDUP_REMOVED lines=13> */
[----:B0-----:R-:W-:Y:S01]  /*19a0*/  MOV R8, 0x3f800000 ;  /* 0x3f80000000087802 */ /* 0x001fe20000000f00 */
[----:B-1----:R-:W-:Y:S01]  /*19b0*/  HADD2.F32 R17, -RZ, R26.H1_H1 ;  /* 0x3000001aff117230 */ /* 0x002fe20000004100 */
[----:B------:R-:W-:Y:S01]  /*19c0*/  ISETP.GE.U32.AND P2, PT, R20, UR12, PT ;  /* 0x0000000c14007c0c */ /* 0x000fe2000bf46070 */
[----:B------:R-:W0:Y:S01]  /*19d0*/  LDS.64 R14, [UR5+0x80] ;  /* 0x00008005ff0e7984 */ /* 0x000e220008000a00 */
[--C-:B------:R-:W-:Y:S01]  /*19e0*/  HADD2.F32 R19, -RZ, R28.reuse.H0_H0 ;  /* 0x2000001cff137230 */ /* 0x100fe20000004100 */
[----:B------:R-:W-:Y:S01]  /*19f0*/  ISETP.GE.U32.AND P3, PT, R21, UR12, PT ;  /* 0x0000000c15007c0c */ /* 0x000fe2000bf66070 */
[----:B--2---:R-:W-:Y:S01]  /*1a00*/  HADD2.F32 R37, -RZ, R28.H1_H1 ;  /* 0x3000001cff257230 */ /* 0x004fe20000004100 */
[----:B------:R-:W-:Y:S01]  /*1a10*/  ISETP.GE.AND.EX P2, PT, R23, UR13, PT, P2 ;  /* 0x0000000d17007c0c */ /* 0x000fe2000bf46320 */
[----:B------:R-:W-:Y:S01]  /*1a20*/  HADD2.F32 R39, -RZ, R29.H0_H0 ;  /* 0x2000001dff277230 */ /* 0x000fe20000004100 */
[----:B------:R-:W-:Y:S01]  /*1a30*/  ISETP.GE.AND.EX P3, PT, R25, UR13, PT, P3 ;  /* 0x0000000d19007c0c */ /* 0x000fe2000bf66330 */
[----:B------:R-:W-:Y:S01]  /*1a40*/  HADD2.F32 R9, -RZ, R26.H0_H0 ;  /* 0x2000001aff097230 */ /* 0x000fe20000004100 */
[C---:B------:R-:W-:Y:S01]  /*1a50*/  ISETP.GT.U32.OR P2, PT, R0.reuse, 0x19f, P2 ;  /* 0x0000019f0000780c */ /* 0x040fe20001744470 */
[----:B------:R-:W-:Y:S01]  /*1a60*/  HADD2.F32 R45, -RZ, R30.H1_H1 ;  /* 0x3000001eff2d7230 */ /* 0x000fe20000004100 */
[----:B------:R-:W-:Y:S01]  /*1a70*/  ISETP.GT.U32.OR P3, PT, R0, 0x19f, P3 ;  /* 0x0000019f0000780c */ /* 0x000fe20001f64470 */
[----:B0-----:R-:W-:-:S04]  /*1a80*/  FMUL.FTZ R14, R14, UR6 ;  /* 0x000000060e0e7c20 */ /* 0x001fc80008410000 */
[----:B------:R-:W-:Y:S01]  /*1a90*/  FMUL.FTZ R24, R14, R14 ;  /* 0x0000000e0e187220 */ /* 0x000fe20000410000 */
[--C-:B------:R-:W-:Y:S01]  /*1aa0*/  FADD.FTZ R29, R39, -R14.reuse ;  /* 0x8000000e271d7221 */ /* 0x100fe20000010000 */
[--C-:B------:R-:W-:Y:S01]  /*1ab0*/  FADD.FTZ R9, R9, -R14.reuse ;  /* 0x8000000e09097221 */ /* 0x100fe20000010000 */
[----:B------:R-:W-:Y:S01]  /*1ac0*/  FADD.FTZ R39, R43, -R14 ;  /* 0x8000000e2b277221 */ /* 0x000fe20000010000 */
[----:B------:R-:W-:-:S05]  /*1ad0*/  FFMA.FTZ R15, R15, UR6, -R24 ;  /* 0x000000060f0f7c23 */ /* 0x000fca0008010818 */
        /* <DEDUP_REMOVED lines=8> */
[--C-:B------:R-:W-:Y:S01]  /*1b60*/  FADD.FTZ R19, R37, -R14.reuse ;  /* 0x8000000e25137221 */ /* 0x100fe20000010000 */
        /* <DEDUP_REMOVED lines=30> */
.L_x_2445:
[----:B------:R-:W-:Y:S04]  /*1d50*/  BSSY B0, `(.L_x_2446) ;  /* 0x000000e000007945 */ /* 0x000fe80003800000 */
[----:B------:R-:W-:Y:S05]  /*1d60*/  @!P0 BRA `(.L_x_2447) ;  /* 0x0000000000308947 */ /* 0x000fea0003800000 */
        /* <DEDUP_REMOVED lines=12> */
.L_x_2447:
[----:B------:R-:W-:Y:S05]  /*1e30*/  BSYNC B0 ;  /* 0x0000000000007941 */ /* 0x000fea0003800000 */
.L_x_2446:
        /* <DEDUP_REMOVED lines=11> */
.L_x_2448:
[----:B------:R-:W-:Y:S04]  /*1ef0*/  BSSY B0, `(.L_x_2449) ;  /* 0x000000e000007945 */ /* 0x000fe80003800000 */
        /* <DEDUP_REMOVED lines=9> */
[----:B0-----:R-:W-:-:S02]  /*1f90*/  LEA R10, P2, R8, UR12, 0x1 ;  /* 0x0000000c080a7c11 */ /* 0x001fc4000f8408ff */
[----:B------:R-:W-:-:S04]  /*1fa0*/  IADD3 R23, R9, R23, RZ ;  /* 0x0000001709177210 */ /* 0x000fc80007ffe0ff */
[----:B------:R-:W-:-:S05]  /*1fb0*/  LEA.HI.X R11, R8, UR13, R23, 0x1, P2 ;  /* 0x0000000d080b7c11 */ /* 0x000fca00090f0c17 */
[----:B------:R1:W-:Y:S02]  /*1fc0*/  STG.E desc[UR8][R10.64], R19 ;  /* 0x000000130a007986 */ /* 0x0003e4000c101908 */
.L_x_2450:
[----:B------:R-:W-:Y:S05]  /*1fd0*/  BSYNC B0 ;  /* 0x0000000000007941 */ /* 0x000fea0003800000 */
.L_x_2449:
        /* <DEDUP_REMOVED lines=11> */
.L_x_2451:
[----:B------:R-:W-:Y:S04]  /*2090*/  BSSY B0, `(.L_x_2452) ;  /* 0x000000e000007945 */ /* 0x000fe80003800000 */
[----:B------:R-:W-:Y:S05]  /*20a0*/  @P3 BRA `(.L_x_2453) ;  /* 0x0000000000303947 */ /* 0x000fea0003800000 */
[----:B------:R-:W-:Y:S01]  /*20b0*/  ULDC.64 UR12, c[0x0][0x270] ;  /* 0x00009c00000c7ab9 */ /* 0x000fe20000000a00 */
[----:B01----:R-:W-:Y:S01]  /*20c0*/  MOV R10, R32 ;  /* 0x00000020000a7202 */ /* 0x003fe20000000f00 */
        /* <DEDUP_REMOVED lines=10> */
.L_x_2453:
[----:B------:R-:W-:Y:S05]  /*2170*/  BSYNC B0 ;  /* 0x0000000000007941 */ /* 0x000fea0003800000 */
.L_x_2452:
        /* <DEDUP_REMOVED lines=11> */
.L_x_2454:
[----:B------:R-:W-:Y:S04]  /*2230*/  BSSY B0, `(.L_x_2455) ;  /* 0x000000d000007945 */ /* 0x000fe80003800000 */
[----:B------:R-:W-:Y:S05]  /*2240*/  @P1 BRA `(.L_x_2456) ;  /* 0x00000000002c1947 */ /* 0x000fea0003800000 */
[----:B------:R-:W-:Y:S01]  /*2250*/  ULDC.64 UR12, c[0x0][0x270] ;  /* 0x00009c00000c7ab9 */ /* 0x000fe20000000a00 */
[----:B------:R-:W-:Y:S01]  /*2260*/  MOV R33, R35 ;  /* 0x0000002300217202 */ /* 0x000fe20000000f00 */
[----:B------:R-:W-:Y:S01]  /*2270*/  IMAD R27, R27, UR12, RZ ;  /* 0x0000000c1b1b7c24 */ /* 0x000fe2000f8e02ff */
[----:B------:R-:W-:Y:S01]  /*2280*/  F2FP.F16.F32.PACK_AB R15, R15, R12 ;  /* 0x0000000c0f0f723e */ /* 0x000fe200000000ff */
[----:B------:R-:W-:-:S04]  /*2290*/  IMAD.WIDE.U32 R32, R22, UR12, R32 ;  /* 0x0000000c16207c25 */ /* 0x000fc8000f8e0020 */
[----:B------:R-:W-:Y:S01]  /*22a0*/  IMAD R27, R22, UR13, R27 ;  /* 0x0000000d161b7c24 */ /* 0x000fe2000f8e021b */
[----:B------:R-:W-:Y:S02]  /*22b0*/  ULDC.64 UR12, c[0x0][0x210] ;  /* 0x00008400000c7ab9 */ /* 0x000fe40000000a00 */
[----:B--2---:R-:W-:Y:S02]  /*22c0*/  LEA R8, P1, R32, UR12, 0x1 ;  /* 0x0000000c20087c11 */ /* 0x004fe4000f8208ff */
[----:B------:R-:W-:-:S04]  /*22d0*/  IADD3 R27, R33, R27, RZ ;  /* 0x0000001b211b7210 */ /* 0x000fc80007ffe0ff */
[----:B------:R-:W-:-:S05]  /*22e0*/  LEA.HI.X R9, R32, UR13, R27, 0x1, P1 ;  /* 0x0000000d20097c11 */ /* 0x000fca00088f0c1b */
[----:B------:R3:W-:Y:S02]  /*22f0*/  STG.E desc[UR8][R8.64], R15 ;  /* 0x0000000f08007986 */ /* 0x0007e4000c101908 */
.L_x_2456:
[----:B------:R-:W-:Y:S05]  /*2300*/  BSYNC B0 ;  /* 0x0000000000007941 */ /* 0x000fea0003800000 */
.L_x_2455:
[----:B--23--:R-:W2:Y:S01]  /*2310*/  LDC R9, c[0x0][0x10] ;  /* 0x00000400ff097b82 */ /* 0x00cea20000000800 */
[----:B------:R-:W-:Y:S02]  /*2320*/  IADD3 R6, R6, 0x1, RZ ;  /* 0x0000000106067810 */ /* 0x000fe40007ffe0ff */
[----:B--2---:R-:W-:-:S04]  /*2330*/  IADD3 R4, R9, R4, RZ ;  /* 0x0000000409047210 */ /* 0x004fc80007ffe0ff */
[----:B------:R-:W-:-:S13]  /*2340*/  ISETP.GE.AND P1, PT, R4, UR4, PT ;  /* 0x0000000404007c0c */ /* 0x000fda000bf26270 */
[----:B------:R-:W-:Y:S05]  /*2350*/  @!P1 BRA `(.L_x_2457) ;  /* 0xffffffdc00b09947 */ /* 0x000fea000383ffff */
[----:B------:R-:W-:Y:S05]  /*2360*/  EXIT ;  /* 0x000000000000794d */ /* 0x000fea0003800000 */
.L_x_2458:
        /* <DEDUP_REMOVED lines=9> */
.L_x_3273:


//--------------------- .text._Z35group_norm_nhwc_fwd_one_pass_kernelI11Fp16IOFp32WLi256ELi26ELi416EEv26Group_norm_nhwc_fwd_params --------------------------
	.section	.text._Z35group_norm_nhwc_fwd_one_pass_kernelI11Fp16IOFp32WLi256ELi26ELi416EEv26Group_norm_nhwc_fwd_params,"ax",@progbits
	.align	128
        .global         _Z35group_norm_nhwc_fwd_one_pass_kernelI11Fp16IOFp32WLi256ELi26ELi416EEv26Group_norm_nhwc_fwd_params
        .type           _Z35group_norm_nhwc_fwd_one_pass_kernelI11Fp16IOFp32WLi256ELi26ELi416EEv26Group_norm_nhwc_fwd_params,@function
        .size           _Z35group_norm_nhwc_fwd_one_pass_kernelI11Fp16IOFp32WLi256ELi26ELi416EEv26Group_norm_nhwc_fwd_params,(.L_x_3274 - _Z35group_norm_nhwc_fwd_one_pass_kernelI11Fp16IOFp32WLi256ELi26ELi416EEv26Group_norm_nhwc_fwd_params)
        .other          _Z35group_norm_nhwc_fwd_one_pass_kernelI11Fp16IOFp32WLi256ELi26ELi416EEv26Group_norm_nhwc_fwd_params,@"STO_CUDA_ENTRY STV_DEFAULT"
_Z35group_norm_nhwc_fwd_one_pass_kernelI11Fp16IOFp32WLi256ELi26ELi416EEv26Group_norm_nhwc_fwd_params:
.text._Z35group_norm_nhwc_fwd_one_pass_kernelI11Fp16IOFp32WLi256ELi26ELi416EEv26Group_norm_nhwc_fwd_params:
        /* <DEDUP_REMOVED lines=30> */
[----:B------:R-:W-:-:S02]  /*01e0*/  IADD3 R22, R5, 0x20, RZ ;  /* 0x0000002005167810 */ /* 0x000fc40007ffe0ff */
[----:B------:R-:W-:Y:S02]  /*01f0*/  ISETP.LT.U32.AND P0, PT, R3, 0x1a0, !P0 ;  /* 0x000001a00300780c */ /* 0x000fe40004701070 */
[C---:B------:R-:W-:Y:S02]  /*0200*/  IADD3 R23, R5.reuse, 0x40, RZ ;  /* 0x0000004005177810 */ /* 0x040fe40007ffe0ff */
[C---:B------:R-:W-:Y:S02]  /*0210*/  IADD3 R24, R5.reuse, 0x60, RZ ;  /* 0x0000006005187810 */ /* 0x040fe40007ffe0ff */
[C---:B------:R-:W-:Y:S02]  /*0220*/  IADD3 R25, R5.reuse, 0x80, RZ ;  /* 0x0000008005197810 */ /* 0x040fe40007ffe0ff */
[C---:B------:R-:W-:Y:S02]  /*0230*/  IADD3 R26, R5.reuse, 0xa0, RZ ;  /* 0x000000a0051a7810 */ /* 0x040fe40007ffe0ff */
[----:B------:R-:W-:-:S02]  /*0240*/  IADD3 R27, R5, 0xc0, RZ ;  /* 0x000000c0051b7810 */ /* 0x000fc40007ffe0ff */
[----:B0-----:R-:W-:-:S07]  /*0250*/  IADD3 R28, R5, 0xe0, RZ ;  /* 0x000000e0051c7810 */ /* 0x001fce0007ffe0ff */
.L_x_2492:
[----:B0-----:R-:W0:Y:S01]  /*0260*/  LDC R15, c[0x0][0x288] ;  /* 0x0000a200ff0f7b82 */ /* 0x001e220000000800 */
[----:B------:R-:W-:Y:S01]  /*0270*/  ULDC.64 UR14, c[0x0][0x278] ;  /* 0x00009e00000e7ab9 */ /* 0x000fe20000000a00 */
[----:B------:R-:W-:Y:S01]  /*0280*/  SHF.R.S32.HI R19, RZ, 0x1f, R23 ;  /* 0x0000001fff137819 */ /* 0x000fe20000011417 */
[----:B------:R-:W-:Y:S01]  /*0290*/  ULDC.64 UR12, c[0x0][0x280] ;  /* 0x0000a000000c7ab9 */ /* 0x000fe20000000a00 */
[----:B------:R-:W-:Y:S02]  /*02a0*/  ISETP.GE.U32.AND P5, PT, R23, UR14, PT ;  /* 0x0000000e17007c0c */ /* 0x000fe4000bfa6070 */
[----:B------:R-:W-:Y:S02]  /*02b0*/  SHF.R.S32.HI R37, RZ, 0x1f, R24 ;  /* 0x0000001fff257819 */ /* 0x000fe40000011418 */
[----:B------:R-:W-:Y:S01]  /*02c0*/  ISETP.GE.AND.EX P5, PT, R19, UR15, PT, P5 ;  /* 0x0000000f13007c0c */ /* 0x000fe2000bfa6350 */
[----:B-1----:R-:W1:Y:S01]  /*02d0*/  @P0 LDC.64 R16, c[0x0][0x270] ;  /* 0x00009c00ff100b82 */ /* 0x002e620000000a00 */
[----:B------:R-:W-:-:S02]  /*02e0*/  ISETP.GE.U32.AND P4, PT, R24, UR14, PT ;  /* 0x0000000e18007c0c */ /* 0x000fc4000bf86070 */
[----:B------:R-:W-:Y:S02]  /*02f0*/  ISETP.GT.U32.OR P5, PT, R3, 0x19f, P5 ;  /* 0x0000019f0300780c */ /* 0x000fe40002fa4470 */
[----:B------:R-:W-:Y:S02]  /*0300*/  ISETP.GE.AND.EX P4, PT, R37, UR15, PT, P4 ;  /* 0x0000000f25007c0c */ /* 0x000fe4000bf86340 */
[----:B--2---:R-:W-:Y:S02]  /*0310*/  SHF.R.S32.HI R31, RZ, 0x1f, R25 ;  /* 0x0000001fff1f7819 */ /* 0x004fe40000011419 */
[----:B------:R-:W-:Y:S02]  /*0320*/  ISETP.GT.U32.OR P4, PT, R3, 0x19f, P4 ;  /* 0x0000019f0300780c */ /* 0x000fe40002784470 */
[----:B------:R-:W-:Y:S02]  /*0330*/  SHF.R.S32.HI R29, RZ, 0x1f, R22 ;  /* 0x0000001fff1d7819 */ /* 0x000fe40000011416 */
[----:B0--3--:R-:W-:-:S04]  /*0340*/  IABS R11, R15 ;  /* 0x0000000f000b7213 */ /* 0x009fc80000000000 */
        /* <DEDUP_REMOVED lines=20> */
[----:B------:R-:W-:Y:S02]  /*0490*/  LOP3.LUT R0, R6, R15, RZ, 0x3c, !PT ;  /* 0x0000000f06007212 */ /* 0x000fe400078e3cff */
[----:B------:R-:W-:Y:S02]  /*04a0*/  ISETP.NE.AND P2, PT, R15, RZ, PT ;  /* 0x000000ff0f00720c */ /* 0x000fe40003f45270 */
[----:B------:R-:W-:-:S07]  /*04b0*/  ISETP.GE.AND P3, PT, R0, RZ, PT ;  /* 0x000000ff0000720c */ /* 0x000fce0003f66270 */
[----:B------:R-:W-:-:S04]  /*04c0*/  @P1 IADD3 R9, R9, 0x1, RZ ;  /* 0x0000000109091810 */ /* 0x000fc80007ffe0ff */
[----:B------:R-:W-:Y:S02]  /*04d0*/  MOV R11, R9 ;  /* 0x00000009000b7202 */ /* 0x000fe40000000f00 */
[----:B------:R-:W0:Y:S02]  /*04e0*/  @!P5 LDC.64 R8, c[0x0][0x270] ;  /* 0x00009c00ff08db82 */ /* 0x000e240000000a00 */
[----:B------:R-:W-:Y:S02]  /*04f0*/  @!P3 IADD3 R11, -R11, RZ, RZ ;  /* 0x000000ff0b0bb210 */ /* 0x000fe40007ffe1ff */
[----:B------:R-:W-:Y:S02]  /*0500*/  @!P2 LOP3.LUT R11, RZ, R15, RZ, 0x33, !PT ;  /* 0x0000000fff0ba212 */ /* 0x000fe400078e33ff */
[----:B------:R-:W-:Y:S02]  /*0510*/  ISETP.GE.U32.AND P2, PT, R25, UR14, PT ;  /* 0x0000000e19007c0c */ /* 0x000fe4000bf46070 */
[----:B------:R-:W-:-:S02]  /*0520*/  IADD3 R35, -R11, RZ, RZ ;  /* 0x000000ff0b237210 */ /* 0x000fc40007ffe1ff */
[----:B------:R-:W-:Y:S02]  /*0530*/  SHF.R.S32.HI R0, RZ, 0x1f, R11 ;  /* 0x0000001fff007819 */ /* 0x000fe4000001140b */
[----:B------:R-:W-:Y:S01]  /*0540*/  ISETP.GE.AND.EX P2, PT, R31, UR15, PT, P2 ;  /* 0x0000000f1f007c0c */ /* 0x000fe2000bf46320 */
[----:B------:R-:W-:Y:S01]  /*0550*/  IMAD R35, R15, R35, R6 ;  /* 0x000000230f237224 */ /* 0x000fe200078e0206 */
[----:B------:R-:W-:Y:S01]  /*0560*/  ISETP.GE.U32.AND P3, PT, R22, UR14, PT ;  /* 0x0000000e16007c0c */ /* 0x000fe2000bf66070 */
[----:B------:R-:W2:Y:S01]  /*0570*/  @P0 LDC.64 R14, c[0x0][0x220] ;  /* 0x00008800ff0e0b82 */ /* 0x000ea20000000a00 */
[----:B------:R-:W-:Y:S01]  /*0580*/  IMAD R0, R0, UR12, RZ ;  /* 0x0000000c00007c24 */ /* 0x000fe2000f8e02ff */
[----:B------:R-:W-:Y:S01]  /*0590*/  ISETP.GT.U32.OR P2, PT, R3, 0x19f, P2 ;  /* 0x0000019f0300780c */ /* 0x000fe20001744470 */
[----:B------:R-:W-:Y:S01]  /*05a0*/  IMAD R35, R35, 0x1a, RZ ;  /* 0x0000001a23237824 */ /* 0x000fe200078e02ff */
[----:B------:R-:W-:Y:S01]  /*05b0*/  ISETP.GE.AND.EX P3, PT, R29, UR15, PT, P3 ;  /* 0x0000000f1d007c0c */ /* 0x000fe2000bf66330 */
[----:B------:R-:W-:-:S02]  /*05c0*/  IMAD R43, R11, UR13, R0 ;  /* 0x0000000d0b2b7c24 */ /* 0x000fc4000f8e0200 */
[----:B-1----:R-:W-:Y:S01]  /*05d0*/  @P0 IMAD R0, R7, R16, RZ ;  /* 0x0000001007000224 */ /* 0x002fe200078e02ff */
[----:B------:R-:W-:Y:S02]  /*05e0*/  IADD3 R40, P1, R30, R35, RZ ;  /* 0x000000231e287210 */ /* 0x000fe40007f3e0ff */
[----:B------:R-:W-:Y:S01]  /*05f0*/  ISETP.GT.U32.OR P3, PT, R3, 0x19f, P3 ;  /* 0x0000019f0300780c */ /* 0x000fe20001f64470 */
[----:B------:R-:W-:Y:S01]  /*0600*/  @P0 IMAD R33, R5, R17, R0 ;  /* 0x0000001105210224 */ /* 0x000fe200078e0200 */
[----:B------:R-:W-:Y:S01]  /*0610*/  LEA.HI.X.SX32 R41, R35, R2, 0x1, P1 ;  /* 0x0000000223297211 */ /* 0x000fe200008f0eff */
[----:B0-----:R-:W-:Y:S01]  /*0620*/  @!P5 IMAD R0, R19, R8, RZ ;  /* 0x000000081300d224 */ /* 0x001fe200078e02ff */
[----:B------:R-:W-:Y:S01]  /*0630*/  MOV R2, RZ ;  /* 0x000000ff00027202 */ /* 0x000fe20000000f00 */
[----:B------:R-:W-:Y:S02]  /*0640*/  IMAD.WIDE.U32 R40, R11, UR12, R40 ;  /* 0x0000000c0b287c25 */ /* 0x000fe4000f8e0028 */
[----:B------:R-:W0:Y:S02]  /*0650*/  @!P5 LDC.64 R10, c[0x0][0x220] ;  /* 0x00008800ff0adb82 */ /* 0x000e240000000a00 */
[----:B------:R-:W-:Y:S01]  /*0660*/  @!P5 IMAD R39, R23, R9, R0 ;  /* 0x000000091727d224 */ /* 0x000fe200078e0200 */
[----:B------:R-:W-:-:S02]  /*0670*/  IADD3 R43, R41, R43, RZ ;  /* 0x0000002b292b7210 */ /* 0x000fc40007ffe0ff */
[----:B------:R-:W-:Y:S02]  /*0680*/  @P0 MOV R42, R40 ;  /* 0x00000028002a0202 */ /* 0x000fe40000000f00 */
[----:B------:R-:W-:-:S03]  /*0690*/  @!P5 MOV R17, R43 ;  /* 0x0000002b0011d202 */ /* 0x000fc60000000f00 */
[----:B------:R-:W-:Y:S01]  /*06a0*/  @P0 IMAD.WIDE.U32 R18, R5, R16, R42 ;  /* 0x0000001005120225 */ /* 0x000fe200078e002a */
[----:B------:R-:W-:-:S04]  /*06b0*/  @!P5 MOV R16, R40 ;  /* 0x000000280010d202 */ /* 0x000fc80000000f00 */
[----:B------:R-:W-:Y:S01]  /*06c0*/  @P0 IADD3 R0, R19, R33, RZ ;  /* 0x0000002113000210 */ /* 0x000fe20007ffe0ff */
[----:B------:R-:W-:Y:S01]  /*06d0*/  @!P5 IMAD.WIDE.U32 R16, R23, R8, R16 ;  /* 0x000000081710d225 */ /* 0x000fe200078e0010 */
[C---:B--2---:R-:W-:Y:S01]  /*06e0*/  @P0 LEA R32, P1, R18.reuse, R14, 0x1 ;  /* 0x0000000e12200211 */ /* 0x044fe200078208ff */
[----:B------:R-:W1:Y:S01]  /*06f0*/  @!P4 LDC.64 R8, c[0x0][0x220] ;  /* 0x00008800ff08cb82 */ /* 0x000e620000000a00 */
[----:B------:R-:W-:Y:S02]  /*0700*/  SHF.R.S32.HI R19, RZ, 0x1f, R26 ;  /* 0x0000001fff137819 */ /* 0x000fe4000001141a */
[----:B------:R-:W-:Y:S02]  /*0710*/  @P0 LEA.HI.X R33, R18, R15, R0, 0x1, P1 ;  /* 0x0000000f12210211 */ /* 0x000fe400008f0c00 */
[----:B------:R-:W-:Y:S02]  /*0720*/  @!P5 IADD3 R39, R17, R39, RZ ;  /* 0x000000271127d210 */ /* 0x000fe40007ffe0ff */
[----:B0-----:R-:W-:Y:S01]  /*0730*/  @!P5 LEA R38, P6, R16, R10, 0x1 ;  /* 0x0000000a1026d211 */ /* 0x001fe200078c08ff */
[----:B------:R-:W0:Y:S01]  /*0740*/  @!P2 LDC.64 R14, c[0x0][0x270] ;  /* 0x00009c00ff0eab82 */ /* 0x000e220000000a00 */
[----:B------:R-:W-:Y:S01]  /*0750*/  ISETP.GE.U32.AND P1, PT, R26, UR14, PT ;  /* 0x0000000e1a007c0c */ /* 0x000fe2000bf26070 */
[----:B------:R2:W3:Y:S01]  /*0760*/  @P0 LDG.E R2, desc[UR8][R32.64] ;  /* 0x0000000820020981 */ /* 0x0004e2000c1e1900 */
[----:B------:R-:W-:-:S02]  /*0770*/  @!P5 LEA.HI.X R39, R16, R11, R39, 0x1, P6 ;  /* 0x0000000b1027d211 */ /* 0x000fc400030f0c27 */
[----:B------:R-:W-:Y:S02]  /*0780*/  ISETP.GE.AND.EX P1, PT, R19, UR15, PT, P1 ;  /* 0x0000000f13007c0c */ /* 0x000fe4000bf26310 */
[----:B------:R-:W-:Y:S01]  /*0790*/  @!P4 MOV R10, R40 ;  /* 0x00000028000ac202 */ /* 0x000fe20000000f00 */
[----:B------:R-:W4:Y:S01]  /*07a0*/  @!P2 LDC.64 R16, c[0x0][0x220] ;  /* 0x00008800ff10ab82 */ /* 0x000f220000000a00 */
[----:B------:R-:W-:Y:S02]  /*07b0*/  @!P4 MOV R11, R43 ;  /* 0x0000002b000bc202 */ /* 0x000fe40000000f00 */
[----:B------:R-:W-:Y:S02]  /*07c0*/  ISETP.GT.U32.OR P1, PT, R3, 0x19f, P1 ;  /* 0x0000019f0300780c */ /* 0x000fe40000f24470 */
[----:B------:R-:W-:Y:S01]  /*07d0*/  MOV R0, RZ ;  /* 0x000000ff00007202 */ /* 0x000fe20000000f00 */
[----:B------:R-:W-:Y:S02]  /*07e0*/  @!P4 IMAD.WIDE.U32 R12, R24, R12, R10 ;  /* 0x0000000c180cc225 */ /* 0x000fe400078e000a */
[----:B------:R-:W5:Y:S01]  /*07f0*/  @!P3 LDC.64 R10, c[0x0][0x270] ;  /* 0x00009c00ff0abb82 */ /* 0x000f620000000a00 */
[----:B-1----:R-:W-:-:S02]  /*0800*/  @!P4 LEA R44, P6, R12, R8, 0x1 ;  /* 0x000000080c2cc211 */ /* 0x002fc400078c08ff */
[----:B------:R4:W3:Y:S01]  /*0810*/  @!P5 LDG.E R0, desc[UR8][R38.64] ;  /* 0x000000082600d981 */ /* 0x0008e2000c1e1900 */
[----:B------:R-:W-:Y:S01]  /*0820*/  @!P4 IADD3 R13, R13, R37, RZ ;  /* 0x000000250d0dc210 */ /* 0x000fe20007ffe0ff */
[----:B0-----:R-:W-:-:S03]  /*0830*/  @!P2 IMAD R8, R31, R14, RZ ;  /* 0x0000000e1f08a224 */ /* 0x001fc600078e02ff */
[----:B------:R-:W-:Y:S02]  /*0840*/  @!P4 LEA.HI.X R45, R12, R9, R13, 0x1, P6 ;  /* 0x000000090c2dc211 */ /* 0x000fe400030f0c0d */
[----:B------:R-:W-:Y:S01]  /*0850*/  SHF.R.S32.HI R37, RZ, 0x1f, R27 ;  /* 0x0000001fff257819 */ /* 0x000fe2000001141b */
[----:B------:R-:W-:Y:S01]  /*0860*/  @!P2 IMAD R18, R25, R15, R8 ;  /* 0x0000000f1912a224 */ /* 0x000fe200078e0208 */
[----:B------:R-:W-:Y:S01]  /*0870*/  ISETP.GE.U32.AND P5, PT, R27, UR14, PT ;  /* 0x0000000e1b007c0c */ /* 0x000fe2000bfa6070 */
[----:B------:R-:W0:Y:S01]  /*0880*/  @!P1 LDC.64 R8, c[0x0][0x270] ;  /* 0x00009c00ff089b82 */ /* 0x000e220000000a00 */
[----:B--2---:R-:W-:Y:S02]  /*0890*/  @!P2 MOV R32, R40 ;  /* 0x000000280020a202 */ /* 0x004fe40000000f00 */
[----:B------:R-:W-:Y:S02]  /*08a0*/  @!P2 MOV R33, R43 ;  /* 0x0000002b0021a202 */ /* 0x000fe40000000f00 */
[----:B------:R-:W-:-:S03]  /*08b0*/  ISETP.GE.AND.EX P5, PT, R37, UR15, PT, P5 ;  /* 0x0000000f25007c0c */ /* 0x000fc6000bfa6350 */
[----:B------:R-:W1:Y:S01]  /*08c0*/  @!P3 LDC.64 R12, c[0x0][0x220] ;  /* 0x00008800ff0cbb82 */ /* 0x000e620000000a00 */
[----:B------:R-:W-:Y:S01]  /*08d0*/  MOV R31, RZ ;  /* 0x000000ff001f7202 */ /* 0x000fe20000000f00 */
[----:B------:R-:W-:Y:S01]  /*08e0*/  @!P2 IMAD.WIDE.U32 R14, R25, R14, R32 ;  /* 0x0000000e190ea225 */ /* 0x000fe200078e0020 */
[----:B------:R-:W-:Y:S02]  /*08f0*/  ISETP.GT.U32.OR P5, PT, R3, 0x19f, P5 ;  /* 0x0000019f0300780c */ /* 0x000fe40002fa4470 */
[----:B------:R-:W-:Y:S02]  /*0900*/  SHF.R.S32.HI R33, RZ, 0x1f, R28 ;  /* 0x0000001fff217819 */ /* 0x000fe4000001141c */
[----:B------:R2:W3:Y:S01]  /*0910*/  @!P4 LDG.E R31, desc[UR8][R44.64] ;  /* 0x000000082c1fc981 */ /* 0x0004e2000c1e1900 */
[----:B------:R-:W-:Y:S02]  /*0920*/  @!P2 IADD3 R15, R15, R18, RZ ;  /* 0x000000120f0fa210 */ /* 0x000fe40007ffe0ff */
[----:B----4-:R-:W-:-:S02]  /*0930*/  @!P2 LEA R38, P6, R14, R16, 0x1 ;  /* 0x000000100e26a211 */ /* 0x010fc400078c08ff */
[----:B------:R-:W-:Y:S01]  /*0940*/  ISETP.GE.U32.AND P4, PT, R28, UR14, PT ;  /* 0x0000000e1c007c0c */ /* 0x000fe2000bf86070 */
[----:B-----5:R-:W-:Y:S01]  /*0950*/  @!P3 IMAD R16, R29, R10, RZ ;  /* 0x0000000a1d10b224 */ /* 0x020fe200078e02ff */
[----:B------:R-:W-:Y:S02]  /*0960*/  @!P2 LEA.HI.X R39, R14, R17, R15, 0x1, P6 ;  /* 0x000000110e27a211 */ /* 0x000fe400030f0c0f */
[----:B------:R-:W-:Y:S01]  /*0970*/  ISETP.GE.AND.EX P4, PT, R33, UR15, PT, P4 ;  /* 0x0000000f21007c0c */ /* 0x000fe2000bf86340 */
[----:B------:R-:W4:Y:S01]  /*0980*/  @!P1 LDC.64 R14, c[0x0][0x220] ;  /* 0x00008800ff0e9b82 */ /* 0x000f220000000a00 */
[----:B--2---:R-:W-:Y:S02]  /*0990*/  @!P3 MOV R44, R40 ;  /* 0x00000028002cb202 */ /* 0x004fe40000000f00 */
[----:B------:R-:W-:Y:S01]  /*09a0*/  @!P3 MOV R45, R43 ;  /* 0x0000002b002db202 */ /* 0x000fe20000000f00 */
[----:B------:R-:W-:Y:S01]  /*09b0*/  @!P3 IMAD R18, R22, R11, R16 ;  /* 0x0000000b1612b224 */ /* 0x000fe200078e0210 */
[----:B------:R-:W-:Y:S01]  /*09c0*/  ISETP.GT.U32.OR P4, PT, R3, 0x19f, P4 ;  /* 0x0000019f0300780c */ /* 0x000fe20002784470 */
[----:B0-----:R-:W-:-:S02]  /*09d0*/  @!P1 IMAD R19, R19, R8, RZ ;  /* 0x0000000813139224 */ /* 0x001fc400078e02ff */
[----:B------:R-:W-:Y:S01]  /*09e0*/  @!P3 IMAD.WIDE.U32 R10, R22, R10, R44 ;  /* 0x0000000a160ab225 */ /* 0x000fe200078e002c */
[----:B------:R-:W0:Y:S02]  /*09f0*/  @!P5 LDC.64 R16, c[0x0][0x270] ;  /* 0x00009c00ff10db82 */ /* 0x000e240000000a00 */
[----:B-1----:R-:W-:Y:S01]  /*0a00*/  @!P3 LEA R44, P6, R10, R12, 0x1 ;  /* 0x0000000c0a2cb211 */ /* 0x002fe200078c08ff */
[----:B------:R-:W-:Y:S01]  /*0a10*/  @!P1 IMAD R12, R26, R9, R19 ;  /* 0x000000091a0c9224 */ /* 0x000fe200078e0213 */
[----:B------:R-:W-:Y:S02]  /*0a20*/  @!P3 IADD3 R11, R11, R18, RZ ;  /* 0x000000120b0bb210 */ /* 0x000fe40007ffe0ff */
[----:B------:R-:W-:Y:S02]  /*0a30*/  @!P1 MOV R18, R40 ;  /* 0x0000002800129202 */ /* 0x000fe40000000f00 */
[----:B------:R-:W-:Y:S02]  /*0a40*/  @!P1 MOV R19, R43 ;  /* 0x0000002b00139202 */ /* 0x000fe40000000f00 */
[----:B------:R-:W-:-:S02]  /*0a50*/  @!P3 LEA.HI.X R45, R10, R13, R11, 0x1, P6 ;  /* 0x0000000d0a2db211 */ /* 0x000fc400030f0c0b */
[----:B------:R-:W1:Y:S01]  /*0a60*/  @!P5 LDC.64 R10, c[0x0][0x220] ;  /* 0x00008800ff0adb82 */ /* 0x000e620000000a00 */
[----:B------:R-:W-:Y:S01]  /*0a70*/  @!P1 IMAD.WIDE.U32 R18, R26, R8, R18 ;  /* 0x000000081a129225 */ /* 0x000fe200078e0012 */
[----:B------:R-:W-:-:S06]  /*0a80*/  MOV R32, RZ ;  /* 0x000000ff00207202 */ /* 0x000fcc0000000f00 */
[----:B------:R-:W2:Y:S01]  /*0a90*/  @!P4 LDC.64 R8, c[0x0][0x270] ;  /* 0x00009c00ff08cb82 */ /* 0x000ea20000000a00 */
[----:B------:R-:W5:Y:S01]  /*0aa0*/  @!P3 LDG.E R32, desc[UR8][R44.64] ;  /* 0x000000082c20b981 */ /* 0x000f62000c1e1900 */
[----:B------:R-:W-:Y:S02]  /*0ab0*/  @!P1 IADD3 R12, R19, R12, RZ ;  /* 0x0000000c130c9210 */ /* 0x000fe40007ffe0ff */
[C---:B----4-:R-:W-:Y:S01]  /*0ac0*/  @!P1 LEA R14, P3, R18.reuse, R14, 0x1 ;  /* 0x0000000e120e9211 */ /* 0x050fe200078608ff */
[----:B0-----:R-:W-:Y:S01]  /*0ad0*/  @!P5 IMAD R34, R37, R16, RZ ;  /* 0x000000102522d224 */ /* 0x001fe200078e02ff */
[----:B------:R-:W-:Y:S02]  /*0ae0*/  @!P5 MOV R19, R43 ;  /* 0x0000002b0013d202 */ /* 0x000fe40000000f00 */
[----:B------:R-:W-:Y:S02]  /*0af0*/  @!P1 LEA.HI.X R15, R18, R15, R12, 0x1, P3 ;  /* 0x0000000f120f9211 */ /* 0x000fe400018f0c0c */
[----:B------:R-:W-:Y:S01]  /*0b00*/  @!P5 MOV R18, R40 ;  /* 0x000000280012d202 */ /* 0x000fe20000000f00 */
[----:B------:R-:W0:Y:S01]  /*0b10*/  @!P4 LDC.64 R12, c[0x0][0x220] ;  /* 0x00008800ff0ccb82 */ /* 0x000e220000000a00 */
[----:B------:R-:W-:Y:S01]  /*0b20*/  @!P5 IMAD R17, R27, R17, R34 ;  /* 0x000000111b11d224 */ /* 0x000fe200078e0222 */
[----:B------:R-:W-:-:S02]  /*0b30*/  MOV R34, RZ ;  /* 0x000000ff00227202 */ /* 0x000fc40000000f00 */
[----:B------:R-:W-:-:S04]  /*0b40*/  @!P5 IMAD.WIDE.U32 R18, R27, R16, R18 ;  /* 0x000000101b12d225 */ /* 0x000fc800078e0012 */
[----:B------:R4:W5:Y:S01]  /*0b50*/  @!P2 LDG.E R34, desc[UR8][R38.64] ;  /* 0x000000082622a981 */ /* 0x000962000c1e1900 */
[----:B------:R-:W-:Y:S02]  /*0b60*/  @!P5 IADD3 R16, R19, R17, RZ ;  /* 0x000000111310d210 */ /* 0x000fe40007ffe0ff */
[----:B-1----:R-:W-:Y:S01]  /*0b70*/  @!P5 LEA R10, P2, R18, R10, 0x1 ;  /* 0x0000000a120ad211 */ /* 0x002fe200078408ff */
[----:B--2---:R-:W-:-:S03]  /*0b80*/  @!P4 IMAD R17, R33, R8, RZ ;  /* 0x000000082111c224 */ /* 0x004fc600078e02ff */
[----:B------:R-:W-:Y:S01]  /*0b90*/  @!P5 LEA.HI.X R11, R18, R11, R16, 0x1, P2 ;  /* 0x0000000b120bd211 */ /* 0x000fe200010f0c10 */
[C---:B------:R-:W-:Y:S01]  /*0ba0*/  @!P4 IMAD R9, R28.reuse, R9, R17 ;  /* 0x000000091c09c224 */ /* 0x040fe200078e0211 */
[----:B------:R-:W-:Y:S02]  /*0bb0*/  @!P4 MOV R16, R40 ;  /* 0x000000280010c202 */ /* 0x000fe40000000f00 */
[----:B------:R-:W-:Y:S02]  /*0bc0*/  @!P4 MOV R17, R43 ;  /* 0x0000002b0011c202 */ /* 0x000fe40000000f00 */
[----:B------:R-:W-:Y:S01]  /*0bd0*/  CS2R R36, SRZ ;  /* 0x0000000000247805 */ /* 0x000fe2000001ff00 */
[----:B------:R-:W-:-:S05]  /*0be0*/  @!P4 IMAD.WIDE.U32 R16, R28, R8, R16 ;  /* 0x000000081c10c225 */ /* 0x000fca00078e0010 */
[----:B------:R-:W2:Y:S01]  /*0bf0*/  @!P1 LDG.E R36, desc[UR8][R14.64] ;  /* 0x000000080e249981 */ /* 0x000ea2000c1e1900 */
[----:B------:R-:W-:-:S03]  /*0c00*/  @!P4 IADD3 R8, R17, R9, RZ ;  /* 0x000000091108c210 */ /* 0x000fc60007ffe0ff */
[----:B------:R3:W2:Y:S01]  /*0c10*/  @!P5 LDG.E R37, desc[UR8][R10.64] ;  /* 0x000000080a25d981 */ /* 0x0006a2000c1e1900 */
[C---:B0-----:R-:W-:Y:S02]  /*0c20*/  @!P4 LEA R12, P1, R16.reuse, R12, 0x1 ;  /* 0x0000000c100cc211 */ /* 0x041fe400078208ff */
[----:B----4-:R-:W-:Y:S02]  /*0c30*/  MOV R38, RZ ;  /* 0x000000ff00267202 */ /* 0x010fe40000000f00 */
[----:B------:R-:W-:-:S05]  /*0c40*/  @!P4 LEA.HI.X R13, R16, R13, R8, 0x1, P1 ;  /* 0x0000000d100dc211 */ /* 0x000fca00008f0c08 */
[----:B------:R0:W4:Y:S01]  /*0c50*/  @!P4 LDG.E R38, desc[UR8][R12.64] ;  /* 0x000000080c26c981 */ /* 0x000122000c1e1900 */
[----:B------:R-:W-:Y:S01]  /*0c60*/  ISETP.GT.AND P1, PT, R4, 0x1e, PT ;  /* 0x0000001e0400780c */ /* 0x000fe20003f24270 */
[----:B---3--:R-:W-:Y:S02]  /*0c70*/  HADD2.F32 R11, -RZ, R2.H0_H0 ;  /* 0x20000002ff0b7230 */ /* 0x008fe40000004100 */
[--C-:B------:R-:W-:Y:S02]  /*0c80*/  HADD2.F32 R8, -RZ, R0.reuse.H1_H1 ;  /* 0x30000000ff087230 */ /* 0x100fe40000004100 */
[----:B------:R-:W-:-:S03]  /*0c90*/  HADD2.F32 R9, -RZ, R0.H0_H0 ;  /* 0x20000000ff097230 */ /* 0x000fc60000004100 */
[----:B------:R-:W-:Y:S02]  /*0ca0*/  FMUL.FTZ R16, R8, R8 ;  /* 0x0000000808107220 */ /* 0x000fe40000410000 */
[C---:B------:R-:W-:Y:S02]  /*0cb0*/  FADD.FTZ R14, R9.reuse, R8 ;  /* 0x00000008090e7221 */ /* 0x040fe40000010000 */
[----:B------:R-:W-:Y:S01]  /*0cc0*/  FFMA.FTZ R9, R9, R9, R16 ;  /* 0x0000000909097223 */ /* 0x000fe20000010010 */
[----:B------:R-:W-:-:S05]  /*0cd0*/  HADD2.F32 R16, -RZ, R2.H1_H1 ;  /* 0x30000002ff107230 */ /* 0x000fca0000004100 */
[----:B0-----:R-:W-:Y:S01]  /*0ce0*/  FMUL.FTZ R12, R16, R16 ;  /* 0x00000010100c7220 */ /* 0x001fe20000410000 */
[----:B------:R-:W-:-:S03]  /*0cf0*/  FADD.FTZ R16, R11, R16 ;  /* 0x000000100b107221 */ /* 0x000fc60000010000 */
[----:B------:R-:W-:Y:S01]  /*0d00*/  FFMA.FTZ R12, R11, R11, R12 ;  /* 0x0000000b0b0c7223 */ /* 0x000fe2000001000c */
[----:B------:R-:W-:Y:S01]  /*0d10*/  FADD.FTZ R16, RZ, R16 ;  /* 0x00000010ff107221 */ /* 0x000fe20000010000 */
[--C-:B------:R-:W-:Y:S02]  /*0d20*/  HADD2.F32 R17, -RZ, R31.reuse.H1_H1 ;  /* 0x3000001fff117230 */ /* 0x100fe40000004100 */
[----:B------:R-:W-:Y:S02]  /*0d30*/  HADD2.F32 R8, -RZ, R31.H0_H0 ;  /* 0x2000001fff087230 */ /* 0x000fe40000004100 */
[----:B------:R-:W-:Y:S01]  /*0d40*/  FADD.FTZ R12, RZ, R12 ;  /* 0x0000000cff0c7221 */ /* 0x000fe20000010000 */
[----:B------:R-:W-:Y:S02]  /*0d50*/  FMUL.FTZ R15, R17, R17 ;  /* 0x00000011110f7220 */ /* 0x000fe40000410000 */
[C---:B------:R-:W-:Y:S02]  /*0d60*/  FADD.FTZ R10, R8.reuse, R17 ;  /* 0x00000011080a7221 */ /* 0x040fe40000010000 */
[----:B------:R-:W-:Y:S01]  /*0d70*/  FFMA.FTZ R8, R8, R8, R15 ;  /* 0x0000000808087223 */ /* 0x000fe2000001000f */
[----:B-----5:R-:W-:-:S02]  /*0d80*/  HADD2.F32 R18, -RZ, R32.H1_H1 ;  /* 0x30000020ff127230 */ /* 0x020fc40000004100 */
[----:B------:R-:W-:-:S03]  /*0d90*/  HADD2.F32 R13, -RZ, R32.H0_H0 ;  /* 0x20000020ff0d7230 */ /* 0x000fc60000004100 */
[----:B------:R-:W-:Y:S02]  /*0da0*/  FMUL.FTZ R44, R18, R18 ;  /* 0x00000012122c7220 */ /* 0x000fe40000410000 */
[C---:B------:R-:W-:Y:S02]  /*0db0*/  FADD.FTZ R11, R13.reuse, R18 ;  /* 0x000000120d0b7221 */ /* 0x040fe40000010000 */
[----:B------:R-:W-:Y:S02]  /*0dc0*/  FFMA.FTZ R13, R13, R13, R44 ;  /* 0x0000000d0d0d7223 */ /* 0x000fe4000001002c */
[----:B------:R-:W-:Y:S02]  /*0dd0*/  FADD.FTZ R11, R16, R11 ;  /* 0x0000000b100b7221 */ /* 0x000fe40000010000 */
[----:B------:R-:W-:Y:S01]  /*0de0*/  FADD.FTZ R16, R12, R13 ;  /* 0x0000000d0c107221 */ /* 0x000fe20000010000 */
[--C-:B------:R-:W-:Y:S02]  /*0df0*/  HADD2.F32 R18, -RZ, R34.reuse.H1_H1 ;  /* 0x30000022ff127230 */ /* 0x100fe40000004100 */
[----:B------:R-:W-:-:S03]  /*0e00*/  HADD2.F32 R15, -RZ, R34.H0_H0 ;  /* 0x20000022ff0f7230 */ /* 0x000fc60000004100 */
[----:B------:R-:W-:Y:S01]  /*0e10*/  FMUL.FTZ R12, R18, R18 ;  /* 0x00000012120c7220 */ /* 0x000fe20000410000 */
[----:B------:R-:W-:Y:S01]  /*0e20*/  FADD.FTZ R13, R11, R14 ;  /* 0x0000000e0b0d7221 */ /* 0x000fe20000010000 */
[C---:B------:R-:W-:Y:S02]  /*0e30*/  FADD.FTZ R11, R15.reuse, R18 ;  /* 0x000000120f0b7221 */ /* 0x040fe40000010000 */
[----:B------:R-:W-:Y:S01]  /*0e40*/  FFMA.FTZ R12, R15, R15, R12 ;  /* 0x0000000f0f0c7223 */ /* 0x000fe2000001000c */
[----:B------:R-:W-:Y:S01]  /*0e50*/  FADD.FTZ R15, R16, R9 ;  /* 0x00000009100f7221 */ /* 0x000fe20000010000 */
[----:B------:R-:W-:-:S03]  /*0e60*/  FADD.FTZ R10, R13, R10 ;  /* 0x0000000a0d0a7221 */ /* 0x000fc60000010000 */
[----:B------:R-:W-:Y:S01]  /*0e70*/  FADD.FTZ R15, R15, R8 ;  /* 0x000000080f0f7221 */ /* 0x000fe20000010000 */
[--C-:B--2---:R-:W-:Y:S02]  /*0e80*/  HADD2.F32 R14, -RZ, R36.reuse.H1_H1 ;  /* 0x30000024ff0e7230 */ /* 0x104fe40000004100 */
[----:B------:R-:W-:Y:S02]  /*0e90*/  HADD2.F32 R13, -RZ, R36.H0_H0 ;  /* 0x20000024ff0d7230 */ /* 0x000fe40000004100 */
[--C-:B------:R-:W-:Y:S02]  /*0ea0*/  HADD2.F32 R9, -RZ, R37.reuse.H1_H1 ;  /* 0x30000025ff097230 */ /* 0x100fe40000004100 */
[----:B------:R-:W-:Y:S01]  /*0eb0*/  FMUL.FTZ R16, R14, R14 ;  /* 0x0000000e0e107220 */ /* 0x000fe20000410000 */
[----:B------:R-:W-:Y:S01]  /*0ec0*/  FADD.FTZ R12, R15, R12 ;  /* 0x0000000c0f0c7221 */ /* 0x000fe20000010000 */
[----:B------:R-:W-:Y:S02]  /*0ed0*/  HADD2.F32 R18, -RZ, R37.H0_H0 ;  /* 0x20000025ff127230 */ /* 0x000fe40000004100 */
[C---:B------:R-:W-:Y:S01]  /*0ee0*/  FADD.FTZ R8, R13.reuse, R14 ;  /* 0x0000000e0d087221 */ /* 0x040fe20000010000 */
[----:B------:R-:W-:Y:S01]  /*0ef0*/  FADD.FTZ R11, R10, R11 ;  /* 0x0000000b0a0b7221 */ /* 0x000fe20000010000 */
[----:B------:R-:W-:Y:S01]  /*0f00*/  FFMA.FTZ R13, R13, R13, R16 ;  /* 0x0000000d0d0d7223 */ /* 0x000fe20000010010 */
[----:B------:R-:W-:Y:S01]  /*0f10*/  FMUL.FTZ R17, R9, R9 ;  /* 0x0000000909117220 */ /* 0x000fe20000410000 */
[----:B----4-:R-:W-:-:S02]  /*0f20*/  HADD2.F32 R15, -RZ, R38.H1_H1 ;  /* 0x30000026ff0f7230 */ /* 0x010fc40000004100 */
[----:B------:R-:W-:Y:S01]  /*0f30*/  FADD.FTZ R8, R11, R8 ;  /* 0x000000080b087221 */ /* 0x000fe20000010000 */
[----:B------:R-:W-:Y:S02]  /*0f40*/  HADD2.F32 R10, -RZ, R38.H0_H0 ;  /* 0x20000026ff0a7230 */ /* 0x000fe40000004100 */
[C---:B------:R-:W-:Y:S01]  /*0f50*/  FADD.FTZ R9, R18.reuse, R9 ;  /* 0x0000000912097221 */ /* 0x040fe20000010000 */
[----:B------:R-:W-:Y:S01]  /*0f60*/  FFMA.FTZ R17, R18, R18, R17 ;  /* 0x0000001212117223 */ /* 0x000fe20000010011 */
[----:B------:R-:W-:Y:S01]  /*0f70*/  FADD.FTZ R12, R12, R13 ;  /* 0x0000000d0c0c7221 */ /* 0x000fe20000010000 */
        /* <DEDUP_REMOVED lines=71> */
.L_x_2460:
[----:B------:R-:W-:Y:S05]  /*13f0*/  BSYNC B0 ;  /* 0x0000000000007941 */ /* 0x000fea0003800000 */
.L_x_2459:
        /* <DEDUP_REMOVED lines=11> */
[----:B------:R-:W-:Y:S02]  /*14b0*/  SHF.L.U32 R15, R10, 0x1, RZ ;  /* 0x000000010a0f7819 */ /* 0x000fe400000006ff */
[----:B------:R-:W1:Y:S03]  /*14c0*/  LDC.64 R10, c[0x0][0x240] ;  /* 0x00009000ff0a7b82 */ /* 0x000e660000000a00 */
[----:B---3--:R-:W-:-:S04]  /*14d0*/  IMAD.WIDE R12, R15, 0x4, R12 ;  /* 0x000000040f0c7825 */ /* 0x008fc800078e020c */
[----:B--2---:R-:W-:Y:S01]  /*14e0*/  IMAD R15, R17, UR7, R18 ;  /* 0x00000007110f7c24 */ /* 0x004fe2000f8e0212 */
[----:B------:R-:W-:-:S03]  /*14f0*/  SEL R39, R16, RZ, !P1 ;  /* 0x000000ff10277207 */ /* 0x000fc60004800000 */
[----:B------:R-:W-:Y:S01]  /*1500*/  IMAD.WIDE.U32 R14, R15, 0x8, R12 ;  /* 0x000000080f0e7825 */ /* 0x000fe200078e000c */
[----:B------:R-:W-:Y:S02]  /*1510*/  MOV R12, 0x1 ;  /* 0x00000001000c7802 */ /* 0x000fe40000000f00 */
[----:B------:R-:W-:Y:S02]  /*1520*/  IADD3 R13, R19, R18, RZ ;  /* 0x00000012130d7210 */ /* 0x000fe40007ffe0ff */
[----:B------:R-:W-:Y:S01]  /*1530*/  SEL R19, R12, 0xffffffff, !P1 ;  /* 0xffffffff0c137807 */ /* 0x000fe20004800000 */
[----:B------:R2:W-:Y:S01]  /*1540*/  STG.E.64 desc[UR8][R14.64], R8 ;  /* 0x000000080e007986 */ /* 0x0005e2000c101b08 */
[----:B------:R-:W-:Y:S01]  /*1550*/  ISETP.NE.AND P1, PT, R39, -0x1, PT ;  /* 0xffffffff2700780c */ /* 0x000fe20003f25270 */
[----:B-1----:R-:W-:Y:S01]  /*1560*/  IMAD.WIDE.U32 R12, R13, 0x4, R10 ;  /* 0x000000040d0c7825 */ /* 0x002fe200078e000a */
[----:B------:R-:W-:Y:S06]  /*1570*/  MEMBAR.ALL.GPU ;  /* 0x0000000000007992 */ /* 0x000fec000000a000 */
[----:B------:R-:W-:-:S00]  /*1580*/  ERRBAR ;  /* 0x00000000000079ab */ /* 0x000fc00000000000 */
[----:B------:R-:W-:Y:S06]  /*1590*/  CGAERRBAR ;  /* 0x00000000000075ab */ /* 0x000fec0000000000 */
[----:B------:R2:W-:Y:S01]  /*15a0*/  REDG.E.ADD.S32.STRONG.GPU desc[UR8][R12.64], R19 ;  /* 0x000000130c00798e */ /* 0x0005e2000c10e388 */
[----:B------:R-:W-:Y:S05]  /*15b0*/  @!P1 BRA `(.L_x_2462) ;  /* 0x00000000001c9947 */ /* 0x000fea0003800000 */
[----:B------:R-:W-:-:S04]  /*15c0*/  IMAD R17, R44, R17, R18 ;  /* 0x000000112c117224 */ /* 0x000fc800078e0212 */
[----:B------:R-:W-:-:S07]  /*15d0*/  IMAD.WIDE.U32 R10, R17, 0x4, R10 ;  /* 0x00000004110a7825 */ /* 0x000fce00078e000a */
.L_x_2463:
[----:B--2---:R-:W2:Y:S04]  /*15e0*/  LDG.E.STRONG.GPU R12, desc[UR8][R10.64] ;  /* 0x000000080a0c7981 */ /* 0x004ea8000c1ef900 */
[----:B--2---:R-:W-:Y:S01]  /*15f0*/  CCTL.IVALL ;  /* 0x00000000ff00798f */ /* 0x004fe20002000000 */
[----:B------:R-:W-:Y:S05]  /*1600*/  YIELD ;  /* 0x0000000000007946 */ /* 0x000fea0003800000 */
[----:B------:R-:W-:-:S13]  /*1610*/  ISETP.NE.AND P1, PT, R12, R39, PT ;  /* 0x000000270c00720c */ /* 0x000fda0003f25270 */
[----:B------:R-:W-:Y:S05]  /*1620*/  @P1 BRA `(.L_x_2463) ;  /* 0xfffffffc00ec1947 */ /* 0x000fea000383ffff */
.L_x_2462:
        /* <DEDUP_REMOVED lines=11> */
.L_x_2465:
[----:B------:R-:W-:-:S13]  /*16e0*/  ISETP.EQ.OR P1, PT, R17, UR7, P3 ;  /* 0x0000000711007c0c */ /* 0x000fda0009f22670 */
[----:B--2---:R-:W1:Y:S01]  /*16f0*/  @!P1 LDC R12, c[0x0][0x10] ;  /* 0x00000400ff0c9b82 */ /* 0x004e620000000800 */
        /* <DEDUP_REMOVED lines=61> */
.L_x_2464:
[----:B--2---:R-:W-:-:S13]  /*1ad0*/  LOP3.LUT P1, R12, R16, 0x3, RZ, 0xc0, !PT ;  /* 0x00000003100c7812 */ /* 0x004fda000782c0ff */
        /* <DEDUP_REMOVED lines=18> */
.L_x_2467:
[----:B------:R-:W-:Y:S05]  /*1c00*/  BSYNC B0 ;  /* 0x0000000000007941 */ /* 0x000fea0003800000 */
.L_x_2466:
        /* <DEDUP_REMOVED lines=32> */
.L_x_2461:
[----:B------:R-:W-:Y:S01]  /*1e10*/  ULDC.64 UR12, c[0x0][0x218] ;  /* 0x00008600000c7ab9 */ /* 0x000fe20000000a00 */
[----:B------:R-:W-:Y:S01]  /*1e20*/  LOP3.LUT P1, RZ, R3, UR7, RZ, 0xfc, !PT ;  /* 0x0000000703ff7c12 */ /* 0x000fe2000f82fcff */
[----:B------:R-:W1:Y:S01]  /*1e30*/  S2UR UR6, SR_CgaCtaId ;  /* 0x00000000000679c3 */ /* 0x000e620000008800 */
[----:B------:R-:W-:Y:S01]  /*1e40*/  ISETP.EQ.U32.AND P2, PT, RZ, UR12, PT ;  /* 0x0000000cff007c0c */ /* 0x000fe2000bf42070 */
[----:B------:R-:W-:Y:S01]  /*1e50*/  UMOV UR5, 0x400 ;  /* 0x0000040000057882 */ /* 0x000fe20000000000 */
[----:B------:R-:W-:Y:S02]  /*1e60*/  IADD3 R35, R30, R35, RZ ;  /* 0x000000231e237210 */ /* 0x000fe40007ffe0ff */
[----:B------:R-:W-:-:S03]  /*1e70*/  ISETP.EQ.OR.EX P1, PT, RZ, UR13, P1, P2 ;  /* 0x0000000dff007c0c */ /* 0x000fc60008f22720 */
[----:B--2---:R-:W2:Y:S08]  /*1e80*/  LDC.64 R12, c[0x0][0x228] ;  /* 0x00008a00ff0c7b82 */ /* 0x004eb00000000a00 */
[----:B------:R-:W3:Y:S08]  /*1e90*/  LDC.64 R10, c[0x0][0x230] ;  /* 0x00008c00ff0a7b82 */ /* 0x000ef00000000a00 */
[----:B------:R-:W4:Y:S01]  /*1ea0*/  @!P1 LDC.64 R14, c[0x0][0x218] ;  /* 0x00008600ff0e9b82 */ /* 0x000f220000000a00 */
[----:B-1----:R-:W-:-:S03]  /*1eb0*/  ULEA UR5, UR6, UR5, 0x18 ;  /* 0x0000000506057291 */ /* 0x002fc6000f8ec03f */
[----:B------:R-:W-:Y:S02]  /*1ec0*/  ULDC UR6, c[0x0][0x2a4] ;  /* 0x0000a90000067ab9 */ /* 0x000fe40000000800 */
[----:B------:R-:W-:Y:S01]  /*1ed0*/  @!P1 FMUL.FTZ R17, R9, UR6 ;  /* 0x0000000609119c20 */ /* 0x000fe20008410000 */
[----:B------:R-:W-:Y:S01]  /*1ee0*/  @!P1 FMUL.FTZ R16, R8, UR6 ;  /* 0x0000000608109c20 */ /* 0x000fe20008410000 */
[C---:B--2---:R-:W-:Y:S02]  /*1ef0*/  IMAD.WIDE R44, R35.reuse, 0x4, R12 ;  /* 0x00000004232c7825 */ /* 0x044fe400078e020c */
[----:B------:R0:W-:Y:S02]  /*1f00*/  @!P3 STS.64 [UR5+0x80], R8 ;  /* 0x00008008ff00b988 */ /* 0x0001e40008000a05 */
[----:B---3--:R-:W-:-:S04]  /*1f10*/  IMAD.WIDE R12, R35, 0x4, R10 ;  /* 0x00000004230c7825 */ /* 0x008fc800078e020a */
[----:B----4-:R-:W-:-:S05]  /*1f20*/  @!P1 IMAD.WIDE R18, R6, 0x8, R14 ;  /* 0x0000000806129825 */ /* 0x010fca00078e020e */
[----:B------:R-:W-:Y:S01]  /*1f30*/  @!P1 STG.E.64 desc[UR8][R18.64], R16 ;  /* 0x0000001012009986 */ /* 0x000fe2000c101b08 */
[----:B------:R-:W-:Y:S06]  /*1f40*/  BAR.SYNC.DEFER_BLOCKING 0x0 ;  /* 0x0000000000007b1d */ /* 0x000fec0000010000 */
[----:B------:R-:W2:Y:S04]  /*1f50*/  LDG.E.64 R10, desc[UR8][R44.64] ;  /* 0x000000082c0a7981 */ /* 0x000ea8000c1e1b00 */
[----:B------:R-:W2:Y:S01]  /*1f60*/  LDG.E.64 R12, desc[UR8][R12.64] ;  /* 0x000000080c0c7981 */ /* 0x000ea2000c1e1b00 */
[----:B0-----:R-:W-:Y:S01]  /*1f70*/  MOV R8, 0x3f800000 ;  /* 0x3f80000000087802 */ /* 0x001fe20000000f00 */
[----:B------:R-:W-:Y:S01]  /*1f80*/  HADD2.F32 R9, -RZ, R2.H0_H0 ;  /* 0x20000002ff097230 */ /* 0x000fe20000004100 */
[----:B------:R-:W-:Y:S01]  /*1f90*/  ISETP.NE.AND P6, PT, RZ, UR10, PT ;  /* 0x0000000aff007c0c */ /* 0x000fe2000bfc5270 */
[----:B------:R-:W0:Y:S02]  /*1fa0*/  LDS.64 R14, [UR5+0x80] ;  /* 0x00008005ff0e7984 */ /* 0x000e240008000a00 */
[----:B0-----:R-:W-:-:S04]  /*1fb0*/  FMUL.FTZ R14, R14, UR6 ;  /* 0x000000060e0e7c20 */ /* 0x001fc80008410000 */
[----:B------:R-:W-:Y:S01]  /*1fc0*/  FMUL.FTZ R35, R14, R14 ;  /* 0x0000000e0e237220 */ /* 0x000fe20000410000 */
[----:B------:R-:W-:-:S03]  /*1fd0*/  FADD.FTZ R9, R9, -R14 ;  /* 0x8000000e09097221 */ /* 0x000fc60000010000 */
[----:B------:R-:W-:-:S05]  /*1fe0*/  FFMA.FTZ R15, R15, UR6, -R35 ;  /* 0x000000060f0f7c23 */ /* 0x000fca0008010823 */
[----:B------:R-:W-:-:S13]  /*1ff0*/  FSETP.GTU.FTZ.AND P1, PT, R15, RZ, PT ;  /* 0x000000ff0f00720b */ /* 0x000fda0003f3c000 */
[----:B------:R-:W0:Y:S02]  /*2000*/  @P1 LDC R35, c[0x0][0x238] ;  /* 0x00008e00ff231b82 */ /* 0x000e240000000800 */
[----:B0-----:R-:W-:Y:S01]  /*2010*/  @P1 FADD.FTZ R35, R15, R35 ;  /* 0x000000230f231221 */ /* 0x001fe20000010000 */
[----:B------:R-:W-:-:S03]  /*2020*/  HADD2.F32 R15, -RZ, R2.H1_H1 ;  /* 0x30000002ff0f7230 */ /* 0x000fc60000004100 */
[----:B------:R-:W0:Y:S02]  /*2030*/  @P1 MUFU.RSQ R8, R35 ;  /* 0x0000002300081308 */ /* 0x000e240000001400 */
[----:B------:R-:W-:Y:S01]  /*2040*/  FADD.FTZ R15, R15, -R14 ;  /* 0x8000000e0f0f7221 */ /* 0x000fe20000010000 */
[----:B0-----:R-:W-:-:S03]  /*2050*/  FMUL.FTZ R17, R9, R8 ;  /* 0x0000000809117220 */ /* 0x001fc60000410000 */
[----:B------:R-:W-:Y:S01]  /*2060*/  FMUL.FTZ R16, R15, R8 ;  /* 0x000000080f107220 */ /* 0x000fe20000410000 */
[--C-:B------:R-:W-:Y:S02]  /*2070*/  HADD2.F32 R9, -RZ, R32.reuse.H0_H0 ;  /* 0x20000020ff097230 */ /* 0x100fe40000004100 */
[----:B------:R-:W-:Y:S02]  /*2080*/  HADD2.F32 R15, -RZ, R32.H1_H1 ;  /* 0x30000020ff0f7230 */ /* 0x000fe40000004100 */
        /* <DEDUP_REMOVED lines=13> */
.L_x_2468:
        /* <DEDUP_REMOVED lines=9> */
[----:B------:R-:W-:-:S04]  /*21f0*/  ULDC.64 UR12, c[0x0][0x210] ;  /* 0x00008400000c7ab9 */ /* 0x000fc80000000a00 */
[----:B------:R-:W-:Y:S02]  /*2200*/  IADD3 R19, R17, R19, RZ ;  /* 0x0000001311137210 */ /* 0x000fe40007ffe0ff */
[----:B------:R-:W-:-:S04]  /*2210*/  LEA R18, P1, R16, UR12, 0x1 ;  /* 0x0000000c10127c11 */ /* 0x000fc8000f8208ff */
[----:B------:R-:W-:-:S05]  /*2220*/  LEA.HI.X R19, R16, UR13, R19, 0x1, P1 ;  /* 0x0000000d10137c11 */ /* 0x000fca00088f0c13 */
[----:B------:R0:W-:Y:S04]  /*2230*/  STG.E desc[UR8][R18.64], R35 ;  /* 0x0000002312007986 */ /* 0x0001e8000c101908 */
.L_x_2470:
[----:B------:R-:W-:Y:S05]  /*2240*/  BSYNC B0 ;  /* 0x0000000000007941 */ /* 0x000fea0003800000 */
.L_x_2469:
[----:B0-----:R-:W-:Y:S01]  /*2250*/  HADD2.F32 R19, -RZ, R31.H0_H0 ;  /* 0x2000001fff137230 */ /* 0x001fe20000004100 */
[----:B------:R-:W-:Y:S01]  /*2260*/  ULDC.64 UR12, c[0x0][0x278] ;  /* 0x00009e00000c7ab9 */ /* 0x000fe20000000a00 */
[----:B------:R-:W-:Y:S02]  /*2270*/  HADD2.F32 R2, -RZ, R37.H0_H0 ;  /* 0x20000025ff027230 */ /* 0x000fe40000004100 */
[--C-:B------:R-:W-:Y:S01]  /*2280*/  FADD.FTZ R9, R9, -R14.reuse ;  /* 0x8000000e09097221 */ /* 0x100fe20000010000 */
[--C-:B------:R-:W-:Y:S02]  /*2290*/  HADD2.F32 R17, -RZ, R0.reuse.H0_H0 ;  /* 0x20000000ff117230 */ /* 0x100fe40000004100 */
[--C-:B------:R-:W-:Y:S01]  /*22a0*/  FADD.FTZ R15, R15, -R14.reuse ;  /* 0x8000000e0f0f7221 */ /* 0x100fe20000010000 */
[----:B------:R-:W-:Y:S02]  /*22b0*/  HADD2.F32 R35, -RZ, R0.H1_H1 ;  /* 0x30000000ff237230 */ /* 0x000fe40000004100 */
[----:B------:R-:W-:Y:S01]  /*22c0*/  FADD.FTZ R18, R2, -R14 ;  /* 0x8000000e02127221 */ /* 0x000fe20000010000 */
[----:B------:R-:W-:Y:S01]  /*22d0*/  HADD2.F32 R31, -RZ, R31.H1_H1 ;  /* 0x3000001fff1f7230 */ /* 0x000fe20000004100 */
[----:B------:R-:W-:Y:S01]  /*22e0*/  ISETP.GE.U32.AND P1, PT, R22, UR12, PT ;  /* 0x0000000c16007c0c */ /* 0x000fe2000bf26070 */
[----:B------:R-:W-:Y:S01]  /*22f0*/  HADD2.F32 R0, -RZ, R36.H0_H0 ;  /* 0x20000024ff007230 */ /* 0x000fe20000004100 */
[----:B------:R-:W-:Y:S01]  /*2300*/  ISETP.GE.U32.AND P2, PT, R23, UR12, PT ;  /* 0x0000000c17007c0c */ /* 0x000fe2000bf46070 */
[----:B------:R-:W-:-:S02]  /*2310*/  HADD2.F32 R37, -RZ, R37.H1_H1 ;  /* 0x30000025ff257230 */ /* 0x000fc40000004100 */
[--C-:B------:R-:W-:Y:S01]  /*2320*/  FADD.FTZ R31, R31, -R14.reuse ;  /* 0x8000000e1f1f7221 */ /* 0x100fe20000010000 */
[----:B------:R-:W-:Y:S01]  /*2330*/  HADD2.F32 R16, -RZ, R38.H0_H0 ;  /* 0x20000026ff107230 */ /* 0x000fe20000004100 */
[----:B------:R-:W-:Y:S01]  /*2340*/  SHF.R.S32.HI R2, RZ, 0x1f, R23 ;  /* 0x0000001fff027819 */ /* 0x000fe20000011417 */
[--C-:B------:R-:W-:Y:S02]  /*2350*/  HADD2.F32 R39, -RZ, R34.reuse.H0_H0 ;  /* 0x20000022ff277230 */ /* 0x100fe40000004100 */
[--C-:B------:R-:W-:Y:S01]  /*2360*/  FADD.FTZ R0, R0, -R14.reuse ;  /* 0x8000000e00007221 */ /* 0x100fe20000010000 */
[----:B------:R-:W-:Y:S02]  /*2370*/  HADD2.F32 R45, -RZ, R34.H1_H1 ;  /* 0x30000022ff2d7230 */ /* 0x000fe40000004100 */
[--C-:B------:R-:W-:Y:S01]  /*2380*/  FADD.FTZ R37, R37, -R14.reuse ;  /* 0x8000000e25257221 */ /* 0x100fe20000010000 */
[----:B------:R-:W-:Y:S02]  /*2390*/  HADD2.F32 R36, -RZ, R36.H1_H1 ;  /* 0x30000024ff247230 */ /* 0x000fe40000004100 */
[----:B------:R-:W-:Y:S01]  /*23a0*/  FADD.FTZ R17, R17, -R14 ;  /* 0x8000000e11117221 */ /* 0x000fe20000010000 */
[----:B------:R-:W-:-:S02]  /*23b0*/  HADD2.F32 R38, -RZ, R38.H1_H1 ;  /* 0x30000026ff267230 */ /* 0x000fc40000004100 */
[--C-:B------:R-:W-:Y:S01]  /*23c0*/  FADD.FTZ R35, R35, -R14.reuse ;  /* 0x8000000e23237221 */ /* 0x100fe20000010000 */
[--C-:B------:R-:W-:Y:S01]  /*23d0*/  FADD.FTZ R19, R19, -R14.reuse ;  /* 0x8000000e13137221 */ /* 0x100fe20000010000 */
[--C-:B------:R-:W-:Y:S01]  /*23e0*/  FADD.FTZ R39, R39, -R14.reuse ;  /* 0x8000000e27277221 */ /* 0x100fe20000010000 */
[--C-:B------:R-:W-:Y:S01]  /*23f0*/  FADD.FTZ R45, R45, -R14.reuse ;  /* 0x8000000e2d2d7221 */ /* 0x100fe20000010000 */
[--C-:B------:R-:W-:Y:S01]  /*2400*/  FADD.FTZ R36, R36, -R14.reuse ;  /* 0x8000000e24247221 */ /* 0x100fe20000010000 */
[--C-:B------:R-:W-:Y:S01]  /*2410*/  FADD.FTZ R16, R16, -R14.reuse ;  /* 0x8000000e10107221 */ /* 0x100fe20000010000 */
[----:B------:R-:W-:Y:S01]  /*2420*/  FADD.FTZ R38, R38, -R14 ;  /* 0x8000000e26267221 */ /* 0x000fe20000010000 */
[----:B------:R-:W-:Y:S01]  /*2430*/  ISETP.GE.AND.EX P1, PT, R29, UR13, PT, P1 ;  /* 0x0000000d1d007c0c */ /* 0x000fe2000bf26310 */
[-C--:B------:R-:W-:Y:S01]  /*2440*/  FMUL.FTZ R9, R9, R8.reuse ;  /* 0x0000000809097220 */ /* 0x080fe20000410000 */
[----:B------:R-:W-:Y:S01]  /*2450*/  ISETP.GE.AND.EX P2, PT, R2, UR13, PT, P2 ;  /* 0x0000000d02007c0c */ /* 0x000fe2000bf46320 */
[-C--:B------:R-:W-:Y:S01]  /*2460*/  FMUL.FTZ R14, R15, R8.reuse ;  /* 0x000000080f0e7220 */ /* 0x080fe20000410000 */
[-C--:B------:R-:W-:Y:S01]  /*2470*/  FMUL.FTZ R34, R31, R8.reuse ;  /* 0x000000081f227220 */ /* 0x080fe20000410000 */
[-C--:B------:R-:W-:Y:S01]  /*2480*/  FMUL.FTZ R31, R0, R8.reuse ;  /* 0x00000008001f7220 */ /* 0x080fe20000410000 */
[-C--:B------:R-:W-:Y:S01]  /*2490*/  FMUL.FTZ R0, R37, R8.reuse ;  /* 0x0000000825007220 */ /* 0x080fe20000410000 */
[-C--:B------:R-:W-:Y:S01]  /*24a0*/  FMUL.FTZ R32, R35, R8.reuse ;  /* 0x0000000823207220 */ /* 0x080fe20000410000 */
[-C--:B------:R-:W-:Y:S01]  /*24b0*/  FMUL.FTZ R44, R45, R8.reuse ;  /* 0x000000082d2c7220 */ /* 0x080fe20000410000 */
        /* <DEDUP_REMOVED lines=22> */
.L_x_2471:
        /* <DEDUP_REMOVED lines=14> */
.L_x_2473:
[----:B------:R-:W-:Y:S05]  /*2700*/  BSYNC B0 ;  /* 0x0000000000007941 */ /* 0x000fea0003800000 */
.L_x_2472:
[----:B------:R-:W-:Y:S01]  /*2710*/  FFMA.FTZ R17, R10, R17, R12 ;  /* 0x000000110a117223 */ /* 0x000fe2000001000c */
        /* <DEDUP_REMOVED lines=12> */
.L_x_2474:
[----:B------:R-:W-:Y:S04]  /*27e0*/  BSSY B0, `(.L_x_2475) ;  /* 0x000000e000007945 */ /* 0x000fe80003800000 */
[----:B------:R-:W-:Y:S05]  /*27f0*/  @P2 BRA `(.L_x_2476) ;  /* 0x0000000000302947 */ /* 0x000fea0003800000 */
[----:B------:R-:W-:Y:S01]  /*2800*/  ULDC.64 UR14, c[0x0][0x270] ;  /* 0x00009c00000e7ab9 */ /* 0x000fe20000000a00 */
[----:B------:R-:W-:Y:S01]  /*2810*/  MOV R8, R40 ;  /* 0x0000002800087202 */ /* 0x000fe20000000f00 */
[----:B------:R-:W-:Y:S01]  /*2820*/  IMAD R2, R2, UR14, RZ ;  /* 0x0000000e02027c24 */ /* 0x000fe2000f8e02ff */
[----:B------:R-:W-:Y:S02]  /*2830*/  MOV R9, R43 ;  /* 0x0000002b00097202 */ /* 0x000fe40000000f00 */
[----:B------:R-:W-:Y:S01]  /*2840*/  F2FP.F16.F32.PACK_AB R17, R32, R17 ;  /* 0x000000112011723e */ /* 0x000fe200000000ff */
[C---:B0-----:R-:W-:Y:S02]  /*2850*/  IMAD R15, R23.reuse, UR15, R2 ;  /* 0x0000000f170f7c24 */ /* 0x041fe4000f8e0202 */
[----:B------:R-:W-:Y:S01]  /*2860*/  IMAD.WIDE.U32 R8, R23, UR14, R8 ;  /* 0x0000000e17087c25 */ /* 0x000fe2000f8e0008 */
[----:B------:R-:W-:Y:S02]  /*2870*/  ULDC.64 UR14, c[0x0][0x210] ;  /* 0x00008400000e7ab9 */ /* 0x000fe40000000a00 */
[----:B------:R-:W-:-:S02]  /*2880*/  LEA R14, P1, R8, UR14, 0x1 ;  /* 0x0000000e080e7c11 */ /* 0x000fc4000f8208ff */
[----:B------:R-:W-:-:S04]  /*2890*/  IADD3 R15, R9, R15, RZ ;  /* 0x0000000f090f7210 */ /* 0x000fc80007ffe0ff */
[----:B------:R-:W-:-:S05]  /*28a0*/  LEA.HI.X R15, R8, UR15, R15, 0x1, P1 ;  /* 0x0000000f080f7c11 */ /* 0x000fca00088f0c0f */
[----:B------:R1:W-:Y:S02]  /*28b0*/  STG.E desc[UR8][R14.64], R17 ;  /* 0x000000110e007986 */ /* 0x0003e4000c101908 */
.L_x_2476:
[----:B------:R-:W-:Y:S05]  /*28c0*/  BSYNC B0 ;  /* 0x0000000000007941 */ /* 0x000fea0003800000 */
.L_x_2475:
[----:B01----:R-:W-:Y:S01]  /*28d0*/  SHF.R.S32.HI R14, RZ, 0x1f, R24 ;  /* 0x0000001fff0e7819 */ /* 0x003fe20000011418 */
[C-C-:B------:R-:W-:Y:S01]  /*28e0*/  FFMA.FTZ R19, R10.reuse, R19, R12.reuse ;  /* 0x000000130a137223 */ /* 0x140fe2000001000c */
[----:B------:R-:W-:Y:S01]  /*28f0*/  SHF.R.S32.HI R9, RZ, 0x1f, R25 ;  /* 0x0000001fff097819 */ /* 0x000fe20000011419 */
[C---:B------:R-:W-:Y:S01]  /*2900*/  FFMA.FTZ R39, R10.reuse, R39, R12 ;  /* 0x000000270a277223 */ /* 0x040fe2000001000c */
[----:B------:R-:W-:Y:S01]  /*2910*/  SHF.R.S32.HI R2, RZ, 0x1f, R26 ;  /* 0x0000001fff027819 */ /* 0x000fe2000001141a */
[C-C-:B------:R-:W-:Y:S01]  /*2920*/  FFMA.FTZ R31, R10.reuse, R31, R12.reuse ;  /* 0x0000001f0a1f7223 */ /* 0x140fe2000001000c */
[----:B------:R-:W-:Y:S01]  /*2930*/  SHF.R.S32.HI R8, RZ, 0x1f, R27 ;  /* 0x0000001fff087819 */ /* 0x000fe2000001141b */
[--C-:B------:R-:W-:Y:S01]  /*2940*/  FFMA.FTZ R35, R10, R35, R12.reuse ;  /* 0x000000230a237223 */ /* 0x100fe2000001000c */
[----:B------:R-:W-:Y:S01]  /*2950*/  ISETP.GE.U32.AND P5, PT, R24, UR12, PT ;  /* 0x0000000c18007c0c */ /* 0x000fe2000bfa6070 */
[----:B------:R-:W-:Y:S01]  /*2960*/  FFMA.FTZ R37, R10, R37, R12 ;  /* 0x000000250a257223 */ /* 0x000fe2000001000c */
[----:B------:R-:W-:Y:S01]  /*2970*/  ISETP.GE.U32.AND P1, PT, R25, UR12, PT ;  /* 0x0000000c19007c0c */ /* 0x000fe2000bf26070 */
[C-C-:B------:R-:W-:Y:S01]  /*2980*/  FFMA.FTZ R44, R11.reuse, R44, R13.reuse ;  /* 0x0000002c0b2c7223 */ /* 0x140fe2000001000d */
[----:B------:R-:W-:Y:S01]  /*2990*/  ISETP.GE.U32.AND P2, PT, R26, UR12, PT ;  /* 0x0000000c1a007c0c */ /* 0x000fe2000bf46070 */
[--C-:B------:R-:W-:Y:S01]  /*29a0*/  FFMA.FTZ R36, R11, R36, R13.reuse ;  /* 0x000000240b247223 */ /* 0x100fe2000001000d */
[----:B------:R-:W-:Y:S01]  /*29b0*/  ISETP.GE.U32.AND P3, PT, R27, UR12, PT ;  /* 0x0000000c1b007c0c */ /* 0x000fe2000bf66070 */
[C-C-:B------:R-:W-:Y:S01]  /*29c0*/  FFMA.FTZ R0, R11.reuse, R0, R13.reuse ;  /* 0x000000000b007223 */ /* 0x140fe2000001000d */
[----:B------:R-:W-:Y:S01]  /*29d0*/  ISETP.GE.U32.AND P4, PT, R28, UR12, PT ;  /* 0x0000000c1c007c0c */ /* 0x000fe2000bf86070 */
[C-C-:B------:R-:W-:Y:S01]  /*29e0*/  FFMA.FTZ R38, R11.reuse, R38, R13.reuse ;  /* 0x000000260b267223 */ /* 0x140fe2000001000d */
[----:B------:R-:W-:Y:S01]  /*29f0*/  ISETP.GE.AND.EX P5, PT, R14, UR13, PT, P5 ;  /* 0x0000000d0e007c0c */ /* 0x000fe2000bfa6350 */
[----:B------:R-:W-:Y:S01]  /*2a00*/  FFMA.FTZ R34, R11, R34, R13 ;  /* 0x000000220b227223 */ /* 0x000fe2000001000d */
[----:B------:R-:W-:-:S02]  /*2a10*/  ISETP.GE.AND.EX P1, PT, R9, UR13, PT, P1 ;  /* 0x0000000d09007c0c */ /* 0x000fc4000bf26310 */
[----:B------:R-:W-:Y:S02]  /*2a20*/  ISETP.GE.AND.EX P2, PT, R2, UR13, PT, P2 ;  /* 0x0000000d02007c0c */ /* 0x000fe4000bf46320 */
[----:B------:R-:W-:Y:S02]  /*2a30*/  ISETP.GE.AND.EX P3, PT, R8, UR13, PT, P3 ;  /* 0x0000000d08007c0c */ /* 0x000fe4000bf66330 */
[----:B------:R-:W-:Y:S02]  /*2a40*/  ISETP.GE.AND.EX P4, PT, R33, UR13, PT, P4 ;  /* 0x0000000d21007c0c */ /* 0x000fe4000bf86340 */
[C---:B------:R-:W-:Y:S02]  /*2a50*/  ISETP.GT.U32.OR P5, PT, R3.reuse, 0x19f, P5 ;  /* 0x0000019f0300780c */ /* 0x040fe40002fa4470 */
[C---:B------:R-:W-:Y:S02]  /*2a60*/  ISETP.GT.U32.OR P1, PT, R3.reuse, 0x19f, P1 ;  /* 0x0000019f0300780c */ /* 0x040fe40000f24470 */
[----:B------:R-:W-:-:S02]  /*2a70*/  ISETP.GT.U32.OR P2, PT, R3, 0x19f, P2 ;  /* 0x0000019f0300780c */ /* 0x000fc40001744470 */
        /* <DEDUP_REMOVED lines=13> */
.L_x_2477:
        /* <DEDUP_REMOVED lines=14> */
.L_x_2479:
[----:B------:R-:W-:Y:S05]  /*2c30*/  BSYNC B0 ;  /* 0x0000000000007941 */ /* 0x000fea0003800000 */
.L_x_2478:
        /* <DEDUP_REMOVED lines=11> */
.L_x_2480:
[----:B------:R-:W-:Y:S04]  /*2cf0*/  BSSY B0, `(.L_x_2481) ;  /* 0x000000e000007945 */ /* 0x000fe80003800000 */
[----:B------:R-:W-:Y:S05]  /*2d00*/  @P1 BRA `(.L_x_2482) ;  /* 0x0000000000301947 */ /* 0x000fea0003800000 */
[----:B------:R-:W-:Y:S01]  /*2d10*/  ULDC.64 UR12, c[0x0][0x270] ;  /* 0x00009c00000c7ab9 */ /* 0x000fe20000000a00 */
[----:B------:R-:W-:Y:S01]  /*2d20*/  MOV R10, R40 ;  /* 0x00000028000a7202 */ /* 0x000fe20000000f00 */
[----:B0-----:R-:W-:Y:S01]  /*2d30*/  IMAD R12, R9, UR12, RZ ;  /* 0x0000000c090c7c24 */ /* 0x001fe2000f8e02ff */
        /* <DEDUP_REMOVED lines=9> */
.L_x_2482:
[----:B------:R-:W-:Y:S05]  /*2dd0*/  BSYNC B0 ;  /* 0x0000000000007941 */ /* 0x000fea0003800000 */
.L_x_2481:
[----:B------:R-:W-:Y:S05]  /*2de0*/  @!P6 BRA `(.L_x_2483) ;  /* 0x000000000028e947 */ /* 0x000fea0003800000 */
[----:B------:R-:W-:Y:S01]  /*2df0*/  FMUL.FTZ R9, R31, -1.4426950216293334961 ;  /* 0xbfb8aa3b1f097820 */ /* 0x000fe20000410000 */
[----:B------:R-:W-:-:S05]  /*2e00*/  FMUL.FTZ R11, R36, -1.4426950216293334961 ;  /* 0xbfb8aa3b240b7820 */ /* 0x000fca0000410000 */
[----:B------:R-:W2:Y:S08]  /*2e10*/  MUFU.EX2 R9, R9 ;  /* 0x0000000900097308 */ /* 0x000eb00000000800 */
[----:B------:R-:W0:Y:S01]  /*2e20*/  MUFU.EX2 R11, R11 ;  /* 0x0000000b000b7308 */ /* 0x000e220000000800 */
[----:B--2---:R-:W-:-:S07]  /*2e30*/  FADD.FTZ R10, R9, 1 ;  /* 0x3f800000090a7421 */ /* 0x004fce0000010000 */
[----:B------:R-:W2:Y:S01]  /*2e40*/  MUFU.RCP R10, R10 ;  /* 0x0000000a000a7308 */ /* 0x000ea20000001000 */
[----:B01----:R-:W-:-:S07]  /*2e50*/  FADD.FTZ R12, R11, 1 ;  /* 0x3f8000000b0c7421 */ /* 0x003fce0000010000 */
[----:B------:R-:W0:Y:S01]  /*2e60*/  MUFU.RCP R13, R12 ;  /* 0x0000000c000d7308 */ /* 0x000e220000001000 */
[----:B--2---:R-:W-:Y:S01]  /*2e70*/  FMUL.FTZ R31, R31, R10 ;  /* 0x0000000a1f1f7220 */ /* 0x004fe20000410000 */
[----:B0-----:R-:W-:-:S07]  /*2e80*/  FMUL.FTZ R36, R36, R13 ;  /* 0x0000000d24247220 */ /* 0x001fce0000410000 */
.L_x_2483:
        /* <DEDUP_REMOVED lines=10> */
[----:B01----:R-:W-:-:S02]  /*2f30*/  LEA R12, P1, R10, UR12, 0x1 ;  /* 0x0000000c0a0c7c11 */ /* 0x003fc4000f8208ff */
[----:B------:R-:W-:-:S04]  /*2f40*/  IADD3 R9, R11, R9, RZ ;  /* 0x000000090b097210 */ /* 0x000fc80007ffe0ff */
[----:B------:R-:W-:-:S05]  /*2f50*/  LEA.HI.X R13, R10, UR13, R9, 0x1, P1 ;  /* 0x0000000d0a0d7c11 */ /* 0x000fca00088f0c09 */
[----:B------:R2:W-:Y:S02]  /*2f60*/  STG.E desc[UR8][R12.64], R31 ;  /* 0x0000001f0c007986 */ /* 0x0005e4000c101908 */
.L_x_2485:
[----:B------:R-:W-:Y:S05]  /*2f70*/  BSYNC B0 ;  /* 0x0000000000007941 */ /* 0x000fea0003800000 */
.L_x_2484:
[----:B------:R-:W-:Y:S05]  /*2f80*/  @!P6 BRA `(.L_x_2486) ;  /* 0x000000000028e947 */ /* 0x000fea0003800000 */
[----:B------:R-:W-:Y:S01]  /*2f90*/  FMUL.FTZ R2, R35, -1.4426950216293334961 ;  /* 0xbfb8aa3b23027820 */ /* 0x000fe20000410000 */
[----:B------:R-:W-:-:S05]  /*2fa0*/  FMUL.FTZ R11, R0, -1.4426950216293334961 ;  /* 0xbfb8aa3b000b7820 */ /* 0x000fca0000410000 */
[----:B------:R-:W3:Y:S08]  /*2fb0*/  MUFU.EX2 R2, R2 ;  /* 0x0000000200027308 */ /* 0x000ef00000000800 */
[----:B------:R-:W0:Y:S01]  /*2fc0*/  MUFU.EX2 R11, R11 ;  /* 0x0000000b000b7308 */ /* 0x000e220000000800 */
[----:B---3--:R-:W-:-:S07]  /*2fd0*/  FADD.FTZ R9, R2, 1 ;  /* 0x3f80000002097421 */ /* 0x008fce0000010000 */
[----:B------:R-:W3:Y:S01]  /*2fe0*/  MUFU.RCP R10, R9 ;  /* 0x00000009000a7308 */ /* 0x000ee20000001000 */
[----:B012---:R-:W-:-:S07]  /*2ff0*/  FADD.FTZ R12, R11, 1 ;  /* 0x3f8000000b0c7421 */ /* 0x007fce0000010000 */
[----:B------:R-:W0:Y:S01]  /*3000*/  MUFU.RCP R13, R12 ;  /* 0x0000000c000d7308 */ /* 0x000e220000001000 */
[----:B---3--:R-:W-:Y:S01]  /*3010*/  FMUL.FTZ R35, R35, R10 ;  /* 0x0000000a23237220 */ /* 0x008fe20000410000 */
[----:B0-----:R-:W-:-:S07]  /*3020*/  FMUL.FTZ R0, R0, R13 ;  /* 0x0000000d00007220 */ /* 0x001fce0000410000 */
.L_x_2486:
        /* <DEDUP_REMOVED lines=14> */
.L_x_2488:
[----:B------:R-:W-:Y:S05]  /*3110*/  BSYNC B0 ;  /* 0x0000000000007941 */ /* 0x000fea0003800000 */
.L_x_2487:
[----:B------:R-:W-:Y:S05]  /*3120*/  @!P6 BRA `(.L_x_2489) ;  /* 0x000000000028e947 */ /* 0x000fea0003800000 */
[----:B------:R-:W-:Y:S01]  /*3130*/  FMUL.FTZ R0, R37, -1.4426950216293334961 ;  /* 0xbfb8aa3b25007820 */ /* 0x000fe20000410000 */
[----:B------:R-:W-:-:S05]  /*3140*/  FMUL.FTZ R8, R38, -1.4426950216293334961 ;  /* 0xbfb8aa3b26087820 */ /* 0x000fca0000410000 */
[----:B------:R-:W4:Y:S08]  /*3150*/  MUFU.EX2 R0, R0 ;  /* 0x0000000000007308 */ /* 0x000f300000000800 */
[----:B------:R-:W5:Y:S01]  /*3160*/  MUFU.EX2 R8, R8 ;  /* 0x0000000800087308 */ /* 0x000f620000000800 */
[----:B----4-:R-:W-:-:S07]  /*3170*/  FADD.FTZ R2, R0, 1 ;  /* 0x3f80000000027421 */ /* 0x010fce0000010000 */
[----:B------:R-:W4:Y:S01]  /*3180*/  MUFU.RCP R2, R2 ;  /* 0x0000000200027308 */ /* 0x000f220000001000 */
[----:B-----5:R-:W-:-:S07]  /*3190*/  FADD.FTZ R9, R8, 1 ;  /* 0x3f80000008097421 */ /* 0x020fce0000010000 */
[----:B------:R-:W5:Y:S01]  /*31a0*/  MUFU.RCP R9, R9 ;  /* 0x0000000900097308 */ /* 0x000f620000001000 */
[----:B----4-:R-:W-:Y:S01]  /*31b0*/  FMUL.FTZ R37, R37, R2 ;  /* 0x0000000225257220 */ /* 0x010fe20000410000 */
[----:B-----5:R-:W-:-:S07]  /*31c0*/  FMUL.FTZ R38, R38, R9 ;  /* 0x0000000926267220 */ /* 0x020fce0000410000 */
.L_x_2489:
        /* <DEDUP_REMOVED lines=13> */
.L_x_2491:
[----:B------:R-:W-:Y:S05]  /*32a0*/  BSYNC B0 ;  /* 0x0000000000007941 */ /* 0x000fea0003800000 */
.L_x_2490:
[----:B----4-:R-:W4:Y:S01]  /*32b0*/  LDC R9, c[0x0][0x10] ;  /* 0x00000400ff097b82 */ /* 0x010f220000000800 */
[----:B------:R-:W-:Y:S02]  /*32c0*/  IADD3 R20, R20, 0x1, RZ ;  /* 0x0000000114147810 */ /* 0x000fe40007ffe0ff */
[----:B----4-:R-:W-:-:S04]  /*32d0*/  IADD3 R6, R9, R6, RZ ;  /* 0x0000000609067210 */ /* 0x010fc80007ffe0ff */
[----:B------:R-:W-:-:S13]  /*32e0*/  ISETP.GE.AND P1, PT, R6, UR4, PT ;  /* 0x0000000406007c0c */ /* 0x000fda000bf26270 */
[----:B------:R-:W-:Y:S05]  /*32f0*/  @!P1 BRA `(.L_x_2492) ;  /* 0xffffffcc00d89947 */ /* 0x000fea000383ffff */
[----:B------:R-:W-:Y:S05]  /*3300*/  EXIT ;  /* 0x000000000000794d */ /* 0x000fea0003800000 */
.L_x_2493:
        /* <DEDUP_REMOVED lines=15> */
.L_x_3274:


//--------------------- .text._Z35group_norm_nhwc_fwd_one_pass_kernelI11Fp16IOFp32WLi512ELi26ELi416EEv26Group_norm_nhwc_fwd_params --------------------------
	.section	.text._Z35group_norm_nhwc_fwd_one_pass_kernelI11Fp16IOFp32WLi512ELi26ELi416EEv26Group_norm_nhwc_fwd_params,"ax",@progbits
	.align	128
        .global         _Z35group_norm_nhwc_fwd_one_pass_kernelI11Fp16IOFp32WLi512ELi26ELi416EEv26Group_norm_nhwc_fwd_params
        .type           _Z35group_norm_nhwc_fwd_one_pass_kernelI11Fp16IOFp32WLi512ELi26ELi416EEv26Group_norm_nhwc_fwd_params,@function
        .size           _Z35group_norm_nhwc_fwd_one_pass_kernelI11Fp16IOFp32WLi512ELi26ELi416EEv26Group_norm_nhwc_fwd_params,(.L_x_3275 - _Z35group_norm_nhwc_fwd_one_pass_kernelI11Fp16IOFp32WLi512ELi26ELi416EEv26Group_norm_nhwc_fwd_params)
        .other          _Z35group_norm_nhwc_fwd_one_pass_kernelI11Fp16IOFp32WLi512ELi26ELi416EEv26Group_norm_nhwc_fwd_params,@"STO_CUDA_ENTRY STV_DEFAULT"
_Z35group_norm_nhwc_fwd_one_pass_kernelI11Fp16IOFp32WLi512ELi26ELi416EEv26Group_norm_nhwc_fwd_params:
.text._Z35group_norm_nhwc_fwd_one_pass_kernelI11Fp16IOFp32WLi512ELi26ELi416EEv26Group_norm_nhwc_fwd_params:
        /* <DEDUP_REMOVED lines=26> */
[C---:B------:R-:W-:Y:S02]  /*01a0*/  IADD3 R3, R2.reuse, 0xe0, RZ ;  /* 0x000000e002037810 */ /* 0x040fe40007ffe0ff */
[----:B------:R-:W-:Y:S02]  /*01b0*/  ISETP.LT.U32.AND P1, PT, R2, UR8, PT ;  /* 0x0000000802007c0c */ /* 0x000fe4000bf21070 */
[----:B------:R-:W-:Y:S02]  /*01c0*/  ISETP.LT.U32.AND P0, PT, R3, UR8, PT ;  /* 0x0000000803007c0c */ /* 0x000fe4000bf01070 */
[----:B------:R-:W-:Y:S02]  /*01d0*/  SHF.R.S32.HI R4, RZ, 0x1f, R3 ;  /* 0x0000001fff047819 */ /* 0x000fe40000011403 */
[----:B------:R-:W-:Y:S02]  /*01e0*/  SHF.R.S32.HI R3, RZ, 0x1f, R2 ;  /* 0x0000001fff037819 */ /* 0x000fe40000011402 */
[----:B------:R-:W-:-:S02]  /*01f0*/  ISETP.LT.AND.EX P0, PT, R4, UR9, !P4, P0 ;  /* 0x0000000904007c0c */ /* 0x000fc4000e701300 */
[----:B------:R-:W-:Y:S02]  /*0200*/  ISETP.LT.AND.EX P1, PT, R3, UR9, !P4, P1 ;  /* 0x0000000903007c0c */ /* 0x000fe4000e721310 */
[C---:B------:R-:W-:Y:S02]  /*0210*/  IADD3 R4, R2.reuse, 0x20, RZ ;  /* 0x0000002002047810 */ /* 0x040fe40007ffe0ff */
[----:B------:R-:W-:Y:S02]  /*0220*/  IADD3 R5, R2, 0x40, RZ ;  /* 0x0000004002057810 */ /* 0x000fe40007ffe0ff */
[----:B------:R-:W-:Y:S02]  /*0230*/  ISETP.LT.U32.AND P5, PT, R4, UR8, PT ;  /* 0x0000000804007c0c */ /* 0x000fe4000bfa1070 */
[----:B------:R-:W-:Y:S02]  /*0240*/  SHF.R.S32.HI R11, RZ, 0x1f, R4 ;  /* 0x0000001fff0b7819 */ /* 0x000fe40000011404 */
[----:B------:R-:W-:-:S02]  /*0250*/  ISETP.LT.U32.AND P3, PT, R5, UR8, PT ;  /* 0x0000000805007c0c */ /* 0x000fc4000bf61070 */
[----:B------:R-:W-:Y:S02]  /*0260*/  SHF.R.S32.HI R13, RZ, 0x1f, R5 ;  /* 0x0000001fff0d7819 */ /* 0x000fe40000011405 */
[----:B------:R-:W-:Y:S02]  /*0270*/  ISETP.LT.AND.EX P5, PT, R11, UR9, !P4, P5 ;  /* 0x000000090b007c0c */ /* 0x000fe4000e7a1350 */
[----:B------:R-:W-:Y:S02]  /*0280*/  @P1 LOP3.LUT R46, R46, 0x8, RZ, 0xfc, !PT ;  /* 0x000000082e2e1812 */ /* 0x000fe400078efcff */
[----:B------:R-:W-:Y:S02]  /*0290*/  ISETP.LT.AND.EX P3, PT, R13, UR9, !P4, P3 ;  /* 0x000000090d007c0c */ /* 0x000fe4000e761330 */
[----:B------:R-:W-:Y:S02]  /*02a0*/  LOP3.LUT R46, R46, 0xfffffffd, RZ, 0xc0, !PT ;  /* 0xfffffffd2e2e7812 */ /* 0x000fe400078ec0ff */
[----:B------:R-:W-:-:S02]  /*02b0*/  IADD3 R6, R2, 0x60, RZ ;  /* 0x0000006002067810 */ /* 0x000fc40007ffe0ff */
[----:B------:R-:W-:Y:S02]  /*02c0*/  LOP3.LUT R46, R46, 0xfffffffb, RZ, 0xc0, !PT ;  /* 0xfffffffb2e2e7812 */ /* 0x000fe400078ec0ff */
[----:B------:R-:W-:Y:S02]  /*02d0*/  IADD3 R7, R2, 0x80, RZ ;  /* 0x0000008002077810 */ /* 0x000fe40007ffe0ff */
[----:B------:R-:W-:Y:S02]  /*02e0*/  @P5 LOP3.LUT R46, R46, 0x4, RZ, 0xfc, !PT ;  /* 0x000000042e2e5812 */ /* 0x000fe400078efcff */
[C---:B------:R-:W-:Y:S02]  /*02f0*/  IADD3 R8, R2.reuse, 0xa0, RZ ;  /* 0x000000a002087810 */ /* 0x040fe40007ffe0ff */
[----:B------:R-:W-:Y:S02]  /*0300*/  IADD3 R9, R2, 0xc0, RZ ;  /* 0x000000c002097810 */ /* 0x000fe40007ffe0ff */
[----:B------:R-:W-:-:S02]  /*0310*/  @P3 LOP3.LUT R46, R46, 0x2, RZ, 0xfc, !PT ;  /* 0x000000022e2e3812 */ /* 0x000fc400078efcff */
[----:B------:R-:W-:Y:S02]  /*0320*/  ISETP.LT.U32.AND P1, PT, R6, UR8, PT ;  /* 0x0000000806007c0c */ /* 0x000fe4000bf21070 */
[----:B------:R-:W-:Y:S02]  /*0330*/  ISETP.LT.U32.AND P2, PT, R7, UR8, PT ;  /* 0x0000000807007c0c */ /* 0x000fe4000bf41070 */
        /* <DEDUP_REMOVED lines=10> */
[----:B------:R-:W-:Y:S02]  /*03e0*/  IADD3 R34, R2, 0x1e0, RZ ;  /* 0x000001e002227810 */ /* 0x000fe40007ffe0ff */
[----:B------:R-:W-:Y:S02]  /*03f0*/  ISETP.LT.AND.EX P1, PT, R15, UR9, !P4, P1 ;  /* 0x000000090f007c0c */ /* 0x000fe4000e721310 */
[----:B------:R-:W-:Y:S02]  /*0400*/  ISETP.LT.AND.EX P2, PT, R17, UR9, !P4, P2 ;  /* 0x0000000911007c0c */ /* 0x000fe4000e741320 */
[----:B------:R-:W-:Y:S02]  /*0410*/  ISETP.LT.AND.EX P3, PT, R19, UR9, !P4, P3 ;  /* 0x0000000913007c0c */ /* 0x000fe4000e761330 */
[----:B------:R-:W-:Y:S01]  /*0420*/  ISETP.LT.AND.EX P4, PT, R33, UR9, !P4, P5 ;  /* 0x0000000921007c0c */ /* 0x000fe2000e781350 */
[----:B-1----:R-:W-:-:S12]  /*0430*/  ULDC.64 UR8, c[0x0][0x208] ;  /* 0x0000820000087ab9 */ /* 0x002fd80000000a00 */
.L_x_2551:
[----:B0-----:R-:W0:Y:S01]  /*0440*/  LDC R27, c[0x0][0x288] ;  /* 0x0000a200ff1b7b82 */ /* 0x001e220000000800 */
[----:B------:R-:W-:Y:S01]  /*0450*/  P2R R28, PR, RZ, 0x10 ;  /* 0x00000010ff1c7803 */ /* 0x000fe20000000000 */
[----:B------:R-:W-:Y:S01]  /*0460*/  ULDC.64 UR12, c[0x0][0x280] ;  /* 0x0000a000000c7ab9 */ /* 0x000fe20000000a00 */
[C---:B------:R-:W-:Y:S02]  /*0470*/  LOP3.LUT P4, RZ, R46.reuse, 0x8, RZ, 0xc0, !PT ;  /* 0x000000082eff7812 */ /* 0x040fe4000788c0ff */
[----:B------:R-:W-:Y:S02]  /*0480*/  P2R R24, PR, RZ, 0x1 ;  /* 0x00000001ff187803 */ /* 0x000fe40000000000 */
[C---:B------:R-:W-:Y:S01]  /*0490*/  LOP3.LUT P0, RZ, R46.reuse, 0x4, RZ, 0xc0, !PT ;  /* 0x000000042eff7812 */ /* 0x040fe2000780c0ff */
[----:B------:R-:W1:Y:S01]  /*04a0*/  @P1 LDC.64 R64, c[0x0][0x220] ;  /* 0x00008800ff401b82 */ /* 0x000e620000000a00 */
[----:B------:R-:W-:Y:S02]  /*04b0*/  LOP3.LUT P6, RZ, R46, 0x2, RZ, 0xc0, !PT ;  /* 0x000000022eff7812 */ /* 0x000fe400078cc0ff */
[----:B------:R-:W-:-:S05]  /*04c0*/  IADD3 R35, R2, 0xe0, RZ ;  /* 0x000000e002237810 */ /* 0x000fca0007ffe0ff */
[----:B------:R-:W2:Y:S01]  /*04d0*/  @P4 LDC.64 R50, c[0x0][0x220] ;  /* 0x00008800ff324b82 */ /* 0x000ea20000000a00 */
[----:B0-----:R-:W-:-:S07]  /*04e0*/  IABS R23, R27 ;  /* 0x0000001b00177213 */ /* 0x001fce0000000000 */
[----:B------:R-:W0:Y:S01]  /*04f0*/  @P0 LDC.64 R68, c[0x0][0x220] ;  /* 0x00008800ff440b82 */ /* 0x000e220000000a00 */
[----:B------:R-:W3:Y:S07]  /*0500*/  I2F.RP R22, R23 ;  /* 0x0000001700167306 */ /* 0x000eee0000209400 */
[----:B------:R-:W4:Y:S08]  /*0510*/  @P6 LDC.64 R66, c[0x0][0x220] ;  /* 0x00008800ff426b82 */ /* 0x000f300000000a00 */
[----:B------:R-:W5:Y:S01]  /*0520*/  @P2 LDC.64 R62, c[0x0][0x220] ;  /* 0x00008800ff3e2b82 */ /* 0x000f620000000a00 */
[----:B---3--:R-:W3:Y:S07]  /*0530*/  MUFU.RCP R22, R22 ;  /* 0x0000001600167308 */ /* 0x008eee0000001000 */
[----:B------:R-:W5:Y:S01]  /*0540*/  @P3 LDC.64 R30, c[0x0][0x220] ;  /* 0x00008800ff1e3b82 */ /* 0x000f620000000a00 */
        /* <DEDUP_REMOVED lines=14> */
[----:B------:R-:W-:-:S13]  /*0630*/  ISETP.GE.U32.AND P5, PT, R22, R23, PT ;  /* 0x000000171600720c */ /* 0x000fda0003fa6070 */
[----:B------:R-:W-:Y:S02]  /*0640*/  @P5 IADD3 R21, R21, 0x1, RZ ;  /* 0x0000000115155810 */ /* 0x000fe40007ffe0ff */
[----:B------:R-:W-:Y:S02]  /*0650*/  ISETP.GE.AND P5, PT, R20, RZ, PT ;  /* 0x000000ff1400720c */ /* 0x000fe40003fa6270 */
[----:B------:R-:W-:Y:S02]  /*0660*/  MOV R23, R21 ;  /* 0x0000001500177202 */ /* 0x000fe40000000f00 */
[----:B------:R-:W-:-:S09]  /*0670*/  SHF.R.S32.HI R20, RZ, 0x1f, R44 ;  /* 0x0000001fff147819 */ /* 0x000fd2000001142c */
[----:B------:R-:W-:Y:S02]  /*0680*/  @!P5 IADD3 R23, -R23, RZ, RZ ;  /* 0x000000ff1717d210 */ /* 0x000fe40007ffe1ff */
[----:B------:R-:W-:-:S13]  /*0690*/  ISETP.NE.AND P5, PT, R27, RZ, PT ;  /* 0x000000ff1b00720c */ /* 0x000fda0003fa5270 */
[----:B------:R-:W-:-:S04]  /*06a0*/  @!P5 LOP3.LUT R23, RZ, R27, RZ, 0x33, !PT ;  /* 0x0000001bff17d212 */ /* 0x000fc800078e33ff */
[----:B------:R-:W-:Y:S02]  /*06b0*/  IADD3 R47, -R23, RZ, RZ ;  /* 0x000000ff172f7210 */ /* 0x000fe40007ffe1ff */
[----:B------:R-:W-:-:S03]  /*06c0*/  SHF.R.S32.HI R22, RZ, 0x1f, R23 ;  /* 0x0000001fff167819 */ /* 0x000fc60000011417 */
[----:B------:R-:W-:Y:S02]  /*06d0*/  IMAD R47, R27, R47, R12 ;  /* 0x0000002f1b2f7224 */ /* 0x000fe400078e020c */
[----:B------:R-:W-:Y:S02]  /*06e0*/  IMAD R22, R22, UR12, RZ ;  /* 0x0000000c16167c24 */ /* 0x000fe4000f8e02ff */
[----:B------:R-:W-:Y:S02]  /*06f0*/  IMAD R47, R47, 0x1a, RZ ;  /* 0x0000001a2f2f7824 */ /* 0x000fe400078e02ff */
[----:B------:R-:W-:-:S03]  /*0700*/  IMAD R61, R23, UR13, R22 ;  /* 0x0000000d173d7c24 */ /* 0x000fc6000f8e0216 */
[----:B------:R-:W-:-:S04]  /*0710*/  IADD3 R58, P5, R44, R47, RZ ;  /* 0x0000002f2c3a7210 */ /* 0x000fc80007fbe0ff */
        /* <DEDUP_REMOVED lines=11> */
[----:B--2---:R-:W-:-:S04]  /*07d0*/  @P4 LEA R50, P5, R20, R50, 0x1 ;  /* 0x0000003214324211 */ /* 0x004fc800078a08ff */
[----:B------:R-:W-:Y:S02]  /*07e0*/  @P4 LEA.HI.X R51, R20, R51, R21, 0x1, P5 ;  /* 0x0000003314334211 */ /* 0x000fe400028f0c15 */
[----:B------:R-:W-:Y:S02]  /*07f0*/  @P0 MOV R21, R61 ;  /* 0x0000003d00150202 */ /* 0x000fe40000000f00 */
[----:B------:R-:W-:Y:S02]  /*0800*/  ISETP.NE.AND P4, PT, R28, RZ, PT ;  /* 0x000000ff1c00720c */ /* 0x000fe40003f85270 */
[C---:B------:R-:W-:Y:S02]  /*0810*/  IADD3 R41, R2.reuse, 0x120, RZ ;  /* 0x0000012002297810 */ /* 0x040fe40007ffe0ff */
[----:B------:R-:W-:Y:S02]  /*0820*/  IADD3 R43, R2, 0x160, RZ ;  /* 0x00000160022b7810 */ /* 0x000fe40007ffe0ff */
[----:B------:R-:W-:-:S07]  /*0830*/  P2R R28, PR, RZ, 0x2 ;  /* 0x00000002ff1c7803 */ /* 0x000fce0000000000 */
[----:B------:R-:W2:Y:S01]  /*0840*/  @P4 LDC.64 R26, c[0x0][0x220] ;  /* 0x00008800ff1a4b82 */ /* 0x000ea20000000a00 */
[----:B-1----:R-:W-:-:S04]  /*0850*/  @P0 IMAD R20, R11, R22, RZ ;  /* 0x000000160b140224 */ /* 0x002fc800078e02ff */
[----:B------:R-:W-:Y:S01]  /*0860*/  @P0 IMAD R23, R4, R23, R20 ;  /* 0x0000001704170224 */ /* 0x000fe200078e0214 */
[----:B------:R-:W-:-:S05]  /*0870*/  @P0 MOV R20, R58 ;  /* 0x0000003a00140202 */ /* 0x000fca0000000f00 */
[----:B------:R-:W-:-:S05]  /*0880*/  @P0 IMAD.WIDE.U32 R20, R4, R22, R20 ;  /* 0x0000001604140225 */ /* 0x000fca00078e0014 */
[----:B------:R-:W-:Y:S02]  /*0890*/  @P0 IADD3 R21, R21, R23, RZ ;  /* 0x0000001715150210 */ /* 0x000fe40007ffe0ff */
[----:B------:R-:W1:Y:S01]  /*08a0*/  @P6 LDC.64 R22, c[0x0][0x270] ;  /* 0x00009c00ff166b82 */ /* 0x000e620000000a00 */
[----:B0-----:R-:W-:-:S04]  /*08b0*/  @P0 LEA R68, P5, R20, R68, 0x1 ;  /* 0x0000004414440211 */ /* 0x001fc800078a08ff */
[----:B------:R-:W-:Y:S02]  /*08c0*/  @P0 LEA.HI.X R69, R20, R69, R21, 0x1, P5 ;  /* 0x0000004514450211 */ /* 0x000fe400028f0c15 */
[----:B------:R-:W-:Y:S02]  /*08d0*/  @P6 MOV R21, R61 ;  /* 0x0000003d00156202 */ /* 0x000fe40000000f00 */
[----:B------:R-:W-:Y:S01]  /*08e0*/  ISETP.NE.AND P0, PT, R24, RZ, PT ;  /* 0x000000ff1800720c */ /* 0x000fe20003f05270 */
[----:B-1----:R-:W-:-:S04]  /*08f0*/  @P6 IMAD R20, R13, R22, RZ ;  /* 0x000000160d146224 */ /* 0x002fc800078e02ff */
[----:B------:R-:W-:Y:S01]  /*0900*/  @P6 IMAD R23, R5, R23, R20 ;  /* 0x0000001705176224 */ /* 0x000fe200078e0214 */
[----:B------:R-:W-:-:S05]  /*0910*/  @P6 MOV R20, R58 ;  /* 0x0000003a00146202 */ /* 0x000fca0000000f00 */
[----:B------:R-:W-:-:S05]  /*0920*/  @P6 IMAD.WIDE.U32 R20, R5, R22, R20 ;  /* 0x0000001605146225 */ /* 0x000fca00078e0014 */
[----:B------:R-:W-:Y:S02]  /*0930*/  @P6 IADD3 R21, R21, R23, RZ ;  /* 0x0000001715156210 */ /* 0x000fe40007ffe0ff */
[C---:B----4-:R-:W-:Y:S02]  /*0940*/  @P6 LEA R66, P5, R20.reuse, R66, 0x1 ;  /* 0x0000004214426211 */ /* 0x050fe400078a08ff */
[----:B------:R-:W-:Y:S02]  /*0950*/  @P1 MOV R23, R61 ;  /* 0x0000003d00171202 */ /* 0x000fe40000000f00 */
[----:B------:R-:W-:Y:S02]  /*0960*/  @P6 LEA.HI.X R67, R20, R67, R21, 0x1, P5 ;  /* 0x0000004314436211 */ /* 0x000fe400028f0c15 */
[----:B------:R-:W0:Y:S02]  /*0970*/  @P1 LDC.64 R20, c[0x0][0x270] ;  /* 0x00009c00ff141b82 */ /* 0x000e240000000a00 */
[----:B0-----:R-:W-:-:S04]  /*0980*/  @P1 IMAD R22, R15, R20, RZ ;  /* 0x000000140f161224 */ /* 0x001fc800078e02ff */
[----:B------:R-:W-:Y:S01]  /*0990*/  @P1 IMAD R25, R6, R21, R22 ;  /* 0x0000001506191224 */ /* 0x000fe200078e0216 */
[----:B------:R-:W-:-:S05]  /*09a0*/  @P1 MOV R22, R58 ;  /* 0x0000003a00161202 */ /* 0x000fca0000000f00 */
[----:B------:R-:W-:Y:S01]  /*09b0*/  @P1 IMAD.WIDE.U32 R20, R6, R20, R22 ;  /* 0x0000001406141225 */ /* 0x000fe200078e0016 */
[----:B------:R-:W-:-:S04]  /*09c0*/  @P2 MOV R23, R61 ;  /* 0x0000003d00172202 */ /* 0x000fc80000000f00 */
[----:B------:R-:W-:Y:S02]  /*09d0*/  @P1 IADD3 R21, R21, R25, RZ ;  /* 0x0000001915151210 */ /* 0x000fe40007ffe0ff */
[C---:B------:R-:W-:Y:S01]  /*09e0*/  @P1 LEA R64, P5, R20.reuse, R64, 0x1 ;  /* 0x0000004014401211 */ /* 0x040fe200078a08ff */
[----:B------:R-:W0:Y:S03]  /*09f0*/  @P0 LDC.64 R24, c[0x0][0x220] ;  /* 0x00008800ff180b82 */ /* 0x000e260000000a00 */
[----:B------:R-:W-:Y:S02]  /*0a00*/  @P1 LEA.HI.X R65, R20, R65, R21, 0x1, P5 ;  /* 0x0000004114411211 */ /* 0x000fe400028f0c15 */
[----:B------:R-:W-:Y:S02]  /*0a10*/  SHF.R.S32.HI R39, RZ, 0x1f, R41 ;  /* 0x0000001fff277819 */ /* 0x000fe40000011429 */
[----:B------:R-:W-:Y:S01]  /*0a20*/  LOP3.LUT P1, RZ, R46, 0x8, RZ, 0xc0, !PT ;  /* 0x000000082eff7812 */ /* 0x000fe2000782c0ff */
[----:B------:R-:W1:Y:S03]  /*0a30*/  @P2 LDC.64 R20, c[0x0][0x270] ;  /* 0x00009c00ff142b82 */ /* 0x000e660000000a00 */
[----:B------:R-:W-:Y:S01]  /*0a40*/  P2R R29, PR, RZ, 0x2 ;  /* 0x00000002ff1d7803 */ /* 0x000fe20000000000 */
[----:B-1----:R-:W-:-:S04]  /*0a50*/  @P2 IMAD R22, R17, R20, RZ ;  /* 0x0000001411162224 */ /* 0x002fc800078e02ff */
[----:B------:R-:W-:Y:S01]  /*0a60*/  @P2 IMAD R21, R7, R21, R22 ;  /* 0x0000001507152224 */ /* 0x000fe200078e0216 */
[----:B------:R-:W-:-:S05]  /*0a70*/  @P2 MOV R22, R58 ;  /* 0x0000003a00162202 */ /* 0x000fca0000000f00 */
[----:B------:R-:W-:-:S05]  /*0a80*/  @P2 IMAD.WIDE.U32 R22, R7, R20, R22 ;  /* 0x0000001407162225 */ /* 0x000fca00078e0016 */
[----:B------:R-:W-:Y:S02]  /*0a90*/  @P2 IADD3 R20, R23, R21, RZ ;  /* 0x0000001517142210 */ /* 0x000fe40007ffe0ff */
[C---:B-----5:R-:W-:Y:S02]  /*0aa0*/  @P2 LEA R62, P5, R22.reuse, R62, 0x1 ;  /* 0x0000003e163e2211 */ /* 0x060fe400078a08ff */
[----:B------:R-:W-:Y:S02]  /*0ab0*/  @P3 MOV R23, R61 ;  /* 0x0000003d00173202 */ /* 0x000fe40000000f00 */
[----:B------:R-:W-:Y:S02]  /*0ac0*/  @P2 LEA.HI.X R63, R22, R63, R20, 0x1, P5 ;  /* 0x0000003f163f2211 */ /* 0x000fe400028f0c14 */
[----:B------:R-:W1:Y:S02]  /*0ad0*/  @P3 LDC.64 R20, c[0x0][0x270] ;  /* 0x00009c00ff143b82 */ /* 0x000e640000000a00 */
[----:B-1----:R-:W-:-:S04]  /*0ae0*/  @P3 IMAD R22, R19, R20, RZ ;  /* 0x0000001413163224 */ /* 0x002fc800078e02ff */
[----:B------:R-:W-:Y:S01]  /*0af0*/  @P3 IMAD R21, R8, R21, R22 ;  /* 0x0000001508153224 */ /* 0x000fe200078e0216 */
[----:B------:R-:W-:-:S05]  /*0b00*/  @P3 MOV R22, R58 ;  /* 0x0000003a00163202 */ /* 0x000fca0000000f00 */
[----:B------:R-:W-:-:S05]  /*0b10*/  @P3 IMAD.WIDE.U32 R22, R8, R20, R22 ;  /* 0x0000001408163225 */ /* 0x000fca00078e0016 */
[----:B------:R-:W-:Y:S02]  /*0b20*/  @P3 IADD3 R20, R23, R21, RZ ;  /* 0x0000001517143210 */ /* 0x000fe40007ffe0ff */
[C---:B------:R-:W-:Y:S02]  /*0b30*/  @P3 LEA R30, P5, R22.reuse, R30, 0x1 ;  /* 0x0000001e161e3211 */ /* 0x040fe400078a08ff */
        /* <DEDUP_REMOVED lines=8> */
[C---:B--2---:R-:W-:Y:S02]  /*0bc0*/  @P4 LEA R26, P5, R22.reuse, R26, 0x1 ;  /* 0x0000001a161a4211 */ /* 0x044fe400078a08ff */
[----:B------:R-:W-:Y:S02]  /*0bd0*/  SHF.R.S32.HI R23, RZ, 0x1f, R35 ;  /* 0x0000001fff177819 */ /* 0x000fe40000011423 */
[----:B------:R-:W-:Y:S02]  /*0be0*/  @P4 LEA.HI.X R27, R22, R27, R20, 0x1, P5 ;  /* 0x0000001b161b4211 */ /* 0x000fe400028f0c14 */
[----:B------:R-:W1:Y:S02]  /*0bf0*/  @P0 LDC.64 R20, c[0x0][0x270] ;  /* 0x00009c00ff140b82 */ /* 0x000e640000000a00 */
[----:B-1----:R-:W-:Y:S01]  /*0c00*/  @P0 IMAD R22, R23, R20, RZ ;  /* 0x0000001417160224 */ /* 0x002fe200078e02ff */
[----:B------:R-:W-:-:S03]  /*0c10*/  @P0 MOV R23, R61 ;  /* 0x0000003d00170202 */ /* 0x000fc60000000f00 */
[----:B------:R-:W-:Y:S01]  /*0c20*/  @P0 IMAD R21, R35, R21, R22 ;  /* 0x0000001523150224 */ /* 0x000fe200078e0216 */
[----:B------:R-:W-:-:S05]  /*0c30*/  @P0 MOV R22, R58 ;  /* 0x0000003a00160202 */ /* 0x000fca0000000f00 */
[----:B------:R-:W-:Y:S01]  /*0c40*/  @P0 IMAD.WIDE.U32 R22, R35, R20, R22 ;  /* 0x0000001423160225 */ /* 0x000fe200078e0016 */
[----:B------:R-:W-:-:S04]  /*0c50*/  SHF.R.S32.HI R35, RZ, 0x1f, R18 ;  /* 0x0000001fff237819 */ /* 0x000fc80000011412 */
[----:B------:R-:W-:Y:S02]  /*0c60*/  @P0 IADD3 R20, R23, R21, RZ ;  /* 0x0000001517140210 */ /* 0x000fe40007ffe0ff */
[----:B0-----:R-:W-:-:S04]  /*0c70*/  @P0 LEA R24, P5, R22, R24, 0x1 ;  /* 0x0000001816180211 */ /* 0x001fc800078a08ff */
        /* <DEDUP_REMOVED lines=8> */
[----:B0-----:R-:W-:-:S04]  /*0d00*/  @P5 IMAD R35, R35, R20, RZ ;  /* 0x0000001423235224 */ /* 0x001fc800078e02ff */
[C---:B------:R-:W-:Y:S02]  /*0d10*/  @P5 IMAD R35, R18.reuse, R21, R35 ;  /* 0x0000001512235224 */ /* 0x040fe400078e0223 */
[----:B------:R-:W-:-:S05]  /*0d20*/  @P5 IMAD.WIDE.U32 R20, R18, R20, R36 ;  /* 0x0000001412145225 */ /* 0x000fca00078e0024 */
[----:B------:R-:W-:Y:S02]  /*0d30*/  @P5 IADD3 R21, R21, R35, RZ ;  /* 0x0000002315155210 */ /* 0x000fe40007ffe0ff */
[C---:B-1----:R-:W-:Y:S02]  /*0d40*/  @P5 LEA R36, P6, R20.reuse, R22, 0x1 ;  /* 0x0000001614245211 */ /* 0x042fe400078c08ff */
[----:B------:R-:W-:Y:S02]  /*0d50*/  MOV R35, RZ ;  /* 0x000000ff00237202 */ /* 0x000fe40000000f00 */
[----:B------:R-:W-:-:S05]  /*0d60*/  @P5 LEA.HI.X R37, R20, R23, R21, 0x1, P6 ;  /* 0x0000001714255211 */ /* 0x000fca00030f0c15 */
[----:B------:R0:W2:Y:S01]  /*0d70*/  @P5 LDG.E R35, desc[UR8][R36.64] ;  /* 0x0000000824235981 */ /* 0x0000a2000c1e1900 */
[----:B------:R-:W-:-:S04]  /*0d80*/  ISETP.GE.U32.AND P5, PT, R41, UR12, PT ;  /* 0x0000000c29007c0c */ /* 0x000fc8000bfa6070 */
[----:B------:R-:W-:-:S04]  /*0d90*/  ISETP.GE.AND.EX P5, PT, R39, UR13, PT, P5 ;  /* 0x0000000d27007c0c */ /* 0x000fc8000bfa6350 */
[----:B------:R-:W-:-:S13]  /*0da0*/  ISETP.GT.U32.OR P5, PT, R0, 0x19f, P5 ;  /* 0x0000019f0000780c */ /* 0x000fda0002fa4470 */
[----:B------:R-:W1:Y:S01]  /*0db0*/  @!P5 LDC.64 R20, c[0x0][0x270] ;  /* 0x00009c00ff14db82 */ /* 0x000e620000000a00 */
[----:B0-----:R-:W-:Y:S02]  /*0dc0*/  @!P5 MOV R36, R58 ;  /* 0x0000003a0024d202 */ /* 0x001fe40000000f00 */
        /* <DEDUP_REMOVED lines=9> */
[----:B------:R-:W-:-:S04]  /*0e60*/  IADD3 R41, R2, 0x140, RZ ;  /* 0x0000014002297810 */ /* 0x000fc80007ffe0ff */
[----:B------:R0:W3:Y:S01]  /*0e70*/  @!P5 LDG.E R36, desc[UR8][R38.64] ;  /* 0x000000082624d981 */ /* 0x0000e2000c1e1900 */
[----:B------:R-:W-:Y:S02]  /*0e80*/  SHF.R.S32.HI R37, RZ, 0x1f, R41 ;  /* 0x0000001fff257819 */ /* 0x000fe40000011429 */
        /* <DEDUP_REMOVED lines=11> */
[C---:B0-----:R-:W-:Y:S02]  /*0f40*/  @!P5 LEA R38, P6, R20.reuse, R22, 0x1 ;  /* 0x000000161426d211 */ /* 0x041fe400078c08ff */
[----:B------:R-:W-:Y:S02]  /*0f50*/  MOV R37, RZ ;  /* 0x000000ff00257202 */ /* 0x000fe40000000f00 */
[----:B------:R-:W-:Y:S02]  /*0f60*/  @!P5 LEA.HI.X R39, R20, R23, R21, 0x1, P6 ;  /* 0x000000171427d211 */ /* 0x000fe400030f0c15 */
[----:B------:R-:W-:-:S03]  /*0f70*/  SHF.R.S32.HI R41, RZ, 0x1f, R43 ;  /* 0x0000001fff297819 */ /* 0x000fc6000001142b */
[----:B------:R0:W4:Y:S01]  /*0f80*/  @!P5 LDG.E R37, desc[UR8][R38.64] ;  /* 0x000000082625d981 */ /* 0x000122000c1e1900 */
        /* <DEDUP_REMOVED lines=15> */
[----:B------:R0:W5:Y:S01]  /*1080*/  @!P5 LDG.E R38, desc[UR8][R40.64] ;  /* 0x000000082826d981 */ /* 0x000162000c1e1900 */
        /* <DEDUP_REMOVED lines=8> */
[-C--:B-1----:R-:W-:Y:S01]  /*1110*/  @!P5 IMAD R42, R39, R20.reuse, RZ ;  /* 0x00000014272ad224 */ /* 0x082fe200078e02ff */
[----:B------:R-:W-:Y:S01]  /*1120*/  MOV R39, RZ ;  /* 0x000000ff00277202 */ /* 0x000fe20000000f00 */
[----:B------:R-:W-:-:S04]  /*1130*/  @!P5 IMAD.WIDE.U32 R40, R43, R20, R40 ;  /* 0x000000142b28d225 */ /* 0x000fc800078e0028 */
[----:B------:R-:W-:Y:S01]  /*1140*/  @!P5 IMAD R21, R43, R21, R42 ;  /* 0x000000152b15d224 */ /* 0x000fe200078e022a */
[----:B0-----:R-:W-:-:S04]  /*1150*/  @!P5 LEA R48, P6, R40, R22, 0x1 ;  /* 0x000000162830d211 */ /* 0x001fc800078c08ff */
[----:B------:R-:W-:-:S04]  /*1160*/  @!P5 IADD3 R20, R41, R21, RZ ;  /* 0x000000152914d210 */ /* 0x000fc80007ffe0ff */
[----:B------:R-:W-:Y:S02]  /*1170*/  @!P5 LEA.HI.X R49, R40, R23, R20, 0x1, P6 ;  /* 0x000000172831d211 */ /* 0x000fe400030f0c14 */
[----:B------:R-:W-:-:S03]  /*1180*/  SHF.R.S32.HI R41, RZ, 0x1f, R32 ;  /* 0x0000001fff297819 */ /* 0x000fc60000011420 */
[----:B------:R0:W5:Y:S01]  /*1190*/  @!P5 LDG.E R39, desc[UR8][R48.64] ;  /* 0x000000083027d981 */ /* 0x000162000c1e1900 */
[----:B------:R-:W-:-:S04]  /*11a0*/  ISETP.GE.U32.AND P5, PT, R32, UR12, PT ;  /* 0x0000000c20007c0c */ /* 0x000fc8000bfa6070 */
[----:B------:R-:W-:-:S04]  /*11b0*/  ISETP.GE.AND.EX P5, PT, R41, UR13, PT, P5 ;  /* 0x0000000d29007c0c */ /* 0x000fc8000bfa6350 */
[----:B------:R-:W-:Y:S02]  /*11c0*/  ISETP.GT.U32.OR P6, PT, R0, 0x19f, P5 ;  /* 0x0000019f0000780c */ /* 0x000fe40002fc4470 */
[----:B0-----:R-:W-:-:S11]  /*11d0*/  IADD3 R49, R2, 0x1c0, RZ ;  /* 0x000001c002317810 */ /* 0x001fd60007ffe0ff */
        /* <DEDUP_REMOVED lines=8> */
[----:B------:R-:W-:Y:S02]  /*1260*/  @!P6 IADD3 R20, R43, R21, RZ ;  /* 0x000000152b14e210 */ /* 0x000fe40007ffe0ff */
[----:B------:R-:W-:Y:S02]  /*1270*/  SHF.R.S32.HI R43, RZ, 0x1f, R49 ;  /* 0x0000001fff2b7819 */ /* 0x000fe40000011431 */
[----:B------:R-:W-:Y:S02]  /*1280*/  @!P6 LEA.HI.X R23, R42, R23, R20, 0x1, P5 ;  /* 0x000000172a17e211 */ /* 0x000fe400028f0c14 */
[----:B------:R-:W-:-:S04]  /*1290*/  ISETP.GE.U32.AND P5, PT, R49, UR12, PT ;  /* 0x0000000c31007c0c */ /* 0x000fc8000bfa6070 */
[----:B------:R-:W-:-:S04]  /*12a0*/  ISETP.GE.AND.EX P5, PT, R43, UR13, PT, P5 ;  /* 0x0000000d2b007c0c */ /* 0x000fc8000bfa6350 */
[----:B------:R-:W-:-:S13]  /*12b0*/  ISETP.GT.U32.OR P5, PT, R0, 0x19f, P5 ;  /* 0x0000019f0000780c */ /* 0x000fda0002fa4470 */
[----:B------:R-:W0:Y:S01]  /*12c0*/  @!P5 LDC.64 R20, c[0x0][0x270] ;  /* 0x00009c00ff14db82 */ /* 0x000e220000000a00 */
[----:B------:R-:W-:Y:S02]  /*12d0*/  @!P5 MOV R52, R58 ;  /* 0x0000003a0034d202 */ /* 0x000fe40000000f00 */
[----:B------:R-:W-:Y:S01]  /*12e0*/  @!P5 MOV R53, R61 ;  /* 0x0000003d0035d202 */ /* 0x000fe20000000f00 */
[-C--:B0-----:R-:W-:Y:S02]  /*12f0*/  @!P5 IMAD R40, R43, R20.reuse, RZ ;  /* 0x000000142b28d224 */ /* 0x081fe400078e02ff */
[----:B------:R-:W-:-:S04]  /*1300*/  @!P5 IMAD.WIDE.U32 R52, R49, R20, R52 ;  /* 0x000000143134d225 */ /* 0x000fc800078e0034 */
[----:B------:R-:W-:Y:S02]  /*1310*/  @!P5 IMAD R45, R49, R21, R40 ;  /* 0x00000015312dd224 */ /* 0x000fe400078e0228 */
[----:B------:R-:W0:Y:S03]  /*1320*/  @!P5 LDC.64 R20, c[0x0][0x220] ;  /* 0x00008800ff14db82 */ /* 0x000e260000000a00 */
[----:B------:R-:W-:Y:S02]  /*1330*/  @!P5 IADD3 R40, R53, R45, RZ ;  /* 0x0000002d3528d210 */ /* 0x000fe40007ffe0ff */
[----:B------:R-:W-:Y:S02]  /*1340*/  MOV R42, RZ ;  /* 0x000000ff002a7202 */ /* 0x000fe40000000f00 */
[----:B------:R-:W-:Y:S02]  /*1350*/  SHF.R.S32.HI R45, RZ, 0x1f, R34 ;  /* 0x0000001fff2d7819 */ /* 0x000fe40000011422 */
[----:B0-----:R-:W-:-:S04]  /*1360*/  @!P5 LEA R48, P1, R52, R20, 0x1 ;  /* 0x000000143430d211 */ /* 0x001fc800078208ff */
[----:B------:R-:W-:Y:S02]  /*1370*/  @!P5 LEA.HI.X R49, R52, R21, R40, 0x1, P1 ;  /* 0x000000153431d211 */ /* 0x000fe400008f0c28 */
[----:B------:R-:W-:Y:S02]  /*1380*/  MOV R40, RZ ;  /* 0x000000ff00287202 */ /* 0x000fe40000000f00 */
[----:B------:R-:W-:Y:S01]  /*1390*/  ISETP.NE.AND P1, PT, R29, RZ, PT ;  /* 0x000000ff1d00720c */ /* 0x000fe20003f25270 */
[----:B------:R-:W5:Y:S01]  /*13a0*/  @!P5 LDG.E R42, desc[UR8][R48.64] ;  /* 0x00000008302ad981 */ /* 0x000f62000c1e1900 */
[----:B------:R-:W-:-:S03]  /*13b0*/  ISETP.GE.U32.AND P5, PT, R34, UR12, PT ;  /* 0x0000000c22007c0c */ /* 0x000fc6000bfa6070 */
[----:B------:R0:W5:Y:S01]  /*13c0*/  @!P6 LDG.E R40, desc[UR8][R22.64] ;  /* 0x000000081628e981 */ /* 0x000162000c1e1900 */
[----:B------:R-:W-:-:S04]  /*13d0*/  ISETP.GE.AND.EX P5, PT, R45, UR13, PT, P5 ;  /* 0x0000000d2d007c0c */ /* 0x000fc8000bfa6350 */
[----:B------:R-:W-:-:S13]  /*13e0*/  ISETP.GT.U32.OR P5, PT, R0, 0x19f, P5 ;  /* 0x0000019f0000780c */ /* 0x000fda0002fa4470 */
[----:B------:R-:W1:Y:S01]  /*13f0*/  @!P5 LDC.64 R20, c[0x0][0x270] ;  /* 0x00009c00ff14db82 */ /* 0x000e620000000a00 */
[----:B0-----:R-:W-:Y:S02]  /*1400*/  @!P5 MOV R22, R58 ;  /* 0x0000003a0016d202 */ /* 0x001fe40000000f00 */
[----:B------:R-:W-:Y:S01]  /*1410*/  @!P5 MOV R23, R61 ;  /* 0x0000003d0017d202 */ /* 0x000fe20000000f00 */
[-C--:B-1----:R-:W-:Y:S02]  /*1420*/  @!P5 IMAD R29, R45, R20.reuse, RZ ;  /* 0x000000142d1dd224 */ /* 0x082fe400078e02ff */
[----:B------:R-:W-:-:S04]  /*1430*/  @!P5 IMAD.WIDE.U32 R22, R34, R20, R22 ;  /* 0x000000142216d225 */ /* 0x000fc800078e0016 */
[----:B------:R-:W-:Y:S02]  /*1440*/  @!P5 IMAD R29, R34, R21, R29 ;  /* 0x00000015221dd224 */ /* 0x000fe400078e021d */
[----:B------:R-:W0:Y:S03]  /*1450*/  @!P5 LDC.64 R20, c[0x0][0x220] ;  /* 0x00008800ff14db82 */ /* 0x000e260000000a00 */
[----:B------:R-:W-:Y:S02]  /*1460*/  @!P5 IADD3 R23, R23, R29, RZ ;  /* 0x0000001d1717d210 */ /* 0x000fe40007ffe0ff */
[----:B------:R-:W-:Y:S02]  /*1470*/  CS2R R48, SRZ ;  /* 0x0000000000307805 */ /* 0x000fe4000001ff00 */
[----:B------:R-:W-:Y:S02]  /*1480*/  MOV R56, RZ ;  /* 0x000000ff00387202 */ /* 0x000fe40000000f00 */
[----:B------:R-:W-:-:S02]  /*1490*/  CS2R R54, SRZ ;  /* 0x0000000000367805 */ /* 0x000fc4000001ff00 */
[----:B------:R-:W-:Y:S01]  /*14a0*/  CS2R R52, SRZ ;  /* 0x0000000000347805 */ /* 0x000fe2000001ff00 */
[----:B------:R-:W2:Y:S04]  /*14b0*/  @P0 LDG.E R49, desc[UR8][R24.64] ;  /* 0x0000000818310981 */ /* 0x000ea8000c1e1900 */
[----:B------:R1:W3:Y:S01]  /*14c0*/  @P1 LDG.E R56, desc[UR8][R50.64] ;  /* 0x0000000832381981 */ /* 0x0002e2000c1e1900 */
[----:B0-----:R-:W-:-:S03]  /*14d0*/  @!P5 LEA R20, P6, R22, R20, 0x1 ;  /* 0x000000141614d211 */ /* 0x001fc600078c08ff */
[----:B------:R-:W4:Y:S01]  /*14e0*/  @P2 LDG.E R53, desc[UR8][R62.64] ;  /* 0x000000083e352981 */ /* 0x000f22000c1e1900 */
[----:B------:R-:W-:-:S05]  /*14f0*/  @!P5 LEA.HI.X R21, R22, R21, R23, 0x1, P6 ;  /* 0x000000151615d211 */ /* 0x000fca00030f0c17 */
[----:B------:R3:W5:Y:S01]  /*1500*/  @!P5 LDG.E R48, desc[UR8][R20.64] ;  /* 0x000000081430d981 */ /* 0x000762000c1e1900 */
[C---:B------:R-:W-:Y:S02]  /*1510*/  LOP3.LUT P5, RZ, R46.reuse, 0x4, RZ, 0xc0, !PT ;  /* 0x000000042eff7812 */ /* 0x040fe400078ac0ff */
[----:B------:R-:W-:Y:S02]  /*1520*/  LOP3.LUT P6, RZ, R46, 0x2, RZ, 0xc0, !PT ;  /* 0x000000022eff7812 */ /* 0x000fe400078cc0ff */
[----:B------:R-:W-:-:S09]  /*1530*/  ISETP.NE.AND P1, PT, R28, RZ, PT ;  /* 0x000000ff1c00720c */ /* 0x000fd20003f25270 */
[----:B------:R-:W2:Y:S04]  /*1540*/  @P5 LDG.E R54, desc[UR8][R68.64] ;  /* 0x0000000844365981 */ /* 0x000ea8000c1e1900 */
[----:B------:R-:W5:Y:S04]  /*1550*/  @P6 LDG.E R55, desc[UR8][R66.64] ;  /* 0x0000000842376981 */ /* 0x000f68000c1e1900 */
[----:B------:R-:W5:Y:S01]  /*1560*/  @P1 LDG.E R52, desc[UR8][R64.64] ;  /* 0x0000000840341981 */ /* 0x000f62000c1e1900 */
[----:B-1----:R-:W-:-:S06]  /*1570*/  CS2R R50, SRZ ;  /* 0x0000000000327805 */ /* 0x002fcc000001ff00 */
[----:B------:R-:W5:Y:S04]  /*1580*/  @P3 LDG.E R50, desc[UR8][R30.64] ;  /* 0x000000081e323981 */ /* 0x000f68000c1e1900 */
[----:B------:R4:W5:Y:S01]  /*1590*/  @P4 LDG.E R51, desc[UR8][R26.64] ;  /* 0x000000081a334981 */ /* 0x000962000c1e1900 */
[----:B------:R-:W-:Y:S01]  /*15a0*/  ISETP.GT.AND P5, PT, R10, 0x1e, PT ;  /* 0x0000001e0a00780c */ /* 0x000fe20003fa4270 */
[--C-:B---3--:R-:W-:Y:S02]  /*15b0*/  HADD2.F32 R21, -RZ, R56.reuse.H1_H1 ;  /* 0x30000038ff157230 */ /* 0x108fe40000004100 */
[----:B------:R-:W-:-:S03]  /*15c0*/  HADD2.F32 R20, -RZ, R56.H0_H0 ;  /* 0x20000038ff147230 */ /* 0x000fc60000004100 */
[----:B------:R-:W-:Y:S02]  /*15d0*/  FMUL.FTZ R23, R21, R21 ;  /* 0x0000001515177220 */ /* 0x000fe40000410000 */
[C---:B------:R-:W-:Y:S02]  /*15e0*/  FADD.FTZ R21, R20.reuse, R21 ;  /* 0x0000001514157221 */ /* 0x040fe40000010000 */
[----:B------:R-:W-:Y:S02]  /*15f0*/  FFMA.FTZ R23, R20, R20, R23 ;  /* 0x0000001414177223 */ /* 0x000fe40000010017 */
[----:B------:R-:W-:Y:S02]  /*1600*/  FADD.FTZ R21, RZ, R21 ;  /* 0x00000015ff157221 */ /* 0x000fe40000010000 */
[----:B------:R-:W-:Y:S01]  /*1610*/  FADD.FTZ R23, RZ, R23 ;  /* 0x00000017ff177221 */ /* 0x000fe20000010000 */
[----:B----4-:R-:W-:Y:S02]  /*1620*/  HADD2.F32 R27, -RZ, R53.H1_H1 ;  /* 0x30000035ff1b7230 */ /* 0x010fe40000004100 */
[----:B--2---:R-:W-:-:S02]  /*1630*/  HADD2.F32 R29, -RZ, R54.H1_H1 ;  /* 0x30000036ff1d7230 */ /* 0x004fc40000004100 */
[----:B------:R-:W-:Y:S02]  /*1640*/  HADD2.F32 R22, -RZ, R54.H0_H0 ;  /* 0x20000036ff167230 */ /* 0x000fe40000004100 */
[--C-:B-----5:R-:W-:Y:S02]  /*1650*/  HADD2.F32 R25, -RZ, R55.reuse.H1_H1 ;  /* 0x30000037ff197230 */ /* 0x120fe40000004100 */
[----:B------:R-:W-:Y:S01]  /*1660*/  FMUL.FTZ R31, R29, R29 ;  /* 0x0000001d1d1f7220 */ /* 0x000fe20000410000 */
[C---:B------:R-:W-:Y:S01]  /*1670*/  FADD.FTZ R20, R22.reuse, R29 ;  /* 0x0000001d16147221 */ /* 0x040fe20000010000 */
[----:B------:R-:W-:Y:S02]  /*1680*/  HADD2.F32 R24, -RZ, R55.H0_H0 ;  /* 0x20000037ff187230 */ /* 0x000fe40000004100 */
[----:B------:R-:W-:Y:S01]  /*1690*/  FFMA.FTZ R22, R22, R22, R31 ;  /* 0x0000001616167223 */ /* 0x000fe2000001001f */
[--C-:B------:R-:W-:Y:S02]  /*16a0*/  HADD2.F32 R26, -RZ, R52.reuse.H1_H1 ;  /* 0x30000034ff1a7230 */ /* 0x100fe40000004100 */
[----:B------:R-:W-:Y:S01]  /*16b0*/  FADD.FTZ R20, R21, R20 ;  /* 0x0000001415147221 */ /* 0x000fe20000010000 */
[----:B------:R-:W-:Y:S01]  /*16c0*/  FMUL.FTZ R21, R25, R25 ;  /* 0x0000001919157220 */ /* 0x000fe20000410000 */
[----:B------:R-:W-:Y:S01]  /*16d0*/  FADD.FTZ R22, R23, R22 ;  /* 0x0000001617167221 */ /* 0x000fe20000010000 */
[----:B------:R-:W-:Y:S01]  /*16e0*/  FADD.FTZ R25, R24, R25 ;  /* 0x0000001918197221 */ /* 0x000fe20000010000 */
[----:B------:R-:W-:-:S02]  /*16f0*/  HADD2.F32 R23, -RZ, R52.H0_H0 ;  /* 0x20000034ff177230 */ /* 0x000fc40000004100 */
[----:B------:R-:W-:Y:S01]  /*1700*/  FFMA.FTZ R21, R24, R24, R21 ;  /* 0x0000001818157223 */ /* 0x000fe20000010015 */
[----:B------:R-:W-:Y:S01]  /*1710*/  FMUL.FTZ R24, R26, R26 ;  /* 0x0000001a1a187220 */ /* 0x000fe20000410000 */
[----:B------:R-:W-:Y:S02]  /*1720*/  FADD.FTZ R20, R20, R25 ;  /* 0x0000001914147221 */ /* 0x000fe40000010000 */
[----:B------:R-:W-:Y:S01]  /*1730*/  FADD.FTZ R21, R22, R21 ;  /* 0x0000001516157221 */ /* 0x000fe20000010000 */
[C---:B------:R-:W-:Y:S01]  /*1740*/  FFMA.FTZ R24, R23.reuse, R23, R24 ;  /* 0x0000001717187223 */ /* 0x040fe20000010018 */
[----:B------:R-:W-:Y:S02]  /*1750*/  HADD2.F32 R22, -RZ, R53.H0_H0 ;  /* 0x20000035ff167230 */ /* 0x000fe40000004100 */
[----:B------:R-:W-:Y:S01]  /*1760*/  FADD.FTZ R25, R23, R26 ;  /* 0x0000001a17197221 */ /* 0x000fe20000010000 */
[----:B------:R-:W-:Y:S01]  /*1770*/  FMUL.FTZ R23, R27, R27 ;  /* 0x0000001b1b177220 */ /* 0x000fe20000410000 */
[----:B------:R-:W-:Y:S01]  /*1780*/  FADD.FTZ R21, R21, R24 ;  /* 0x0000001815157221 */ /* 0x000fe20000010000 */
[----:B------:R-:W-:-:S02]  /*1790*/  HADD2.F32 R24, -RZ, R50.H1_H1 ;  /* 0x30000032ff187230 */ /* 0x000fc40000004100 */
[C---:B------:R-:W-:Y:S01]  /*17a0*/  FADD.FTZ R27, R22.reuse, R27 ;  /* 0x0000001b161b7221 */ /* 0x040fe20000010000 */
[----:B------:R-:W-:Y:S01]  /*17b0*/  FFMA.FTZ R22, R22, R22, R23 ;  /* 0x0000001616167223 */ /* 0x000fe20000010017 */
[----:B------:R-:W-:Y:S02]  /*17c0*/  HADD2.F32 R23, -RZ, R50.H0_H0 ;  /* 0x20000032ff177230 */ /* 0x000fe40000004100 */
[----:B------:R-:W-:Y:S01]  /*17d0*/  FADD.FTZ R20, R20, R25 ;  /* 0x0000001914147221 */ /* 0x000fe20000010000 */
[----:B------:R-:W-:Y:S01]  /*17e0*/  FMUL.FTZ R26, R24, R24 ;  /* 0x00000018181a7220 */ /* 0x000fe20000410000 */
[----:B------:R-:W-:Y:S01]  /*17f0*/  FADD.FTZ R21, R21, R22 ;  /* 0x0000001615157221 */ /* 0x000fe20000010000 */
[C---:B------:R-:W-:Y:S02]  /*1800*/  FADD.FTZ R25, R23.reuse, R24 ;  /* 0x0000001817197221 */ /* 0x040fe40000010000 */
[----:B------:R-:W-:Y:S01]  /*1810*/  FFMA.FTZ R26, R23, R23, R26 ;  /* 0x00000017171a7223 */ /* 0x000fe2000001001a */
[----:B------:R-:W-:Y:S01]  /*1820*/  FADD.FTZ R20, R20, R27 ;  /* 0x0000001b14147221 */ /* 0x000fe20000010000 */
[----:B------:R-:W-:-:S02]  /*1830*/  HADD2.F32 R23, -RZ, R51.H1_H1 ;  /* 0x30000033ff177230 */ /* 0x000fc40000004100 */
[----:B------:R-:W-:Y:S02]  /*1840*/  HADD2.F32 R22, -RZ, R51.H0_H0 ;  /* 0x20000033ff167230 */ /* 0x000fe40000004100 */
[----:B------:R-:W-:Y:S01]  /*1850*/  FADD.FTZ R20, R20, R25 ;  /* 0x0000001914147221 */ /* 0x000fe20000010000 */
[--C-:B------:R-:W-:Y:S02]  /*1860*/  HADD2.F32 R27, -RZ, R49.reuse.H1_H1 ;  /* 0x30000031ff1b7230 */ /* 0x100fe40000004100 */
[----:B------:R-:W-:Y:S01]  /*1870*/  FMUL.FTZ R25, R23, R23 ;  /* 0x0000001717197220 */ /* 0x000fe20000410000 */
[C---:B------:R-:W-:Y:S01]  /*1880*/  FADD.FTZ R23, R22.reuse, R23 ;  /* 0x0000001716177221 */ /* 0x040fe20000010000 */
[----:B------:R-:W-:Y:S01]  /*1890*/  FADD.FTZ R21, R21, R26 ;  /* 0x0000001a15157221 */ /* 0x000fe20000010000 */
[----:B------:R-:W-:Y:S02]  /*18a0*/  HADD2.F32 R24, -RZ, R49.H0_H0 ;  /* 0x20000031ff187230 */ /* 0x000fe40000004100 */
[----:B------:R-:W-:Y:S01]  /*18b0*/  FFMA.FTZ R22, R22, R22, R25 ;  /* 0x0000001616167223 */ /* 0x000fe20000010019 */
[----:B------:R-:W-:Y:S01]  /*18c0*/  FADD.FTZ R20, R20, R23 ;  /* 0x0000001714147221 */ /* 0x000fe20000010000 */
[----:B------:R-:W-:-:S02]  /*18d0*/  HADD2.F32 R25, -RZ, R35.H1_H1 ;  /* 0x30000023ff197230 */ /* 0x000fc40000004100 */
[----:B------:R-:W-:Y:S01]  /*18e0*/  FMUL.FTZ R23, R27, R27 ;  /* 0x0000001b1b177220 */ /* 0x000fe20000410000 */
[----:B------:R-:W-:Y:S01]  /*18f0*/  FADD.FTZ R21, R21, R22 ;  /* 0x0000001615157221 */ /* 0x000fe20000010000 */
[C---:B------:R-:W-:Y:S01]  /*1900*/  FADD.FTZ R27, R24.reuse, R27 ;  /* 0x0000001b181b7221 */ /* 0x040fe20000010000 */
[----:B------:R-:W-:Y:S02]  /*1910*/  HADD2.F32 R22, -RZ, R35.H0_H0 ;  /* 0x20000023ff167230 */ /* 0x000fe40000004100 */
[----:B------:R-:W-:Y:S01]  /*1920*/  FFMA.FTZ R24, R24, R24, R23 ;  /* 0x0000001818187223 */ /* 0x000fe20000010017 */
[----:B------:R-:W-:Y:S01]  /*1930*/  FMUL.FTZ R23, R25, R25 ;  /* 0x0000001919177220 */ /* 0x000fe20000410000 */
[--C-:B------:R-:W-:Y:S02]  /*1940*/  HADD2.F32 R26, -RZ, R36.reuse.H1_H1 ;  /* 0x30000024ff1a7230 */ /* 0x100fe40000004100 */
[C---:B------:R-:W-:Y:S01]  /*1950*/  FADD.FTZ R25, R22.reuse, R25 ;  /* 0x0000001916197221 */ /* 0x040fe20000010000 */
[----:B------:R-:W-:Y:S01]  /*1960*/  FADD.FTZ R21, R21, R24 ;  /* 0x0000001815157221 */ /* 0x000fe20000010000 */
[----:B------:R-:W-:Y:S01]  /*1970*/  FFMA.FTZ R22, R22, R22, R23 ;  /* 0x0000001616167223 */ /* 0x000fe20000010017 */
[----:B------:R-:W-:Y:S01]  /*1980*/  FADD.FTZ R20, R20, R27 ;  /* 0x0000001b14147221 */ /* 0x000fe20000010000 */
[----:B------:R-:W-:-:S02]  /*1990*/  HADD2.F32 R23, -RZ, R36.H0_H0 ;  /* 0x20000024ff177230 */ /* 0x000fc40000004100 */
[----:B------:R-:W-:Y:S01]  /*19a0*/  FMUL.FTZ R24, R26, R26 ;  /* 0x0000001a1a187220 */ /* 0x000fe20000410000 */
[--C-:B------:R-:W-:Y:S02]  /*19b0*/  HADD2.F32 R27, -RZ, R37.reuse.H1_H1 ;  /* 0x30000025ff1b7230 */ /* 0x100fe40000004100 */
[----:B------:R-:W-:Y:S01]  /*19c0*/  FADD.FTZ R21, R21, R22 ;  /* 0x0000001615157221 */ /* 0x000fe20000010000 */
[----:B------:R-:W-:Y:S01]  /*19d0*/  FADD.FTZ R20, R20, R25 ;  /* 0x0000001914147221 */ /* 0x000fe20000010000 */
[----:B------:R-:W-:Y:S02]  /*19e0*/  HADD2.F32 R22, -RZ, R37.H0_H0 ;  /* 0x20000025ff167230 */ /* 0x000fe40000004100 */
[C---:B------:R-:W-:Y:S01]  /*19f0*/  FADD.FTZ R25, R23.reuse, R26 ;  /* 0x0000001a17197221 */ /* 0x040fe20000010000 */
[----:B------:R-:W-:Y:S01]  /*1a00*/  FFMA.FTZ R24, R23, R23, R24 ;  /* 0x0000001717187223 */ /* 0x000fe20000010018 */
[----:B------:R-:W-:Y:S01]  /*1a10*/  FMUL.FTZ R23, R27, R27 ;  /* 0x0000001b1b177220 */ /* 0x000fe20000410000 */
[----:B------:R-:W-:-:S02]  /*1a20*/  FADD.FTZ R27, R22, R27 ;  /* 0x0000001b161b7221 */ /* 0x000fc40000010000 */
[----:B------:R-:W-:Y:S01]  /*1a30*/  FADD.FTZ R21, R21, R24 ;  /* 0x0000001815157221 */ /* 0x000fe20000010000 */
[----:B------:R-:W-:Y:S01]  /*1a40*/  FFMA.FTZ R22, R22, R22, R23 ;  /* 0x0000001616167223 */ /* 0x000fe20000010017 */
[--C-:B------:R-:W-:Y:S02]  /*1a50*/  HADD2.F32 R24, -RZ, R38.reuse.H1_H1 ;  /* 0x30000026ff187230 */ /* 0x100fe40000004100 */
[----:B------:R-:W-:Y:S01]  /*1a60*/  FADD.FTZ R20, R20, R25 ;  /* 0x0000001914147221 */ /* 0x000fe20000010000 */
[----:B------:R-:W-:Y:S02]  /*1a70*/  HADD2.F32 R23, -RZ, R38.H0_H0 ;  /* 0x20000026ff177230 */ /* 0x000fe40000004100 */
[----:B------:R-:W-:Y:S01]  /*1a80*/  FADD.FTZ R21, R21, R22 ;  /* 0x0000001615157221 */ /* 0x000fe20000010000 */
[----:B------:R-:W-:Y:S01]  /*1a90*/  FADD.FTZ R20, R20, R27 ;  /* 0x0000001b14147221 */ /* 0x000fe20000010000 */
[----:B------:R-:W-:Y:S01]  /*1aa0*/  FMUL.FTZ R22, R24, R24 ;  /* 0x0000001818167220 */ /* 0x000fe20000410000 */
[----:B------:R-:W-:Y:S01]  /*1ab0*/  FADD.FTZ R25, R23, R24 ;  /* 0x0000001817197221 */ /* 0x000fe20000010000 */
[----:B------:R-:W-:-:S02]  /*1ac0*/  HADD2.F32 R27, -RZ, R39.H1_H1 ;  /* 0x30000027ff1b7230 */ /* 0x000fc40000004100 */
[----:B------:R-:W-:Y:S02]  /*1ad0*/  HADD2.F32 R24, -RZ, R39.H0_H0 ;  /* 0x20000027ff187230 */ /* 0x000fe40000004100 */
[----:B------:R-:W-:Y:S01]  /*1ae0*/  FFMA.FTZ R22, R23, R23, R22 ;  /* 0x0000001717167223 */ /* 0x000fe20000010016 */
[----:B------:R-:W-:Y:S01]  /*1af0*/  FADD.FTZ R20, R20, R25 ;  /* 0x0000001914147221 */ /* 0x000fe20000010000 */
[--C-:B------:R-:W-:Y:S02]  /*1b00*/  HADD2.F32 R25, -RZ, R40.reuse.H1_H1 ;  /* 0x30000028ff197230 */ /* 0x100fe40000004100 */
[----:B------:R-:W-:Y:S01]  /*1b10*/  FMUL.FTZ R23, R27, R27 ;  /* 0x0000001b1b177220 */ /* 0x000fe20000410000 */
[----:B------:R-:W-:Y:S01]  /*1b20*/  FADD.FTZ R21, R21, R22 ;  /* 0x0000001615157221 */ /* 0x000fe20000010000 */
[C---:B------:R-:W-:Y:S01]  /*1b30*/  FADD.FTZ R27, R24.reuse, R27 ;  /* 0x0000001b181b7221 */ /* 0x040fe20000010000 */
[----:B------:R-:W-:Y:S02]  /*1b40*/  HADD2.F32 R22, -RZ, R40.H0_H0 ;  /* 0x20000028ff167230 */ /* 0x000fe40000004100 */
[----:B------:R-:W-:Y:S01]  /*1b50*/  FFMA.FTZ R24, R24, R24, R23 ;  /* 0x0000001818187223 */ /* 0x000fe20000010017 */
[----:B------:R-:W-:Y:S01]  /*1b60*/  FMUL.FTZ R23, R25, R25 ;  /* 0x0000001919177220 */ /* 0x000fe20000410000 */
[----:B------:R-:W-:-:S02]  /*1b70*/  HADD2.F32 R26, -RZ, R42.H1_H1 ;  /* 0x3000002aff1a7230 */ /* 0x000fc40000004100 */
[C---:B------:R-:W-:Y:S01]  /*1b80*/  FADD.FTZ R25, R22.reuse, R25 ;  /* 0x0000001916197221 */ /* 0x040fe20000010000 */
[----:B------:R-:W-:Y:S01]  /*1b90*/  FADD.FTZ R21, R21, R24 ;  /* 0x0000001815157221 */ /* 0x000fe20000010000 */
[----:B------:R-:W-:Y:S01]  /*1ba0*/  FFMA.FTZ R22, R22, R22, R23 ;  /* 0x0000001616167223 */ /* 0x000fe20000010017 */
[----:B------:R-:W-:Y:S01]  /*1bb0*/  FADD.FTZ R20, R20, R27 ;  /* 0x0000001b14147221 */ /* 0x000fe20000010000 */
[----:B------:R-:W-:Y:S02]  /*1bc0*/  HADD2.F32 R23, -RZ, R42.H0_H0 ;  /* 0x2000002aff177230 */ /* 0x000fe40000004100 */
[----:B------:R-:W-:Y:S01]  /*1bd0*/  FMUL.FTZ R24, R26, R26 ;  /* 0x0000001a1a187220 */ /* 0x000fe20000410000 */
[--C-:B------:R-:W-:Y:S02]  /*1be0*/  HADD2.F32 R27, -RZ, R48.reuse.H1_H1 ;  /* 0x30000030ff1b7230 */ /* 0x100fe40000004100 */
[----:B------:R-:W-:Y:S01]  /*1bf0*/  FADD.FTZ R21, R21, R22 ;  /* 0x0000001615157221 */ /* 0x000fe20000010000 */
[----:B------:R-:W-:Y:S01]  /*1c00*/  FADD.FTZ R20, R20, R25 ;  /* 0x0000001914147221 */ /* 0x000fe20000010000 */
[----:B------:R-:W-:-:S02]  /*1c10*/  HADD2.F32 R22, -RZ, R48.H0_H0 ;  /* 0x20000030ff167230 */ /* 0x000fc40000004100 */
[C---:B------:R-:W-:Y:S01]  /*1c20*/  FADD.FTZ R25, R23.reuse, R26 ;  /* 0x0000001a17197221 */ /* 0x040fe20000010000 */
[----:B------:R-:W-:Y:S01]  /*1c30*/  FFMA.FTZ R24, R23, R23, R24 ;  /* 0x0000001717187223 */ /* 0x000fe20000010018 */
[----:B------:R-:W-:Y:S01]  /*1c40*/  FMUL.FTZ R23, R27, R27 ;  /* 0x0000001b1b177220 */ /* 0x000fe20000410000 */
        /* <DEDUP_REMOVED lines=29> */
[----:B-1----:R-:W-:Y:S01]  /*1e20*/  @!P5 FADD.FTZ R22, R22, R21 ;  /* 0x000000151616d221 */ /* 0x002fe20000010000 */
[----:B------:R-:W-:-:S03]  /*1e30*/  ISETP.NE.AND P5, PT, R10, RZ, PT ;  /* 0x000000ff0a00720c */ /* 0x000fc60003fa5270 */
[----:B------:R-:W-:Y:S02]  /*1e40*/  MOV R20, R27 ;  /* 0x0000001b00147202 */ /* 0x000fe40000000f00 */
[----:B------:R-:W-:-:S08]  /*1e50*/  MOV R21, R22 ;  /* 0x0000001600157202 */ /* 0x000fd00000000f00 */
[----:B------:R0:W-:Y:S01]  /*1e60*/  @!P5 STS.64 [R16+0x10], R20 ;  /* 0x000010141000d388 */ /* 0x0001e20000000a00 */
[----:B------:R-:W-:Y:S01]  /*1e70*/  BAR.SYNC.DEFER_BLOCKING 0x0 ;  /* 0x0000000000007b1d */ /* 0x000fe20000010000 */
[----:B------:R-:W-:-:S05]  /*1e80*/  ISETP.NE.AND P5, PT, R0, RZ, PT ;  /* 0x000000ff0000720c */ /* 0x000fca0003fa5270 */
[----:B------:R-:W-:Y:S08]  /*1e90*/  BSSY B0, `(.L_x_2494) ;  /* 0x0000024000007945 */ /* 0x000ff00003800000 */
[----:B0-----:R-:W-:Y:S05]  /*1ea0*/  @P5 BRA `(.L_x_2495) ;  /* 0x0000000000885947 */ /* 0x001fea0003800000 */
[----:B------:R-:W0:Y:S01]  /*1eb0*/  S2UR UR6, SR_CgaCtaId ;  /* 0x00000000000679c3 */ /* 0x000e220000008800 */
[----:B------:R-:W-:Y:S02]  /*1ec0*/  UMOV UR5, 0x400 ;  /* 0x0000040000057882 */ /* 0x000fe40000000000 */
[----:B0-----:R-:W-:-:S09]  /*1ed0*/  ULEA UR5, UR6, UR5, 0x18 ;  /* 0x0000000506057291 */ /* 0x001fd2000f8ec03f */
[----:B------:R-:W0:Y:S04]  /*1ee0*/  LDS.64 R22, [UR5+0x18] ;  /* 0x00001805ff167984 */ /* 0x000e280008000a00 */
[----:B------:R-:W1:Y:S04]  /*1ef0*/  LDS.128 R24, [UR5+0x20] ;  /* 0x00002005ff187984 */ /* 0x000e680008000c00 */
[----:B------:R-:W2:Y:S01]  /*1f00*/  LDS.128 R28, [UR5+0x30] ;  /* 0x00003005ff1c7984 */ /* 0x000ea20008000c00 */
[----:B0-----:R-:W-:Y:S01]  /*1f10*/  FADD.FTZ R57, R20, R22 ;  /* 0x0000001614397221 */ /* 0x001fe20000010000 */
[----:B------:R-:W-:-:S03]  /*1f20*/  FADD.FTZ R20, R21, R23 ;  /* 0x0000001715147221 */ /* 0x000fc60000010000 */
        /* <DEDUP_REMOVED lines=26> */
.L_x_2495:
[----:B------:R-:W-:Y:S05]  /*20d0*/  BSYNC B0 ;  /* 0x0000000000007941 */ /* 0x000fea0003800000 */
.L_x_2494:
[----:B------:R-:W0:Y:S02]  /*20e0*/  LDC R24, c[0x0][0xc] ;  /* 0x00000300ff187b82 */ /* 0x000e240000000800 */
[----:B0-----:R-:W-:-:S13]  /*20f0*/  ISETP.GE.U32.AND P6, PT, R24, 0x2, PT ;  /* 0x000000021800780c */ /* 0x001fda0003fc6070 */
[----:B------:R-:W-:Y:S05]  /*2100*/  @!P6 BRA `(.L_x_2496) ;  /* 0x000000080070e947 */ /* 0x000fea0003800000 */
[----:B------:R-:W-:Y:S05]  /*2110*/  @P5 BRA `(.L_x_2497) ;  /* 0x0000000000745947 */ /* 0x000fea0003800000 */
[----:B------:R-:W0:Y:S01]  /*2120*/  LDC R57, c[0x0][0x10] ;  /* 0x00000400ff397b82 */ /* 0x000e220000000800 */
[C---:B------:R-:W-:Y:S01]  /*2130*/  LOP3.LUT R22, R14.reuse, 0x1, RZ, 0xc0, !PT ;  /* 0x000000010e167812 */ /* 0x040fe200078ec0ff */
[----:B------:R-:W1:Y:S01]  /*2140*/  S2R R28, SR_CTAID.Y ;  /* 0x00000000001c7919 */ /* 0x000e620000002600 */
[----:B------:R-:W-:Y:S02]  /*2150*/  LOP3.LUT P6, RZ, R14, 0x2, RZ, 0xc0, !PT ;  /* 0x000000020eff7812 */ /* 0x000fe400078cc0ff */
[----:B------:R-:W-:Y:S02]  /*2160*/  MOV R29, 0xffffffff ;  /* 0xffffffff001d7802 */ /* 0x000fe40000000f00 */
[----:B------:R-:W-:Y:S01]  /*2170*/  SEL R25, R24, RZ, !P6 ;  /* 0x000000ff18197207 */ /* 0x000fe20007000000 */
[----:B------:R-:W2:Y:S01]  /*2180*/  LDC.64 R26, c[0x0][0x248] ;  /* 0x00009200ff1a7b82 */ /* 0x000ea20000000a00 */
[----:B------:R-:W-:Y:S01]  /*2190*/  SEL R29, R29, 0x1, P6 ;  /* 0x000000011d1d7807 */ /* 0x000fe20003000000 */
[----:B0-----:R-:W-:-:S04]  /*21a0*/  IMAD R31, R22, R57, RZ ;  /* 0x00000039161f7224 */ /* 0x001fc800078e02ff */
[----:B------:R-:W-:-:S05]  /*21b0*/  IMAD R22, R31, R24, RZ ;  /* 0x000000181f167224 */ /* 0x000fca00078e02ff */
[----:B------:R-:W-:Y:S01]  /*21c0*/  SHF.L.U32 R23, R22, 0x1, RZ ;  /* 0x0000000116177819 */ /* 0x000fe200000006ff */
[----:B-1----:R-:W-:Y:S01]  /*21d0*/  IMAD R57, R57, UR7, R28 ;  /* 0x0000000739397c24 */ /* 0x002fe2000f8e021c */
[----:B------:R-:W-:Y:S02]  /*21e0*/  ISETP.NE.AND P6, PT, R25, -0x1, PT ;  /* 0xffffffff1900780c */ /* 0x000fe40003fc5270 */
[----:B------:R-:W-:Y:S01]  /*21f0*/  IADD3 R31, R31, R28, RZ ;  /* 0x0000001c1f1f7210 */ /* 0x000fe20007ffe0ff */
[----:B--2---:R-:W-:Y:S02]  /*2200*/  IMAD.WIDE R26, R23, 0x4, R26 ;  /* 0x00000004171a7825 */ /* 0x004fe400078e021a */
[----:B------:R-:W0:Y:S02]  /*2210*/  LDC.64 R22, c[0x0][0x240] ;  /* 0x00009000ff167b82 */ /* 0x000e240000000a00 */
        /* <DEDUP_REMOVED lines=8> */
.L_x_2498:
[----:B-1----:R-:W2:Y:S04]  /*22a0*/  LDG.E.STRONG.GPU R26, desc[UR8][R22.64] ;  /* 0x00000008161a7981 */ /* 0x002ea8000c1ef900 */
[----:B--2---:R-:W-:Y:S01]  /*22b0*/  CCTL.IVALL ;  /* 0x00000000ff00798f */ /* 0x004fe20002000000 */
[----:B------:R-:W-:Y:S05]  /*22c0*/  YIELD ;  /* 0x0000000000007946 */ /* 0x000fea0003800000 */
[----:B------:R-:W-:-:S13]  /*22d0*/  ISETP.NE.AND P6, PT, R26, R25, PT ;  /* 0x000000191a00720c */ /* 0x000fda0003fc5270 */
[----:B------:R-:W-:Y:S05]  /*22e0*/  @P6 BRA `(.L_x_2498) ;  /* 0xfffffffc00ec6947 */ /* 0x000fea000383ffff */
.L_x_2497:
        /* <DEDUP_REMOVED lines=11> */
.L_x_2500:
        /* <DEDUP_REMOVED lines=63> */
.L_x_2499:
        /* <DEDUP_REMOVED lines=18> */
.L_x_2502:
[----:B------:R-:W-:Y:S05]  /*28b0*/  BSYNC B0 ;  /* 0x0000000000007941 */ /* 0x000fea0003800000 */
.L_x_2501:
        /* <DEDUP_REMOVED lines=30> */
[----:B------:R-:W2:Y:S02]  /*2aa0*/  @!P6 LDG.E.64 R22, desc[UR8][R22.64] ;  /* 0x000000081616e981 */ /* 0x000ea4000c1e1b00 */
[----:B--2---:R-:W-:Y:S01]  /*2ab0*/  @!P6 FADD.FTZ R20, R20, R22 ;  /* 0x000000161414e221 */ /* 0x004fe20000010000 */
[----:B------:R-:W-:-:S07]  /*2ac0*/  @!P6 FADD.FTZ R21, R21, R23 ;  /* 0x000000171515e221 */ /* 0x000fce0000010000 */
.L_x_2496:
        /* <DEDUP_REMOVED lines=26> */
[----:B-1----:R-:W-:Y:S01]  /*2c70*/  @P5 FADD.FTZ R30, R24, R21 ;  /* 0x00000015181e5221 */ /* 0x002fe20000010000 */
[----:B0-----:R-:W-:-:S05]  /*2c80*/  IMAD.WIDE R24, R47, 0x4, R22 ;  /* 0x000000042f187825 */ /* 0x001fca00078e0216 */
[----:B------:R-:W0:Y:S01]  /*2c90*/  LDC.64 R20, c[0x0][0x230] ;  /* 0x00008c00ff147b82 */ /* 0x000e220000000a00 */
[----:B------:R1:W2:Y:S01]  /*2ca0*/  @P5 MUFU.RSQ R29, R30 ;  /* 0x0000001e001d5308 */ /* 0x0002a20000001400 */
[----:B0-----:R-:W-:Y:S02]  /*2cb0*/  IMAD.WIDE R22, R47, 0x4, R20 ;  /* 0x000000042f167825 */ /* 0x001fe400078e0214 */
[----:B------:R-:W3:Y:S04]  /*2cc0*/  LDG.E.64 R20, desc[UR8][R24.64] ;  /* 0x0000000818147981 */ /* 0x000ee8000c1e1b00 */
[----:B------:R-:W3:Y:S01]  /*2cd0*/  LDG.E.64 R22, desc[UR8][R22.64] ;  /* 0x0000000816167981 */ /* 0x000ee2000c1e1b00 */
[----:B------:R-:W-:Y:S01]  /*2ce0*/  ISETP.NE.AND P6, PT, RZ, UR10, PT ;  /* 0x0000000aff007c0c */ /* 0x000fe2000bfc5270 */
[----:B------:R-:W-:-:S02]  /*2cf0*/  HADD2.F32 R27, -RZ, R56.H0_H0 ;  /* 0x20000038ff1b7230 */ /* 0x000fc40000004100 */
[----:B------:R-:W-:Y:S02]  /*2d00*/  HADD2.F32 R31, -RZ, R56.H1_H1 ;  /* 0x30000038ff1f7230 */ /* 0x000fe40000004100 */
[--C-:B------:R-:W-:Y:S02]  /*2d10*/  HADD2.F32 R47, -RZ, R54.reuse.H0_H0 ;  /* 0x20000036ff2f7230 */ /* 0x100fe40000004100 */
[--C-:B------:R-:W-:Y:S01]  /*2d20*/  FADD.FTZ R26, R27, -R28.reuse ;  /* 0x8000001c1b1a7221 */ /* 0x100fe20000010000 */
[----:B------:R-:W-:Y:S02]  /*2d30*/  HADD2.F32 R27, -RZ, R54.H1_H1 ;  /* 0x30000036ff1b7230 */ /* 0x000fe40000004100 */
[----:B-1----:R-:W-:Y:S01]  /*2d40*/  FADD.FTZ R30, R31, -R28 ;  /* 0x8000001c1f1e7221 */ /* 0x002fe20000010000 */
[----:B--2---:R-:W-:-:S03]  /*2d50*/  FMUL.FTZ R31, R26, R29 ;  /* 0x0000001d1a1f7220 */ /* 0x004fc60000410000 */
[----:B------:R-:W-:Y:S01]  /*2d60*/  FMUL.FTZ R56, R30, R29 ;  /* 0x0000001d1e387220 */ /* 0x000fe20000410000 */
[--C-:B------:R-:W-:Y:S01]  /*2d70*/  FADD.FTZ R30, R47, -R28.reuse ;  /* 0x8000001c2f1e7221 */ /* 0x100fe20000010000 */
[----:B------:R-:W-:Y:S01]  /*2d80*/  FADD.FTZ R54, R27, -R28 ;  /* 0x8000001c1b367221 */ /* 0x000fe20000010000 */
[----:B---3--:R-:W-:Y:S01]  /*2d90*/  FFMA.FTZ R31, R20, R31, R22 ;  /* 0x0000001f141f7223 */ /* 0x008fe20000010016 */
        /* <DEDUP_REMOVED lines=12> */
.L_x_2503:
[----:B------:R-:W-:Y:S01]  /*2e60*/  LOP3.LUT P5, RZ, R46, 0x8, RZ, 0xc0, !PT ;  /* 0x000000082eff7812 */ /* 0x000fe200078ac0ff */
[----:B------:R-:W-:-:S12]  /*2e70*/  BSSY B0, `(.L_x_2504) ;  /* 0x000000e000007945 */ /* 0x000fd80003800000 */
        /* <DEDUP_REMOVED lines=13> */
.L_x_2505:
[----:B------:R-:W-:Y:S05]  /*2f50*/  BSYNC B0 ;  /* 0x0000000000007941 */ /* 0x000fea0003800000 */
.L_x_2504:
[-C--:B------:R-:W-:Y:S01]  /*2f60*/  FMUL.FTZ R25, R30, R29.reuse ;  /* 0x0000001d1e197220 */ /* 0x080fe20000410000 */
[----:B------:R-:W-:Y:S01]  /*2f70*/  FMUL.FTZ R54, R54, R29 ;  /* 0x0000001d36367220 */ /* 0x000fe20000410000 */
[--C-:B0-----:R-:W-:Y:S02]  /*2f80*/  HADD2.F32 R31, -RZ, R55.reuse.H0_H0 ;  /* 0x20000037ff1f7230 */ /* 0x101fe40000004100 */
[----:B------:R-:W-:Y:S02]  /*2f90*/  HADD2.F32 R55, -RZ, R55.H1_H1 ;  /* 0x30000037ff377230 */ /* 0x000fe40000004100 */
[----:B------:R-:W-:Y:S01]  /*2fa0*/  FFMA.FTZ R30, R20, R25, R22 ;  /* 0x00000019141e7223 */ /* 0x000fe20000010016 */
[--C-:B------:R-:W-:Y:S02]  /*2fb0*/  HADD2.F32 R47, -RZ, R52.reuse.H0_H0 ;  /* 0x20000034ff2f7230 */ /* 0x100fe40000004100 */
[----:B------:R-:W-:Y:S01]  /*2fc0*/  FFMA.FTZ R63, R21, R54, R23 ;  /* 0x00000036153f7223 */ /* 0x000fe20000010017 */
[----:B------:R-:W-:Y:S01]  /*2fd0*/  HADD2.F32 R57, -RZ, R52.H1_H1 ;  /* 0x30000034ff397230 */ /* 0x000fe20000004100 */
        /* <DEDUP_REMOVED lines=11> */
.L_x_2506:
        /* <DEDUP_REMOVED lines=15> */
.L_x_2508:
[----:B------:R-:W-:Y:S05]  /*3180*/  BSYNC B0 ;  /* 0x0000000000007941 */ /* 0x000fea0003800000 */
.L_x_2507:
[--C-:B------:R-:W-:Y:S01]  /*3190*/  FADD.FTZ R24, R31, -R28.reuse ;  /* 0x8000001c1f187221 */ /* 0x100fe20000010000 */
[--C-:B0-----:R-:W-:Y:S01]  /*31a0*/  FADD.FTZ R26, R55, -R28.reuse ;  /* 0x8000001c371a7221 */ /* 0x101fe20000010000 */
[--C-:B------:R-:W-:Y:S01]  /*31b0*/  FADD.FTZ R30, R47, -R28.reuse ;  /* 0x8000001c2f1e7221 */ /* 0x100fe20000010000 */
[----:B------:R-:W-:Y:S01]  /*31c0*/  FADD.FTZ R52, R57, -R28 ;  /* 0x8000001c39347221 */ /* 0x000fe20000010000 */
        /* <DEDUP_REMOVED lines=17> */
.L_x_2509:
        /* <DEDUP_REMOVED lines=15> */
.L_x_2511:
[----:B------:R-:W-:Y:S05]  /*33d0*/  BSYNC B0 ;  /* 0x0000000000007941 */ /* 0x000fea0003800000 */
.L_x_2510:
[--C-:B0-----:R-:W-:Y:S02]  /*33e0*/  HADD2.F32 R47, -RZ, R53.reuse.H0_H0 ;  /* 0x20000035ff2f7230 */ /* 0x101fe40000004100 */
[----:B------:R-:W-:Y:S01]  /*33f0*/  FFMA.FTZ R31, R20, R31, R22 ;  /* 0x0000001f141f7223 */ /* 0x000fe20000010016 */
[----:B------:R-:W-:Y:S02]  /*3400*/  HADD2.F32 R53, -RZ, R53.H1_H1 ;  /* 0x30000035ff357230 */ /* 0x000fe40000004100 */
        /* <DEDUP_REMOVED lines=12> */
.L_x_2512:
        /* <DEDUP_REMOVED lines=14> */
.L_x_2514:
[----:B------:R-:W-:Y:S05]  /*35b0*/  BSYNC B0 ;  /* 0x0000000000007941 */ /* 0x000fea0003800000 */
.L_x_2513:
[--C-:B------:R-:W-:Y:S01]  /*35c0*/  FADD.FTZ R24, R47, -R28.reuse ;  /* 0x8000001c2f187221 */ /* 0x100fe20000010000 */
[--C-:B0-----:R-:W-:Y:S01]  /*35d0*/  FADD.FTZ R26, R53, -R28.reuse ;  /* 0x8000001c351a7221 */ /* 0x101fe20000010000 */
[--C-:B------:R-:W-:Y:S02]  /*35e0*/  HADD2.F32 R25, -RZ, R50.reuse.H0_H0 ;  /* 0x20000032ff197230 */ /* 0x100fe40000004100 */
[----:B------:R-:W-:Y:S02]  /*35f0*/  HADD2.F32 R27, -RZ, R50.H1_H1 ;  /* 0x30000032ff1b7230 */ /* 0x000fe40000004100 */
[-C--:B------:R-:W-:Y:S01]  /*3600*/  FMUL.FTZ R47, R24, R29.reuse ;  /* 0x0000001d182f7220 */ /* 0x080fe20000410000 */
[----:B------:R-:W-:Y:S01]  /*3610*/  FMUL.FTZ R26, R26, R29 ;  /* 0x0000001d1a1a7220 */ /* 0x000fe20000410000 */
[--C-:B------:R-:W-:Y:S02]  /*3620*/  HADD2.F32 R31, -RZ, R51.reuse.H0_H0 ;  /* 0x20000033ff1f7230 */ /* 0x100fe40000004100 */
[----:B------:R-:W-:Y:S01]  /*3630*/  FADD.FTZ R50, R25, -R28 ;  /* 0x8000001c19327221 */ /* 0x000fe20000010000 */
[----:B------:R-:W-:-:S02]  /*3640*/  HADD2.F32 R51, -RZ, R51.H1_H1 ;  /* 0x30000033ff337230 */ /* 0x000fc40000004100 */
[----:B------:R-:W-:Y:S01]  /*3650*/  FADD.FTZ R30, R27, -R28 ;  /* 0x8000001c1b1e7221 */ /* 0x000fe20000010000 */
        /* <DEDUP_REMOVED lines=13> */
.L_x_2515:
        /* <DEDUP_REMOVED lines=14> */
.L_x_2517:
[----:B------:R-:W-:Y:S05]  /*3810*/  BSYNC B0 ;  /* 0x0000000000007941 */ /* 0x000fea0003800000 */
.L_x_2516:
[-C--:B------:R-:W-:Y:S01]  /*3820*/  FMUL.FTZ R25, R50, R29.reuse ;  /* 0x0000001d32197220 */ /* 0x080fe20000410000 */
[----:B------:R-:W-:Y:S01]  /*3830*/  FMUL.FTZ R24, R30, R29 ;  /* 0x0000001d1e187220 */ /* 0x000fe20000410000 */
[--C-:B------:R-:W-:Y:S01]  /*3840*/  FADD.FTZ R30, R31, -R28.reuse ;  /* 0x8000001c1f1e7221 */ /* 0x100fe20000010000 */
[----:B------:R-:W-:Y:S01]  /*3850*/  FADD.FTZ R50, R51, -R28 ;  /* 0x8000001c33327221 */ /* 0x000fe20000010000 */
        /* <DEDUP_REMOVED lines=13> */
.L_x_2518:
[----:B------:R-:W-:Y:S04]  /*3930*/  BSSY B0, `(.L_x_2519) ;  /* 0x000000e000007945 */ /* 0x000fe80003800000 */
[----:B------:R-:W-:Y:S05]  /*3940*/  @!P3 BRA `(.L_x_2520) ;  /* 0x000000000030b947 */ /* 0x000fea0003800000 */
[----:B------:R-:W-:Y:S01]  /*3950*/  ULDC.64 UR12, c[0x0][0x270] ;  /* 0x00009c00000c7ab9 */ /* 0x000fe20000000a00 */
[----:B------:R-:W-:Y:S01]  /*3960*/  MOV R24, R58 ;  /* 0x0000003a00187202 */ /* 0x000fe20000000f00 */
[----:B0-----:R-:W-:Y:S01]  /*3970*/  IMAD R27, R19, UR12, RZ ;  /* 0x0000000c131b7c24 */ /* 0x001fe2000f8e02ff */
        /* <DEDUP_REMOVED lines=9> */
.L_x_2520:
[----:B------:R-:W-:Y:S05]  /*3a10*/  BSYNC B0 ;  /* 0x0000000000007941 */ /* 0x000fea0003800000 */
.L_x_2519:
[-C--:B------:R-:W-:Y:S01]  /*3a20*/  FMUL.FTZ R25, R30, R29.reuse ;  /* 0x0000001d1e197220 */ /* 0x080fe20000410000 */
[----:B------:R-:W-:Y:S01]  /*3a30*/  FMUL.FTZ R50, R50, R29 ;  /* 0x0000001d32327220 */ /* 0x000fe20000410000 */
[----:B-1----:R-:W-:Y:S02]  /*3a40*/  HADD2.F32 R31, -RZ, R49.H0_H0 ;  /* 0x20000031ff1f7230 */ /* 0x002fe40000004100 */
[----:B0-----:R-:W-:Y:S02]  /*3a50*/  HADD2.F32 R47, -RZ, R35.H0_H0 ;  /* 0x20000023ff2f7230 */ /* 0x001fe40000004100 */
[----:B------:R-:W-:Y:S01]  /*3a60*/  FFMA.FTZ R30, R20, R25, R22 ;  /* 0x00000019141e7223 */ /* 0x000fe20000010016 */
[----:B------:R-:W-:Y:S02]  /*3a70*/  HADD2.F32 R49, -RZ, R49.H1_H1 ;  /* 0x30000031ff317230 */ /* 0x000fe40000004100 */
        /* <DEDUP_REMOVED lines=13> */
.L_x_2521:
        /* <DEDUP_REMOVED lines=14> */
.L_x_2523:
[----:B------:R-:W-:Y:S05]  /*3c30*/  BSYNC B0 ;  /* 0x0000000000007941 */ /* 0x000fea0003800000 */
.L_x_2522:
        /* <DEDUP_REMOVED lines=21> */
.L_x_2524:
[----:B------:R-:W-:Y:S04]  /*3d90*/  BSSY B0, `(.L_x_2525) ;  /* 0x0000010000007945 */ /* 0x000fe80003800000 */
[----:B------:R-:W-:Y:S05]  /*3da0*/  @!P0 BRA `(.L_x_2526) ;  /* 0x0000000000388947 */ /* 0x000fea0003800000 */
[----:B------:R-:W-:Y:S01]  /*3db0*/  IADD3 R27, R2, 0xe0, RZ ;  /* 0x000000e0021b7810 */ /* 0x000fe20007ffe0ff */
[----:B------:R-:W-:Y:S01]  /*3dc0*/  ULDC.64 UR12, c[0x0][0x270] ;  /* 0x00009c00000c7ab9 */ /* 0x000fe20000000a00 */
[----:B------:R-:W-:Y:S02]  /*3dd0*/  MOV R24, R58 ;  /* 0x0000003a00187202 */ /* 0x000fe40000000f00 */
[----:B------:R-:W-:Y:S02]  /*3de0*/  SHF.R.S32.HI R26, RZ, 0x1f, R27 ;  /* 0x0000001fff1a7819 */ /* 0x000fe4000001141b */
[----:B------:R-:W-:Y:S02]  /*3df0*/  MOV R25, R61 ;  /* 0x0000003d00197202 */ /* 0x000fe40000000f00 */
[----:B------:R-:W-:Y:S01]  /*3e00*/  F2FP.F16.F32.PACK_AB R35, R35, R30 ;  /* 0x0000001e2323723e */ /* 0x000fe200000000ff */
[----:B------:R-:W-:Y:S02]  /*3e10*/  IMAD R26, R26, UR12, RZ ;  /* 0x0000000c1a1a7c24 */ /* 0x000fe4000f8e02ff */
[----:B------:R-:W-:-:S04]  /*3e20*/  IMAD.WIDE.U32 R24, R27, UR12, R24 ;  /* 0x0000000c1b187c25 */ /* 0x000fc8000f8e0018 */
[----:B------:R-:W-:Y:S01]  /*3e30*/  IMAD R27, R27, UR13, R26 ;  /* 0x0000000d1b1b7c24 */ /* 0x000fe2000f8e021a */
[----:B------:R-:W-:Y:S02]  /*3e40*/  ULDC.64 UR12, c[0x0][0x210] ;  /* 0x00008400000c7ab9 */ /* 0x000fe40000000a00 */
[----:B------:R-:W-:Y:S02]  /*3e50*/  LEA R26, P5, R24, UR12, 0x1 ;  /* 0x0000000c181a7c11 */ /* 0x000fe4000f8a08ff */
[----:B------:R-:W-:-:S04]  /*3e60*/  IADD3 R27, R25, R27, RZ ;  /* 0x0000001b191b7210 */ /* 0x000fc80007ffe0ff */
[----:B------:R-:W-:-:S05]  /*3e70*/  LEA.HI.X R27, R24, UR13, R27, 0x1, P5 ;  /* 0x0000000d181b7c11 */ /* 0x000fca000a8f0c1b */
[----:B------:R0:W-:Y:S02]  /*3e80*/  STG.E desc[UR8][R26.64], R35 ;  /* 0x000000231a007986 */ /* 0x0001e4000c101908 */
.L_x_2526:
[----:B------:R-:W-:Y:S05]  /*3e90*/  BSYNC B0 ;  /* 0x0000000000007941 */ /* 0x000fea0003800000 */
.L_x_2525:
[----:B------:R-:W-:Y:S01]  /*3ea0*/  ULDC.64 UR12, c[0x0][0x278] ;  /* 0x00009e00000c7ab9 */ /* 0x000fe20000000a00 */
[----:B------:R-:W-:Y:S01]  /*3eb0*/  SHF.R.S32.HI R49, RZ, 0x1f, R18 ;  /* 0x0000001fff317819 */ /* 0x000fe20000011412 */
        /* <DEDUP_REMOVED lines=13> */
.L_x_2527:
[----:B------:R-:W-:Y:S01]  /*3f90*/  ISETP.GE.U32.AND P5, PT, R18, UR12, PT ;  /* 0x0000000c12007c0c */ /* 0x000fe2000bfa6070 */
[--C-:B------:R-:W-:Y:S01]  /*3fa0*/  HADD2.F32 R25, -RZ, R36.reuse.H0_H0 ;  /* 0x20000024ff197230 */ /* 0x100fe20000004100 */
[----:B------:R-:W-:Y:S01]  /*3fb0*/  BSSY B0, `(.L_x_2528) ;  /* 0x0000016000007945 */ /* 0x000fe20003800000 */
[----:B------:R-:W-:Y:S01]  /*3fc0*/  HADD2.F32 R27, -RZ, R36.H1_H1 ;  /* 0x30000024ff1b7230 */ /* 0x000fe20000004100 */
[----:B------:R-:W-:Y:S02]  /*3fd0*/  ISETP.GE.AND.EX P5, PT, R49, UR13, PT, P5 ;  /* 0x0000000d31007c0c */ /* 0x000fe4000bfa6350 */
[--C-:B------:R-:W-:Y:S01]  /*3fe0*/  FADD.FTZ R24, R25, -R28.reuse ;  /* 0x8000001c19187221 */ /* 0x100fe20000010000 */
[----:B------:R-:W-:Y:S01]  /*3ff0*/  IADD3 R31, R2, 0x120, RZ ;  /* 0x00000120021f7810 */ /* 0x000fe20007ffe0ff */
[----:B------:R-:W-:Y:S01]  /*4000*/  FADD.FTZ R26, R27, -R28 ;  /* 0x8000001c1b1a7221 */ /* 0x000fe20000010000 */
[----:B------:R-:W-:Y:S01]  /*4010*/  ISETP.LT.U32.AND P5, PT, R0, 0x1a0, !P5 ;  /* 0x000001a00000780c */ /* 0x000fe20006fa1070 */
[----:B------:R-:W-:-:S02]  /*4020*/  FMUL.FTZ R47, R24, R29 ;  /* 0x0000001d182f7220 */ /* 0x000fc40000410000 */
[----:B------:R-:W-:-:S10]  /*4030*/  FMUL.FTZ R36, R26, R29 ;  /* 0x0000001d1a247220 */ /* 0x000fd40000410000 */
        /* <DEDUP_REMOVED lines=13> */
.L_x_2529:
[----:B------:R-:W-:Y:S05]  /*4110*/  BSYNC B0 ;  /* 0x0000000000007941 */ /* 0x000fea0003800000 */
.L_x_2528:
[----:B------:R-:W-:Y:S01]  /*4120*/  FFMA.FTZ R30, R20, R47, R22 ;  /* 0x0000002f141e7223 */ /* 0x000fe20000010016 */
[----:B------:R-:W-:Y:S01]  /*4130*/  SHF.R.S32.HI R49, RZ, 0x1f, R31 ;  /* 0x0000001fff317819 */ /* 0x000fe2000001141f */
        /* <DEDUP_REMOVED lines=12> */
.L_x_2530:
[----:B------:R-:W-:Y:S01]  /*4200*/  ISETP.GE.U32.AND P5, PT, R31, UR12, PT ;  /* 0x0000000c1f007c0c */ /* 0x000fe2000bfa6070 */
[--C-:B------:R-:W-:Y:S01]  /*4210*/  HADD2.F32 R25, -RZ, R37.reuse.H0_H0 ;  /* 0x20000025ff197230 */ /* 0x100fe20000004100 */
[----:B------:R-:W-:Y:S01]  /*4220*/  BSSY B0, `(.L_x_2531) ;  /* 0x0000016000007945 */ /* 0x000fe20003800000 */
[----:B------:R-:W-:Y:S01]  /*4230*/  HADD2.F32 R37, -RZ, R37.H1_H1 ;  /* 0x30000025ff257230 */ /* 0x000fe20000004100 */
[----:B------:R-:W-:Y:S02]  /*4240*/  ISETP.GE.AND.EX P5, PT, R49, UR13, PT, P5 ;  /* 0x0000000d31007c0c */ /* 0x000fe4000bfa6350 */
[--C-:B------:R-:W-:Y:S01]  /*4250*/  FADD.FTZ R24, R25, -R28.reuse ;  /* 0x8000001c19187221 */ /* 0x100fe20000010000 */
[----:B0-----:R-:W-:Y:S01]  /*4260*/  IADD3 R35, R2, 0x140, RZ ;  /* 0x0000014002237810 */ /* 0x001fe20007ffe0ff */
[----:B------:R-:W-:Y:S01]  /*4270*/  FADD.FTZ R26, R37, -R28 ;  /* 0x8000001c251a7221 */ /* 0x000fe20000010000 */
[----:B------:R-:W-:Y:S01]  /*4280*/  ISETP.GT.U32.OR P5, PT, R0, 0x19f, P5 ;  /* 0x0000019f0000780c */ /* 0x000fe20002fa4470 */
[----:B------:R-:W-:-:S02]  /*4290*/  FMUL.FTZ R37, R24, R29 ;  /* 0x0000001d18257220 */ /* 0x000fc40000410000 */
[----:B------:R-:W-:-:S10]  /*42a0*/  FMUL.FTZ R36, R26, R29 ;  /* 0x0000001d1a247220 */ /* 0x000fd40000410000 */
[----:B------:R-:W-:Y:S05]  /*42b0*/  @P5 BRA `(.L_x_2532) ;  /* 0x0000000000305947 */ /* 0x000fea0003800000 */
[----:B------:R-:W-:Y:S01]  /*42c0*/  ULDC.64 UR14, c[0x0][0x270] ;  /* 0x00009c00000e7ab9 */ /* 0x000fe20000000a00 */
[----:B------:R-:W-:Y:S01]  /*42d0*/  MOV R24, R58 ;  /* 0x0000003a00187202 */ /* 0x000fe20000000f00 */
[----:B------:R-:W-:Y:S01]  /*42e0*/  IMAD R26, R49, UR14, RZ ;  /* 0x0000000e311a7c24 */ /* 0x000fe2000f8e02ff */
[----:B------:R-:W-:Y:S02]  /*42f0*/  MOV R25, R61 ;  /* 0x0000003d00197202 */ /* 0x000fe40000000f00 */
        /* <DEDUP_REMOVED lines=8> */
.L_x_2532:
[----:B------:R-:W-:Y:S05]  /*4380*/  BSYNC B0 ;  /* 0x0000000000007941 */ /* 0x000fea0003800000 */
.L_x_2531:
        /* <DEDUP_REMOVED lines=14> */
.L_x_2533:
[----:B------:R-:W-:Y:S01]  /*4470*/  ISETP.GE.U32.AND P5, PT, R35, UR12, PT ;  /* 0x0000000c23007c0c */ /* 0x000fe2000bfa6070 */
[--C-:B------:R-:W-:Y:S01]  /*4480*/  HADD2.F32 R25, -RZ, R38.reuse.H0_H0 ;  /* 0x20000026ff197230 */ /* 0x100fe20000004100 */
[----:B------:R-:W-:Y:S01]  /*4490*/  BSSY B0, `(.L_x_2534) ;  /* 0x0000016000007945 */ /* 0x000fe20003800000 */
[----:B0-----:R-:W-:Y:S01]  /*44a0*/  HADD2.F32 R27, -RZ, R38.H1_H1 ;  /* 0x30000026ff1b7230 */ /* 0x001fe20000004100 */
[----:B------:R-:W-:Y:S02]  /*44b0*/  ISETP.GE.AND.EX P5, PT, R49, UR13, PT, P5 ;  /* 0x0000000d31007c0c */ /* 0x000fe4000bfa6350 */
[--C-:B------:R-:W-:Y:S01]  /*44c0*/  FADD.FTZ R24, R25, -R28.reuse ;  /* 0x8000001c19187221 */ /* 0x100fe20000010000 */
[----:B------:R-:W-:Y:S01]  /*44d0*/  IADD3 R31, R2, 0x160, RZ ;  /* 0x00000160021f7810 */ /* 0x000fe20007ffe0ff */
        /* <DEDUP_REMOVED lines=17> */
.L_x_2535:
[----:B------:R-:W-:Y:S05]  /*45f0*/  BSYNC B0 ;  /* 0x0000000000007941 */ /* 0x000fea0003800000 */
.L_x_2534:
[----:B0-----:R-:W-:Y:S01]  /*4600*/  SHF.R.S32.HI R37, RZ, 0x1f, R31 ;  /* 0x0000001fff257819 */ /* 0x001fe2000001141f */
        /* <DEDUP_REMOVED lines=13> */
.L_x_2536:
[----:B------:R-:W-:Y:S01]  /*46e0*/  ISETP.GE.U32.AND P5, PT, R31, UR12, PT ;  /* 0x0000000c1f007c0c */ /* 0x000fe2000bfa6070 */
[--C-:B------:R-:W-:Y:S01]  /*46f0*/  HADD2.F32 R25, -RZ, R39.reuse.H0_H0 ;  /* 0x20000027ff197230 */ /* 0x100fe20000004100 */
[----:B------:R-:W-:Y:S01]  /*4700*/  BSSY B0, `(.L_x_2537) ;  /* 0x0000013000007945 */ /* 0x000fe20003800000 */
[----:B------:R-:W-:Y:S01]  /*4710*/  HADD2.F32 R39, -RZ, R39.H1_H1 ;  /* 0x30000027ff277230 */ /* 0x000fe20000004100 */
[----:B------:R-:W-:Y:S02]  /*4720*/  ISETP.GE.AND.EX P5, PT, R37, UR13, PT, P5 ;  /* 0x0000000d25007c0c */ /* 0x000fe4000bfa6350 */
[--C-:B------:R-:W-:Y:S02]  /*4730*/  FADD.FTZ R30, R25, -R28.reuse ;  /* 0x8000001c191e7221 */ /* 0x100fe40000010000 */
[----:B------:R-:W-:Y:S01]  /*4740*/  ISETP.GT.U32.OR P5, PT, R0, 0x19f, P5 ;  /* 0x0000019f0000780c */ /* 0x000fe20002fa4470 */
[----:B------:R-:W-:-:S12]  /*4750*/  FADD.FTZ R38, R39, -R28 ;  /* 0x8000001c27267221 */ /* 0x000fd80000010000 */
        /* <DEDUP_REMOVED lines=13> */
.L_x_2538:
[----:B------:R-:W-:Y:S05]  /*4830*/  BSYNC B0 ;  /* 0x0000000000007941 */ /* 0x000fea0003800000 */
.L_x_2537:
[----:B0-----:R-:W-:Y:S01]  /*4840*/  IADD3 R47, R2, 0x180, RZ ;  /* 0x00000180022f7810 */ /* 0x001fe20007ffe0ff */
[-C--:B------:R-:W-:Y:S01]  /*4850*/  FMUL.FTZ R25, R30, R29.reuse ;  /* 0x0000001d1e197220 */ /* 0x080fe20000410000 */
[----:B------:R-:W-:Y:S01]  /*4860*/  FMUL.FTZ R38, R38, R29 ;  /* 0x0000001d26267220 */ /* 0x000fe20000410000 */
[--C-:B------:R-:W-:Y:S01]  /*4870*/  HADD2.F32 R37, -RZ, R40.reuse.H0_H0 ;  /* 0x20000028ff257230 */ /* 0x100fe20000004100 */
[----:B------:R-:W-:Y:S01]  /*4880*/  SHF.R.S32.HI R36, RZ, 0x1f, R47 ;  /* 0x0000001fff247819 */ /* 0x000fe2000001142f */
[----:B------:R-:W-:Y:S02]  /*4890*/  HADD2.F32 R39, -RZ, R40.H1_H1 ;  /* 0x30000028ff277230 */ /* 0x000fe40000004100 */
        /* <DEDUP_REMOVED lines=13> */
.L_x_2539:
[----:B------:R-:W-:Y:S01]  /*4970*/  ISETP.GE.U32.AND P5, PT, R47, UR12, PT ;  /* 0x0000000c2f007c0c */ /* 0x000fe2000bfa6070 */
[--C-:B------:R-:W-:Y:S01]  /*4980*/  FADD.FTZ R24, R37, -R28.reuse ;  /* 0x8000001c25187221 */ /* 0x100fe20000010000 */
[----:B------:R-:W-:Y:S01]  /*4990*/  FADD.FTZ R26, R39, -R28 ;  /* 0x8000001c271a7221 */ /* 0x000fe20000010000 */
        /* <DEDUP_REMOVED lines=20> */
.L_x_2541:
[----:B------:R-:W-:Y:S05]  /*4ae0*/  BSYNC B0 ;  /* 0x0000000000007941 */ /* 0x000fea0003800000 */
.L_x_2540:
        /* <DEDUP_REMOVED lines=11> */
.L_x_2542:
[----:B------:R-:W-:Y:S01]  /*4ba0*/  ISETP.GE.U32.AND P5, PT, R32, UR12, PT ;  /* 0x0000000c20007c0c */ /* 0x000fe2000bfa6070 */
[--C-:B------:R-:W-:Y:S01]  /*4bb0*/  HADD2.F32 R25, -RZ, R42.reuse.H0_H0 ;  /* 0x2000002aff197230 */ /* 0x100fe20000004100 */
[----:B------:R-:W-:Y:S01]  /*4bc0*/  BSSY B0, `(.L_x_2543) ;  /* 0x0000013000007945 */ /* 0x000fe20003800000 */
[----:B0-----:R-:W-:Y:S01]  /*4bd0*/  HADD2.F32 R27, -RZ, R42.H1_H1 ;  /* 0x3000002aff1b7230 */ /* 0x001fe20000004100 */
        /* <DEDUP_REMOVED lines=17> */
.L_x_2544:
[----:B------:R-:W-:Y:S05]  /*4cf0*/  BSYNC B0 ;  /* 0x0000000000007941 */ /* 0x000fea0003800000 */
.L_x_2543:
[-C--:B------:R-:W-:Y:S01]  /*4d00*/  FMUL.FTZ R25, R36, R29.reuse ;  /* 0x0000001d24197220 */ /* 0x080fe20000410000 */
[----:B------:R-:W-:Y:S01]  /*4d10*/  FMUL.FTZ R38, R38, R29 ;  /* 0x0000001d26267220 */ /* 0x000fe20000410000 */
[--C-:B------:R-:W-:Y:S01]  /*4d20*/  HADD2.F32 R35, -RZ, R48.reuse.H0_H0 ;  /* 0x20000030ff237230 */ /* 0x100fe20000004100 */
[----:B------:R-:W-:Y:S01]  /*4d30*/  IADD3 R36, R2, 0x1c0, RZ ;  /* 0x000001c002247810 */ /* 0x000fe20007ffe0ff */
[----:B------:R-:W-:Y:S02]  /*4d40*/  HADD2.F32 R37, -RZ, R48.H1_H1 ;  /* 0x30000030ff257230 */ /* 0x000fe40000004100 */
        /* <DEDUP_REMOVED lines=13> */
.L_x_2545:
[----:B------:R-:W-:Y:S01]  /*4e20*/  ISETP.GE.U32.AND P5, PT, R36, UR12, PT ;  /* 0x0000000c24007c0c */ /* 0x000fe2000bfa6070 */
[--C-:B------:R-:W-:Y:S01]  /*4e30*/  FADD.FTZ R24, R35, -R28.reuse ;  /* 0x8000001c23187221 */ /* 0x100fe20000010000 */
[----:B------:R-:W-:Y:S01]  /*4e40*/  FADD.FTZ R28, R37, -R28 ;  /* 0x8000001c251c7221 */ /* 0x000fe20000010000 */
[----:B------:R-:W-:Y:S01]  /*4e50*/  BSSY B0, `(.L_x_2546) ;  /* 0x0000014000007945 */ /* 0x000fe20003800000 */
[----:B------:R-:W-:Y:S01]  /*4e60*/  ISETP.GE.AND.EX P5, PT, R43, UR13, PT, P5 ;  /* 0x0000000d2b007c0c */ /* 0x000fe2000bfa6350 */
[-C--:B0-----:R-:W-:Y:S01]  /*4e70*/  FMUL.FTZ R27, R24, R29.reuse ;  /* 0x0000001d181b7220 */ /* 0x081fe20000410000 */
        /* <DEDUP_REMOVED lines=17> */
.L_x_2547:
[----:B------:R-:W-:Y:S05]  /*4f90*/  BSYNC B0 ;  /* 0x0000000000007941 */ /* 0x000fea0003800000 */
.L_x_2546:
        /* <DEDUP_REMOVED lines=11> */
.L_x_2548:
        /* <DEDUP_REMOVED lines=16> */
.L_x_2550:
[----:B------:R-:W-:Y:S05]  /*5150*/  BSYNC B0 ;  /* 0x0000000000007941 */ /* 0x000fea0003800000 */
.L_x_2549:
[----:B-1----:R-:W1:Y:S01]  /*5160*/  LDC R21, c[0x0][0x10] ;  /* 0x00000400ff157b82 */ /* 0x002e620000000800 */
[----:B------:R-:W-:Y:S02]  /*5170*/  IADD3 R14, R14, 0x1, RZ ;  /* 0x000000010e0e7810 */ /* 0x000fe40007ffe0ff */
[----:B-1----:R-:W-:-:S04]  /*5180*/  IADD3 R12, R21, R12, RZ ;  /* 0x0000000c150c7210 */ /* 0x002fc80007ffe0ff */
[----:B------:R-:W-:-:S13]  /*5190*/  ISETP.GE.AND P5, PT, R12, UR4, PT ;  /* 0x000000040c007c0c */ /* 0x000fda000bfa6270 */
[----:B------:R-:W-:Y:S05]  /*51a0*/  @!P5 BRA `(.L_x_2551) ;  /* 0xffffffb000a4d947 */ /* 0x000fea000383ffff */
[----:B------:R-:W-:Y:S05]  /*51b0*/  EXIT ;  /* 0x000000000000794d */ /* 0x000fea0003800000 */
.L_x_2552:
        /* <DEDUP_REMOVED lines=12> */
.L_x_3275:


//--------------------- .text._Z35group_norm_nhwc_fwd_one_pass_kernelI11Fp16IOBf16WLi64ELi26ELi416EEv26Group_norm_nhwc_fwd_params --------------------------
	.section	.text._Z35group_norm_nhwc_fwd_one_pass_kernelI11Fp16IOBf16WLi64ELi26ELi416EEv26Group_norm_nhwc_fwd_params,"ax",@progbits
	.align	128
        .global         _Z35group_norm_nhwc_fwd_one_pass_kernelI11Fp16IOBf16WLi64ELi26ELi416EEv26Group_norm_nhwc_fwd_params
        .type           _Z35group_norm_nhwc_fwd_one_pass_kernelI11Fp16IOBf16WLi64ELi26ELi416EEv26Group_norm_nhwc_fwd_params,@function
        .size           _Z35group_norm_nhwc_fwd_one_pass_kernelI11Fp16IOBf16WLi64ELi26ELi416EEv26Group_norm_nhwc_fwd_params,(.L_x_3276 - _Z35group_norm_nhwc_fwd_one_pass_kernelI11Fp16IOBf16WLi64ELi26ELi416EEv26Group_norm_nhwc_fwd_params)
        .other          _Z35group_norm_nhwc_fwd_one_pass_kernelI11Fp16IOBf16WLi64ELi26ELi416EEv26Group_norm_nhwc_fwd_params,@"STO_CUDA_ENTRY STV_DEFAULT"
_Z35group_norm_nhwc_fwd_one_pass_kernelI11Fp16IOBf16WLi64ELi26ELi416EEv26Group_norm_nhwc_fwd_params:
.text._Z35group_norm_nhwc_fwd_one_pass_kernelI11Fp16IOBf16WLi64ELi26ELi416EEv26Group_norm_nhwc_fwd_params:
        /* <DEDUP_REMOVED lines=31> */
.L_x_2568:
        /* <DEDUP_REMOVED lines=146> */
.L_x_2554:
[----:B------:R-:W-:Y:S05]  /*0b10*/  BSYNC B0 ;  /* 0x0000000000007941 */ /* 0x000fea0003800000 */
.L_x_2553:
        /* <DEDUP_REMOVED lines=28> */
.L_x_2557:
[----:B-1----:R-:W2:Y:S04]  /*0ce0*/  LDG.E.STRONG.GPU R8, desc[UR8][R6.64] ;  /* 0x0000000806087981 */ /* 0x002ea8000c1ef900 */
[----:B--2---:R-:W-:Y:S01]  /*0cf0*/  CCTL.IVALL ;  /* 0x00000000ff00798f */ /* 0x004fe20002000000 */
[----:B------:R-:W-:Y:S05]  /*0d00*/  YIELD ;  /* 0x0000000000007946 */ /* 0x000fea0003800000 */
[----:B------:R-:W-:-:S13]  /*0d10*/  ISETP.NE.AND P1, PT, R8, R11, PT ;  /* 0x0000000b0800720c */ /* 0x000fda0003f25270 */
[----:B------:R-:W-:Y:S05]  /*0d20*/  @P1 BRA `(.L_x_2557) ;  /* 0xfffffffc00ec1947 */ /* 0x000fea000383ffff */
.L_x_2556:
        /* <DEDUP_REMOVED lines=11> */
.L_x_2559:
        /* <DEDUP_REMOVED lines=63> */
.L_x_2558:
        /* <DEDUP_REMOVED lines=19> */
.L_x_2561:
[----:B------:R-:W-:Y:S05]  /*1300*/  BSYNC B0 ;  /* 0x0000000000007941 */ /* 0x000fea0003800000 */
.L_x_2560:
[----:B------:R-:W-:Y:S05]  /*1310*/  @!P3 BRA `(.L_x_2555) ;  /* 0x000000000080b947 */ /* 0x000fea0003800000 */
[C---:B------:R-:W-:Y:S02]  /*1320*/  IADD3 R6, R13.reuse, 0x1, RZ ;  /* 0x000000010d067810 */ /* 0x040fe40007ffe0ff */
[----:B------:R-:W-:Y:S02]  /*1330*/  IADD3 R14, R13, 0x2, RZ ;  /* 0x000000020d0e7810 */ /* 0x000fe40007ffe0ff */
[----:B------:R-:W-:Y:S02]  /*1340*/  ISETP.EQ.OR P3, PT, R6, UR7, P2 ;  /* 0x0000000706007c0c */ /* 0x000fe40009762670 */
[----:B------:R-:W-:Y:S02]  /*1350*/  LOP3.LUT R7, R12, 0x3, RZ, 0xc0, !PT ;  /* 0x000000030c077812 */ /* 0x000fe400078ec0ff */
[----:B------:R-:W-:-:S04]  /*1360*/  ISETP.EQ.OR P1, PT, R14, UR7, P2 ;  /* 0x000000070e007c0c */ /* 0x000fc80009722670 */
[----:B------:R-:W-:-:S05]  /*1370*/  ISETP.EQ.OR P1, PT, R7, 0x2, P1 ;  /* 0x000000020700780c */ /* 0x000fca0000f22670 */
[----:B------:R-:W1:Y:S01]  /*1380*/  @!P3 S2R R15, SR_CTAID.Y ;  /* 0x00000000000fb919 */ /* 0x000e620000002600 */
        /* <DEDUP_REMOVED lines=9> */
[-C--:B------:R-:W-:Y:S02]  /*1420*/  @!P3 IMAD R11, R11, R12.reuse, RZ ;  /* 0x0000000c0b0bb224 */ /* 0x080fe400078e02ff */
[-C--:B---3--:R-:W-:Y:S02]  /*1430*/  @!P1 IMAD R29, R10, R23.reuse, RZ ;  /* 0x000000170a1d9224 */ /* 0x088fe400078e02ff */
        /* <DEDUP_REMOVED lines=14> */
.L_x_2555:
        /* <DEDUP_REMOVED lines=30> */
[----:B-1----:R-:W-:Y:S02]  /*1700*/  HADD2.F32 R7, -RZ, R2.H1_H1 ;  /* 0x30000002ff077230 */ /* 0x002fe40000004100 */
[--C-:B------:R-:W-:Y:S02]  /*1710*/  HADD2.F32 R11, -RZ, R0.reuse.H1_H1 ;  /* 0x30000000ff0b7230 */ /* 0x100fe40000004100 */
[----:B------:R-:W-:Y:S02]  /*1720*/  HADD2.F32 R9, -RZ, R0.H0_H0 ;  /* 0x20000000ff097230 */ /* 0x000fe40000004100 */
[----:B0-----:R-:W-:Y:S01]  /*1730*/  @P1 FADD.FTZ R8, R4, R5 ;  /* 0x0000000504081221 */ /* 0x001fe20000010000 */
[----:B------:R-:W-:-:S06]  /*1740*/  MOV R4, 0x3f800000 ;  /* 0x3f80000000047802 */ /* 0x000fcc0000000f00 */
[----:B------:R-:W0:Y:S01]  /*1750*/  @P1 MUFU.RSQ R4, R8 ;  /* 0x0000000800041308 */ /* 0x000e220000001400 */
[----:B------:R-:W-:Y:S01]  /*1760*/  ISETP.NE.AND P1, PT, RZ, UR10, PT ;  /* 0x0000000aff007c0c */ /* 0x000fe2000bf25270 */
[----:B------:R-:W-:Y:S02]  /*1770*/  HADD2.F32 R5, -RZ, R2.H0_H0 ;  /* 0x20000002ff057230 */ /* 0x000fe40000004100 */
[--C-:B------:R-:W-:Y:S01]  /*1780*/  FADD.FTZ R7, R7, -R14.reuse ;  /* 0x8000000e07077221 */ /* 0x100fe20000010000 */
[--C-:B------:R-:W-:Y:S01]  /*1790*/  FADD.FTZ R11, R11, -R14.reuse ;  /* 0x8000000e0b0b7221 */ /* 0x100fe20000010000 */
[--C-:B------:R-:W-:Y:S01]  /*17a0*/  FADD.FTZ R9, R9, -R14.reuse ;  /* 0x8000000e09097221 */ /* 0x100fe20000010000 */
[----:B------:R-:W-:Y:S01]  /*17b0*/  FADD.FTZ R5, R5, -R14 ;  /* 0x8000000e05057221 */ /* 0x000fe20000010000 */
[-C--:B0-----:R-:W-:Y:S01]  /*17c0*/  FMUL.FTZ R7, R7, R4.reuse ;  /* 0x0000000407077220 */ /* 0x081fe20000410000 */
[-C--:B------:R-:W-:Y:S02]  /*17d0*/  FMUL.FTZ R11, R11, R4.reuse ;  /* 0x000000040b0b7220 */ /* 0x080fe40000410000 */
        /* <DEDUP_REMOVED lines=22> */
.L_x_2562:
        /* <DEDUP_REMOVED lines=15> */
.L_x_2564:
[----:B------:R-:W-:Y:S05]  /*1a30*/  BSYNC B0 ;  /* 0x0000000000007941 */ /* 0x000fea0003800000 */
.L_x_2563:
        /* <DEDUP_REMOVED lines=11> */
.L_x_2565:
        /* <DEDUP_REMOVED lines=19> */
.L_x_2567:
[----:B------:R-:W-:Y:S05]  /*1c20*/  BSYNC B0 ;  /* 0x0000000000007941 */ /* 0x000fea0003800000 */
.L_x_2566:
[----:B------:R-:W1:Y:S01]  /*1c30*/  LDC R0, c[0x0][0x10] ;  /* 0x00000400ff007b82 */ /* 0x000e620000000800 */
[----:B------:R-:W-:Y:S02]  /*1c40*/  IADD3 R17, R17, 0x1, RZ ;  /* 0x0000000111117810 */ /* 0x000fe40007ffe0ff */
[----:B-1----:R-:W-:-:S04]  /*1c50*/  IADD3 R21, R0, R21, RZ ;  /* 0x0000001500157210 */ /* 0x002fc80007ffe0ff */
[----:B------:R-:W-:-:S13]  /*1c60*/  ISETP.GE.AND P1, PT, R21, UR4, PT ;  /* 0x0000000415007c0c */ /* 0x000fda000bf26270 */
[----:B------:R-:W-:Y:S05]  /*1c70*/  @!P1 BRA `(.L_x_2568) ;  /* 0xffffffe4005c9947 */ /* 0x000fea000383ffff */
[----:B------:R-:W-:Y:S05]  /*1c80*/  EXIT ;  /* 0x000000000000794d */ /* 0x000fea0003800000 */
.L_x_2569:
        /* <DEDUP_REMOVED lines=15> */
.L_x_3276:


//--------------------- .text._Z35group_norm_nhwc_fwd_one_pass_kernelI11Fp16IOBf16WLi128ELi26ELi416EEv26Group_norm_nhwc_fwd_params --------------------------
	.section	.text._Z35group_norm_nhwc_fwd_one_pass_kernelI11Fp16IOBf16WLi128ELi26ELi416EEv26Group_norm_nhwc_fwd_params,"ax",@progbits
	.align	128
        .global         _Z35group_norm_nhwc_fwd_one_pass_kernelI11Fp16IOBf16WLi128ELi26ELi416EEv26Group_norm_nhwc_fwd_params
        .type           _Z35group_norm_nhwc_fwd_one_pass_kernelI11Fp16IOBf16WLi128ELi26ELi416EEv26Group_norm_nhwc_fwd_params,@function
        .size           _Z35group_norm_nhwc_fwd_one_pass_kernelI11Fp16IOBf16WLi128ELi26ELi416EEv26Group_norm_nhwc_fwd_params,(.L_x_3277 - _Z35group_norm_nhwc_fwd_one_pass_kernelI11Fp16IOBf16WLi128ELi26ELi416EEv26Group_norm_nhwc_fwd_params)
        .other          _Z35group_norm_nhwc_fwd_one_pass_kernelI11Fp16IOBf16WLi128ELi26ELi416EEv26Group_norm_nhwc_fwd_params,@"STO_CUDA_ENTRY STV_DEFAULT"
_Z35group_norm_nhwc_fwd_one_pass_kernelI11Fp16IOBf16WLi128ELi26ELi416EEv26Group_norm_nhwc_fwd_params:
.text._Z35group_norm_nhwc_fwd_one_pass_kernelI11Fp16IOBf16WLi128ELi26ELi416EEv26Group_norm_nhwc_fwd_params:
        /* <DEDUP_REMOVED lines=34> */
.L_x_2591:
[----:B01----:R-:W0:Y:S01]  /*0220*/  LDC R17, c[0x0][0x288] ;  /* 0x0000a200ff117b82 */ /* 0x003e220000000800 */
[----:B------:R-:W-:Y:S01]  /*0230*/  ULDC.64 UR14, c[0x0][0x278] ;  /* 0x00009e00000e7ab9 */ /* 0x000fe20000000a00 */
[----:B------:R-:W-:Y:S01]  /*0240*/  SHF.R.S32.HI R23, RZ, 0x1f, R20 ;  /* 0x0000001fff177819 */ /* 0x000fe20000011414 */
[----:B------:R-:W-:Y:S01]  /*0250*/  ULDC.64 UR12, c[0x0][0x280] ;  /* 0x0000a000000c7ab9 */ /* 0x000fe20000000a00 */
[----:B------:R-:W-:Y:S02]  /*0260*/  SHF.R.S32.HI R25, RZ, 0x1f, R21 ;  /* 0x0000001fff197819 */ /* 0x000fe40000011415 */
[----:B------:R-:W-:Y:S02]  /*0270*/  SHF.R.S32.HI R27, RZ, 0x1f, R22 ;  /* 0x0000001fff1b7819 */ /* 0x000fe40000011416 */
[----:B------:R-:W1:Y:S01]  /*0280*/  @P0 LDC.64 R14, c[0x0][0x270] ;  /* 0x00009c00ff0e0b82 */ /* 0x000e620000000a00 */
        /* <DEDUP_REMOVED lines=183> */
.L_x_2571:
[----:B------:R-:W-:Y:S05]  /*0e00*/  BSYNC B0 ;  /* 0x0000000000007941 */ /* 0x000fea0003800000 */
.L_x_2570:
        /* <DEDUP_REMOVED lines=28> */
.L_x_2574:
[----:B-1----:R-:W2:Y:S04]  /*0fd0*/  LDG.E.STRONG.GPU R12, desc[UR8][R10.64] ;  /* 0x000000080a0c7981 */ /* 0x002ea8000c1ef900 */
[----:B--2---:R-:W-:Y:S01]  /*0fe0*/  CCTL.IVALL ;  /* 0x00000000ff00798f */ /* 0x004fe20002000000 */
[----:B------:R-:W-:Y:S05]  /*0ff0*/  YIELD ;  /* 0x0000000000007946 */ /* 0x000fea0003800000 */
[----:B------:R-:W-:-:S13]  /*1000*/  ISETP.NE.AND P1, PT, R12, R15, PT ;  /* 0x0000000f0c00720c */ /* 0x000fda0003f25270 */
[----:B------:R-:W-:Y:S05]  /*1010*/  @P1 BRA `(.L_x_2574) ;  /* 0xfffffffc00ec1947 */ /* 0x000fea000383ffff */
.L_x_2573:
        /* <DEDUP_REMOVED lines=11> */
.L_x_2576:
        /* <DEDUP_REMOVED lines=63> */
.L_x_2575:
        /* <DEDUP_REMOVED lines=19> */
.L_x_2578:
[----:B------:R-:W-:Y:S05]  /*15f0*/  BSYNC B0 ;  /* 0x0000000000007941 */ /* 0x000fea0003800000 */
.L_x_2577:
        /* <DEDUP_REMOVED lines=32> */
.L_x_2572:
[----:B------:R-:W-:Y:S01]  /*1800*/  ULDC.64 UR12, c[0x0][0x218] ;  /* 0x00008600000c7ab9 */ /* 0x000fe20000000a00 */
[----:B------:R-:W-:Y:S01]  /*1810*/  LOP3.LUT P1, RZ, R0, UR7, RZ, 0xfc, !PT ;  /* 0x0000000700ff7c12 */ /* 0x000fe2000f82fcff */
[----:B------:R-:W2:Y:S01]  /*1820*/  S2UR UR6, SR_CgaCtaId ;  /* 0x00000000000679c3 */ /* 0x000ea20000008800 */
[----:B------:R-:W-:Y:S01]  /*1830*/  ISETP.EQ.U32.AND P3, PT, RZ, UR12, PT ;  /* 0x0000000cff007c0c */ /* 0x000fe2000bf62070 */
[----:B------:R-:W-:Y:S01]  /*1840*/  UMOV UR5, 0x400 ;  /* 0x0000040000057882 */ /* 0x000fe20000000000 */
[----:B-1----:R-:W-:Y:S02]  /*1850*/  IADD3 R19, R31, R24, RZ ;  /* 0x000000181f137210 */ /* 0x002fe40007ffe0ff */
[----:B------:R-:W-:-:S03]  /*1860*/  ISETP.EQ.OR.EX P1, PT, RZ, UR13, P1, P3 ;  /* 0x0000000dff007c0c */ /* 0x000fc60008f22730 */
[----:B------:R-:W1:Y:S08]  /*1870*/  LDC.64 R14, c[0x0][0x228] ;  /* 0x00008a00ff0e7b82 */ /* 0x000e700000000a00 */
[----:B------:R-:W3:Y:S01]  /*1880*/  LDC.64 R12, c[0x0][0x230] ;  /* 0x00008c00ff0c7b82 */ /* 0x000ee20000000a00 */
[----:B------:R-:W-:Y:S01]  /*1890*/  HADD2.F32 R39, -RZ, R29.H0_H0 ;  /* 0x2000001dff277230 */ /* 0x000fe20000004100 */
        /* <DEDUP_REMOVED lines=14> */
[----:B------:R-:W2:Y:S04]  /*1980*/  LDG.E.U16 R36, desc[UR8][R14.64+0x2] ;  /* 0x000002080e247981 */ /* 0x000ea8000c1e1500 */
[----:B------:R-:W3:Y:S04]  /*1990*/  LDG.E.U16 R24, desc[UR8][R12.64+0x2] ;  /* 0x000002080c187981 */ /* 0x000ee8000c1e1500 */
[----:B------:R4:W5:Y:S04]  /*19a0*/  LDG.E.U16 R37, desc[UR8][R14.64] ;  /* 0x000000080e257981 */ /* 0x000968000c1e1500 */
[----:B------:R4:W5:Y:S01]  /*19b0*/  LDG.E.U16 R38, desc[UR8][R12.64] ;  /* 0x000000080c267981 */ /* 0x000962000c1e1500 */
[----:B0-----:R-:W-:Y:S01]  /*19c0*/  MOV R9, 0x3f800000 ;  /* 0x3f80000000097802 */ /* 0x001fe20000000f00 */
[----:B-1----:R-:W-:Y:S01]  /*19d0*/  HADD2.F32 R11, -RZ, R26.H0_H0 ;  /* 0x2000001aff0b7230 */ /* 0x002fe20000004100 */
[----:B------:R-:W-:Y:S01]  /*19e0*/  ISETP.GE.U32.AND P2, PT, R20, UR12, PT ;  /* 0x0000000c14007c0c */ /* 0x000fe2000bf46070 */
[----:B------:R-:W0:Y:S01]  /*19f0*/  LDS.64 R18, [UR5+0x80] ;  /* 0x00008005ff127984 */ /* 0x000e220008000a00 */
[--C-:B------:R-:W-:Y:S01]  /*1a00*/  HADD2.F32 R17, -RZ, R28.reuse.H1_H1 ;  /* 0x3000001cff117230 */ /* 0x100fe20000004100 */
[----:B------:R-:W-:Y:S01]  /*1a10*/  ISETP.GE.U32.AND P3, PT, R21, UR12, PT ;  /* 0x0000000c15007c0c */ /* 0x000fe2000bf66070 */
[----:B----4-:R-:W-:Y:S01]  /*1a20*/  HADD2.F32 R15, -RZ, R28.H0_H0 ;  /* 0x2000001cff0f7230 */ /* 0x010fe20000004100 */
[----:B------:R-:W-:Y:S01]  /*1a30*/  ISETP.GE.AND.EX P2, PT, R23, UR13, PT, P2 ;  /* 0x0000000d17007c0c */ /* 0x000fe2000bf46320 */
[----:B------:R-:W-:Y:S01]  /*1a40*/  HADD2.F32 R29, -RZ, R29.H1_H1 ;  /* 0x3000001dff1d7230 */ /* 0x000fe20000004100 */
[----:B------:R-:W-:Y:S01]  /*1a50*/  ISETP.GE.AND.EX P3, PT, R25, UR13, PT, P3 ;  /* 0x0000000d19007c0c */ /* 0x000fe2000bf66330 */
[----:B------:R-:W-:Y:S01]  /*1a60*/  HADD2.F32 R13, -RZ, R26.H1_H1 ;  /* 0x3000001aff0d7230 */ /* 0x000fe20000004100 */
        /* <DEDUP_REMOVED lines=8> */
[----:B------:R-:W-:Y:S01]  /*1af0*/  FFMA.FTZ R19, R19, UR6, -R40 ;  /* 0x0000000613137c23 */ /* 0x000fe20008010828 */
[--C-:B------:R-:W-:Y:S01]  /*1b00*/  FADD.FTZ R16, R39, -R18.reuse ;  /* 0x8000001227107221 */ /* 0x100fe20000010000 */
[--C-:B------:R-:W-:Y:S01]  /*1b10*/  FADD.FTZ R26, R29, -R18.reuse ;  /* 0x800000121d1a7221 */ /* 0x100fe20000010000 */
[----:B------:R-:W-:Y:S02]  /*1b20*/  FADD.FTZ R28, R41, -R18 ;  /* 0x80000012291c7221 */ /* 0x000fe40000010000 */
[----:B------:R-:W-:-:S13]  /*1b30*/  FSETP.GTU.FTZ.AND P1, PT, R19, RZ, PT ;  /* 0x000000ff1300720b */ /* 0x000fda0003f3c000 */
[----:B------:R-:W0:Y:S02]  /*1b40*/  @P1 LDC R8, c[0x0][0x238] ;  /* 0x00008e00ff081b82 */ /* 0x000e240000000800 */
[----:B0-----:R-:W-:Y:S01]  /*1b50*/  @P1 FADD.FTZ R19, R19, R8 ;  /* 0x0000000813131221 */ /* 0x001fe20000010000 */
[--C-:B------:R-:W-:Y:S01]  /*1b60*/  FADD.FTZ R8, R11, -R18.reuse ;  /* 0x800000120b087221 */ /* 0x100fe20000010000 */
[----:B------:R-:W-:Y:S02]  /*1b70*/  FADD.FTZ R18, R43, -R18 ;  /* 0x800000122b127221 */ /* 0x000fe40000010000 */
        /* <DEDUP_REMOVED lines=17> */
[C-C-:B------:R-:W-:Y:S01]  /*1c90*/  FFMA.FTZ R14, R11.reuse, R26, R24.reuse ;  /* 0x0000001a0b0e7223 */ /* 0x140fe20000010018 */
        /* <DEDUP_REMOVED lines=17> */
.L_x_2579:
        /* <DEDUP_REMOVED lines=14> */
.L_x_2581:
[----:B------:R-:W-:Y:S05]  /*1e90*/  BSYNC B0 ;  /* 0x0000000000007941 */ /* 0x000fea0003800000 */
.L_x_2580:
        /* <DEDUP_REMOVED lines=11> */
.L_x_2582:
        /* <DEDUP_REMOVED lines=14> */
.L_x_2584:
[----:B------:R-:W-:Y:S05]  /*2030*/  BSYNC B0 ;  /* 0x0000000000007941 */ /* 0x000fea0003800000 */
.L_x_2583:
        /* <DEDUP_REMOVED lines=11> */
.L_x_2585:
        /* <DEDUP_REMOVED lines=14> */
.L_x_2587:
[----:B------:R-:W-:Y:S05]  /*21d0*/  BSYNC B0 ;  /* 0x0000000000007941 */ /* 0x000fea0003800000 */
.L_x_2586:
        /* <DEDUP_REMOVED lines=11> */
.L_x_2588:
        /* <DEDUP_REMOVED lines=13> */
.L_x_2590:
[----:B------:R-:W-:Y:S05]  /*2360*/  BSYNC B0 ;  /* 0x0000000000007941 */ /* 0x000fea0003800000 */
.L_x_2589:
[----:B--23--:R-:W2:Y:S01]  /*2370*/  LDC R9, c[0x0][0x10] ;  /* 0x00000400ff097b82 */ /* 0x00cea20000000800 */
[----:B------:R-:W-:Y:S02]  /*2380*/  IADD3 R6, R6, 0x1, RZ ;  /* 0x0000000106067810 */ /* 0x000fe40007ffe0ff */
[----:B--2---:R-:W-:-:S04]  /*2390*/  IADD3 R4, R9, R4, RZ ;  /* 0x0000000409047210 */ /* 0x004fc80007ffe0ff */
[----:B------:R-:W-:-:S13]  /*23a0*/  ISETP.GE.AND P1, PT, R4, UR4, PT ;  /* 0x0000000404007c0c */ /* 0x000fda000bf26270 */
[----:B------:R-:W-:Y:S05]  /*23b0*/  @!P1 BRA `(.L_x_2591) ;  /* 0xffffffdc00989947 */ /* 0x000fea000383ffff */
[----:B------:R-:W-:Y:S05]  /*23c0*/  EXIT ;  /* 0x000000000000794d */ /* 0x000fea0003800000 */
.L_x_2592:
        /* <DEDUP_REMOVED lines=11> */
.L_x_3277:


//--------------------- .text._Z35group_norm_nhwc_fwd_one_pass_kernelI11Fp16IOBf16WLi256ELi26ELi416EEv26Group_norm_nhwc_fwd_params --------------------------
	.section	.text._Z35group_norm_nhwc_fwd_one_pass_kernelI11Fp16IOBf16WLi256ELi26ELi416EEv26Group_norm_nhwc_fwd_params,"ax",@progbits
	.align	128
        .global         _Z35group_norm_nhwc_fwd_one_pass_kernelI11Fp16IOBf16WLi256ELi26ELi416EEv26Group_norm_nhwc_fwd_params
        .type           _Z35group_norm_nhwc_fwd_one_pass_kernelI11Fp16IOBf16WLi256ELi26ELi416EEv26Group_norm_nhwc_fwd_params,@function
        .size           _Z35group_norm_nhwc_fwd_one_pass_kernelI11Fp16IOBf16WLi256ELi26ELi416EEv26Group_norm_nhwc_fwd_params,(.L_x_3278 - _Z35group_norm_nhwc_fwd_one_pass_kernelI11Fp16IOBf16WLi256ELi26ELi416EEv26Group_norm_nhwc_fwd_params)
        .other          _Z35group_norm_nhwc_fwd_one_pass_kernelI11Fp16IOBf16WLi256ELi26ELi416EEv26Group_norm_nhwc_fwd_params,@"STO_CUDA_ENTRY STV_DEFAULT"
_Z35group_norm_nhwc_fwd_one_pass_kernelI11Fp16IOBf16WLi256ELi26ELi416EEv26Group_norm_nhwc_fwd_params:
.text._Z35group_norm_nhwc_fwd_one_pass_kernelI11Fp16IOBf16WLi256ELi26ELi416EEv26Group_norm_nhwc_fwd_params:
        /* <DEDUP_REMOVED lines=38> */
.L_x_2626:
[----:B0-----:R-:W0:Y:S01]  /*0260*/  LDC R15, c[0x0][0x288] ;  /* 0x0000a200ff0f7b82 */ /* 0x001e220000000800 */
[----:B------:R-:W-:Y:S01]  /*0270*/  ULDC.64 UR14, c[0x0][0x278] ;  /* 0x00009e00000e7ab9 */ /* 0x000fe20000000a00 */
[----:B------:R-:W-:Y:S01]  /*0280*/  SHF.R.S32.HI R19, RZ, 0x1f, R22 ;  /* 0x0000001fff137819 */ /* 0x000fe20000011416 */
[----:B------:R-:W-:Y:S01]  /*0290*/  ULDC.64 UR12, c[0x0][0x280] ;  /* 0x0000a000000c7ab9 */ /* 0x000fe20000000a00 */
[----:B------:R-:W-:Y:S02]  /*02a0*/  ISETP.GE.U32.AND P5, PT, R22, UR14, PT ;  /* 0x0000000e16007c0c */ /* 0x000fe4000bfa6070 */
[----:B-1----:R-:W-:Y:S02]  /*02b0*/  SHF.R.S32.HI R35, RZ, 0x1f, R23 ;  /* 0x0000001fff237819 */ /* 0x002fe40000011417 */
[----:B------:R-:W-:Y:S01]  /*02c0*/  ISETP.GE.AND.EX P5, PT, R19, UR15, PT, P5 ;  /* 0x0000000f13007c0c */ /* 0x000fe2000bfa6350 */
[----:B--2---:R-:W1:Y:S01]  /*02d0*/  @P0 LDC.64 R16, c[0x0][0x270] ;  /* 0x00009c00ff100b82 */ /* 0x004e620000000a00 */
[----:B------:R-:W-:-:S02]  /*02e0*/  ISETP.GE.U32.AND P4, PT, R23, UR14, PT ;  /* 0x0000000e17007c0c */ /* 0x000fc4000bf86070 */
[----:B------:R-:W-:Y:S02]  /*02f0*/  ISETP.GT.U32.OR P5, PT, R3, 0x19f, P5 ;  /* 0x0000019f0300780c */ /* 0x000fe40002fa4470 */
[----:B------:R-:W-:Y:S02]  /*0300*/  ISETP.GE.AND.EX P4, PT, R35, UR15, PT, P4 ;  /* 0x0000000f23007c0c */ /* 0x000fe4000bf86340 */
[----:B------:R-:W-:Y:S02]  /*0310*/  SHF.R.S32.HI R33, RZ, 0x1f, R24 ;  /* 0x0000001fff217819 */ /* 0x000fe40000011418 */
[----:B------:R-:W-:Y:S02]  /*0320*/  ISETP.GT.U32.OR P4, PT, R3, 0x19f, P4 ;  /* 0x0000019f0300780c */ /* 0x000fe40002784470 */
[----:B---3--:R-:W-:Y:S02]  /*0330*/  SHF.R.S32.HI R29, RZ, 0x1f, R21 ;  /* 0x0000001fff1d7819 */ /* 0x008fe40000011415 */
        /* <DEDUP_REMOVED lines=10> */
[----:B------:R-:W-:-:S05]  /*03e0*/  SHF.R.S32.HI R13, RZ, 0x1f, R31 ;  /* 0x0000001fff0d7819 */ /* 0x000fca000001141f */
[----:B------:R-:W-:-:S05]  /*03f0*/  IMAD.HI.U32 R9, R9, R2, RZ ;  /* 0x0000000209097227 */ /* 0x000fca00078e00ff */
[----:B------:R-:W-:-:S05]  /*0400*/  IADD3 R0, -R9, RZ, RZ ;  /* 0x000000ff09007210 */ /* 0x000fca0007ffe1ff */
[----:B------:R-:W-:Y:S01]  /*0410*/  IMAD R0, R11, R0, R2 ;  /* 0x000000000b007224 */ /* 0x000fe200078e0202 */
[----:B------:R-:W-:-:S04]  /*0420*/  MOV R2, RZ ;  /* 0x000000ff00027202 */ /* 0x000fc80000000f00 */
[----:B------:R-:W-:-:S13]  /*0430*/  ISETP.GT.U32.AND P2, PT, R11, R0, PT ;  /* 0x000000000b00720c */ /* 0x000fda0003f44070 */
[-C--:B------:R-:W-:Y:S02]  /*0440*/  @!P2 IADD3 R0, R0, -R11.reuse, RZ ;  /* 0x8000000b0000a210 */ /* 0x080fe40007ffe0ff */
[----:B------:R-:W-:Y:S02]  /*0450*/  @!P2 IADD3 R9, R9, 0x1, RZ ;  /* 0x000000010909a810 */ /* 0x000fe40007ffe0ff */
[----:B------:R-:W-:Y:S02]  /*0460*/  ISETP.GE.U32.AND P1, PT, R0, R11, PT ;  /* 0x0000000b0000720c */ /* 0x000fe40003f26070 */
[----:B------:R-:W-:Y:S02]  /*0470*/  LOP3.LUT R0, R30, R15, RZ, 0x3c, !PT ;  /* 0x0000000f1e007212 */ /* 0x000fe400078e3cff */
[----:B------:R-:W-:Y:S02]  /*0480*/  ISETP.NE.AND P2, PT, R15, RZ, PT ;  /* 0x000000ff0f00720c */ /* 0x000fe40003f45270 */
[----:B------:R-:W-:-:S07]  /*0490*/  ISETP.GE.AND P3, PT, R0, RZ, PT ;  /* 0x000000ff0000720c */ /* 0x000fce0003f66270 */
[----:B------:R-:W-:-:S04]  /*04a0*/  @P1 IADD3 R9, R9, 0x1, RZ ;  /* 0x0000000109091810 */ /* 0x000fc80007ffe0ff */
[----:B------:R-:W-:-:S04]  /*04b0*/  MOV R11, R9 ;  /* 0x00000009000b7202 */ /* 0x000fc80000000f00 */
[----:B------:R-:W-:Y:S02]  /*04c0*/  @!P3 IADD3 R11, -R11, RZ, RZ ;  /* 0x000000ff0b0bb210 */ /* 0x000fe40007ffe1ff */
[----:B------:R-:W-:Y:S02]  /*04d0*/  @!P2 LOP3.LUT R11, RZ, R15, RZ, 0x33, !PT ;  /* 0x0000000fff0ba212 */ /* 0x000fe400078e33ff */
[----:B------:R-:W-:Y:S02]  /*04e0*/  ISETP.GE.U32.AND P2, PT, R24, UR14, PT ;  /* 0x0000000e18007c0c */ /* 0x000fe4000bf46070 */
[----:B------:R-:W-:Y:S02]  /*04f0*/  IADD3 R9, -R11, RZ, RZ ;  /* 0x000000ff0b097210 */ /* 0x000fe40007ffe1ff */
[----:B------:R-:W-:Y:S02]  /*0500*/  SHF.R.S32.HI R0, RZ, 0x1f, R11 ;  /* 0x0000001fff007819 */ /* 0x000fe4000001140b */
[----:B------:R-:W-:Y:S01]  /*0510*/  ISETP.GE.AND.EX P2, PT, R33, UR15, PT, P2 ;  /* 0x0000000f21007c0c */ /* 0x000fe2000bf46320 */
[----:B------:R-:W-:Y:S01]  /*0520*/  IMAD R28, R15, R9, R30 ;  /* 0x000000090f1c7224 */ /* 0x000fe200078e021e */
[----:B------:R-:W-:Y:S01]  /*0530*/  ISETP.GE.U32.AND P3, PT, R21, UR14, PT ;  /* 0x0000000e15007c0c */ /* 0x000fe2000bf66070 */
[----:B------:R-:W0:Y:S01]  /*0540*/  @!P5 LDC.64 R8, c[0x0][0x270] ;  /* 0x00009c00ff08db82 */ /* 0x000e220000000a00 */
[----:B------:R-:W-:Y:S01]  /*0550*/  IMAD R0, R0, UR12, RZ ;  /* 0x0000000c00007c24 */ /* 0x000fe2000f8e02ff */
[----:B------:R-:W-:Y:S01]  /*0560*/  ISETP.GT.U32.OR P2, PT, R3, 0x19f, P2 ;  /* 0x0000019f0300780c */ /* 0x000fe20001744470 */
[----:B------:R-:W-:Y:S01]  /*0570*/  IMAD R28, R28, 0x1a, RZ ;  /* 0x0000001a1c1c7824 */ /* 0x000fe200078e02ff */
[----:B------:R-:W-:Y:S01]  /*0580*/  ISETP.GE.AND.EX P3, PT, R29, UR15, PT, P3 ;  /* 0x0000000f1d007c0c */ /* 0x000fe2000bf66330 */
[----:B------:R-:W-:-:S02]  /*0590*/  IMAD R43, R11, UR13, R0 ;  /* 0x0000000d0b2b7c24 */ /* 0x000fc4000f8e0200 */
[----:B-1----:R-:W-:Y:S01]  /*05a0*/  @P0 IMAD R0, R7, R16, RZ ;  /* 0x0000001007000224 */ /* 0x002fe200078e02ff */
[----:B------:R-:W-:Y:S01]  /*05b0*/  IADD3 R40, P1, R31, R28, RZ ;  /* 0x0000001c1f287210 */ /* 0x000fe20007f3e0ff */
[----:B------:R-:W1:Y:S01]  /*05c0*/  @P0 LDC.64 R14, c[0x0][0x220] ;  /* 0x00008800ff0e0b82 */ /* 0x000e620000000a00 */
[----:B------:R-:W-:Y:S01]  /*05d0*/  ISETP.GT.U32.OR P3, PT, R3, 0x19f, P3 ;  /* 0x0000019f0300780c */ /* 0x000fe20001f64470 */
[----:B------:R-:W-:Y:S01]  /*05e0*/  @P0 IMAD R39, R5, R17, R0 ;  /* 0x0000001105270224 */ /* 0x000fe200078e0200 */
[----:B------:R-:W-:-:S03]  /*05f0*/  LEA.HI.X.SX32 R41, R28, R13, 0x1, P1 ;  /* 0x0000000d1c297211 */ /* 0x000fc600008f0eff */
[----:B------:R-:W-:Y:S02]  /*0600*/  IMAD.WIDE.U32 R40, R11, UR12, R40 ;  /* 0x0000000c0b287c25 */ /* 0x000fe4000f8e0028 */
[----:B------:R-:W2:Y:S03]  /*0610*/  @!P4 LDC.64 R12, c[0x0][0x270] ;  /* 0x00009c00ff0ccb82 */ /* 0x000ea60000000a00 */
[----:B------:R-:W-:Y:S02]  /*0620*/  IADD3 R43, R41, R43, RZ ;  /* 0x0000002b292b7210 */ /* 0x000fe40007ffe0ff */
[----:B------:R-:W-:Y:S01]  /*0630*/  @P0 MOV R42, R40 ;  /* 0x00000028002a0202 */ /* 0x000fe20000000f00 */
[----:B0-----:R-:W-:Y:S02]  /*0640*/  @!P5 IMAD R37, R19, R8, RZ ;  /* 0x000000081325d224 */ /* 0x001fe400078e02ff */
[----:B------:R-:W0:Y:S01]  /*0650*/  @!P5 LDC.64 R10, c[0x0][0x220] ;  /* 0x00008800ff0adb82 */ /* 0x000e220000000a00 */
[----:B------:R-:W-:Y:S01]  /*0660*/  @!P5 MOV R17, R43 ;  /* 0x0000002b0011d202 */ /* 0x000fe20000000f00 */
[----:B------:R-:W-:Y:S01]  /*0670*/  @P0 IMAD.WIDE.U32 R18, R5, R16, R42 ;  /* 0x0000001005120225 */ /* 0x000fe200078e002a */
[----:B------:R-:W-:-:S03]  /*0680*/  @!P5 MOV R16, R40 ;  /* 0x000000280010d202 */ /* 0x000fc60000000f00 */
[C---:B------:R-:W-:Y:S01]  /*0690*/  @!P5 IMAD R37, R22.reuse, R9, R37 ;  /* 0x000000091625d224 */ /* 0x040fe200078e0225 */
[----:B------:R-:W-:Y:S01]  /*06a0*/  @P0 IADD3 R0, R19, R39, RZ ;  /* 0x0000002713000210 */ /* 0x000fe20007ffe0ff */
[----:B------:R-:W-:Y:S01]  /*06b0*/  @!P5 IMAD.WIDE.U32 R16, R22, R8, R16 ;  /* 0x000000081610d225 */ /* 0x000fe200078e0010 */
[C---:B-1----:R-:W-:Y:S01]  /*06c0*/  @P0 LEA R38, P1, R18.reuse, R14, 0x1 ;  /* 0x0000000e12260211 */ /* 0x042fe200078208ff */
[----:B------:R-:W1:Y:S01]  /*06d0*/  @!P4 LDC.64 R8, c[0x0][0x220] ;  /* 0x00008800ff08cb82 */ /* 0x000e620000000a00 */
[----:B------:R-:W-:Y:S02]  /*06e0*/  SHF.R.S32.HI R19, RZ, 0x1f, R25 ;  /* 0x0000001fff137819 */ /* 0x000fe40000011419 */
[----:B------:R-:W-:Y:S02]  /*06f0*/  @P0 LEA.HI.X R39, R18, R15, R0, 0x1, P1 ;  /* 0x0000000f12270211 */ /* 0x000fe400008f0c00 */
[----:B------:R-:W-:Y:S01]  /*0700*/  @!P5 IADD3 R37, R17, R37, RZ ;  /* 0x000000251125d210 */ /* 0x000fe20007ffe0ff */
[----:B--2---:R-:W-:Y:S01]  /*0710*/  @!P4 IMAD R0, R35, R12, RZ ;  /* 0x0000000c2300c224 */ /* 0x004fe200078e02ff */
[----:B------:R-:W-:Y:S01]  /*0720*/  ISETP.GE.U32.AND P1, PT, R25, UR14, PT ;  /* 0x0000000e19007c0c */ /* 0x000fe2000bf26070 */
[----:B------:R-:W2:Y:S01]  /*0730*/  @!P2 LDC.64 R14, c[0x0][0x270] ;  /* 0x00009c00ff0eab82 */ /* 0x000ea20000000a00 */
[----:B------:R3:W4:Y:S01]  /*0740*/  @P0 LDG.E R2, desc[UR8][R38.64] ;  /* 0x0000000826020981 */ /* 0x000722000c1e1900 */
[----:B------:R-:W-:Y:S01]  /*0750*/  @!P4 IMAD R35, R23, R13, R0 ;  /* 0x0000000d1723c224 */ /* 0x000fe200078e0200 */
[----:B------:R-:W-:-:S02]  /*0760*/  ISETP.GE.AND.EX P1, PT, R19, UR15, PT, P1 ;  /* 0x0000000f13007c0c */ /* 0x000fc4000bf26310 */
[C---:B0-----:R-:W-:Y:S02]  /*0770*/  @!P5 LEA R44, P6, R16.reuse, R10, 0x1 ;  /* 0x0000000a102cd211 */ /* 0x041fe400078c08ff */
[----:B------:R-:W-:Y:S02]  /*0780*/  @!P4 MOV R10, R40 ;  /* 0x00000028000ac202 */ /* 0x000fe40000000f00 */
[----:B------:R-:W-:Y:S02]  /*0790*/  @!P5 LEA.HI.X R45, R16, R11, R37, 0x1, P6 ;  /* 0x0000000b102dd211 */ /* 0x000fe400030f0c25 */
[----:B------:R-:W-:Y:S01]  /*07a0*/  @!P4 MOV R11, R43 ;  /* 0x0000002b000bc202 */ /* 0x000fe20000000f00 */
[----:B------:R-:W0:Y:S01]  /*07b0*/  @!P2 LDC.64 R16, c[0x0][0x220] ;  /* 0x00008800ff10ab82 */ /* 0x000e220000000a00 */
[----:B------:R-:W-:Y:S02]  /*07c0*/  ISETP.GT.U32.OR P1, PT, R3, 0x19f, P1 ;  /* 0x0000019f0300780c */ /* 0x000fe40000f24470 */
[----:B------:R-:W-:Y:S01]  /*07d0*/  MOV R0, RZ ;  /* 0x000000ff00007202 */ /* 0x000fe20000000f00 */
[----:B------:R-:W-:-:S04]  /*07e0*/  @!P4 IMAD.WIDE.U32 R12, R23, R12, R10 ;  /* 0x0000000c170cc225 */ /* 0x000fc800078e000a */
[----:B------:R-:W5:Y:S01]  /*07f0*/  @!P3 LDC.64 R10, c[0x0][0x270] ;  /* 0x00009c00ff0abb82 */ /* 0x000f620000000a00 */
[----:B------:R-:W-:Y:S01]  /*0800*/  @!P4 IADD3 R13, R13, R35, RZ ;  /* 0x000000230d0dc210 */ /* 0x000fe20007ffe0ff */
[----:B------:R-:W4:Y:S01]  /*0810*/  @!P5 LDG.E R0, desc[UR8][R44.64] ;  /* 0x000000082c00d981 */ /* 0x000f22000c1e1900 */
[C---:B-1----:R-:W-:Y:S02]  /*0820*/  @!P4 LEA R36, P6, R12.reuse, R8, 0x1 ;  /* 0x000000080c24c211 */ /* 0x042fe400078c08ff */
[----:B------:R-:W-:Y:S02]  /*0830*/  SHF.R.S32.HI R35, RZ, 0x1f, R26 ;  /* 0x0000001fff237819 */ /* 0x000fe4000001141a */
[----:B------:R-:W-:Y:S02]  /*0840*/  @!P4 LEA.HI.X R37, R12, R9, R13, 0x1, P6 ;  /* 0x000000090c25c211 */ /* 0x000fe400030f0c0d */
[----:B------:R-:W-:Y:S01]  /*0850*/  ISETP.GE.U32.AND P5, PT, R26, UR14, PT ;  /* 0x0000000e1a007c0c */ /* 0x000fe2000bfa6070 */
[----:B------:R-:W1:Y:S01]  /*0860*/  @!P1 LDC.64 R8, c[0x0][0x270] ;  /* 0x00009c00ff089b82 */ /* 0x000e620000000a00 */
[----:B--2---:R-:W-:Y:S01]  /*0870*/  @!P2 IMAD R33, R33, R14, RZ ;  /* 0x0000000e2121a224 */ /* 0x004fe200078e02ff */
[----:B---3--:R-:W-:-:S02]  /*0880*/  @!P2 MOV R38, R40 ;  /* 0x000000280026a202 */ /* 0x008fc40000000f00 */
[----:B------:R-:W-:Y:S02]  /*0890*/  @!P2 MOV R39, R43 ;  /* 0x0000002b0027a202 */ /* 0x000fe40000000f00 */
[----:B------:R-:W-:Y:S02]  /*08a0*/  ISETP.GE.AND.EX P5, PT, R35, UR15, PT, P5 ;  /* 0x0000000f23007c0c */ /* 0x000fe4000bfa6350 */
[----:B------:R-:W2:Y:S01]  /*08b0*/  @!P3 LDC.64 R12, c[0x0][0x220] ;  /* 0x00008800ff0cbb82 */ /* 0x000ea20000000a00 */
[C---:B------:R-:W-:Y:S01]  /*08c0*/  @!P2 IMAD R18, R24.reuse, R15, R33 ;  /* 0x0000000f1812a224 */ /* 0x040fe200078e0221 */
[----:B------:R-:W-:Y:S01]  /*08d0*/  MOV R32, RZ ;  /* 0x000000ff00207202 */ /* 0x000fe20000000f00 */
[----:B------:R-:W-:Y:S01]  /*08e0*/  @!P2 IMAD.WIDE.U32 R14, R24, R14, R38 ;  /* 0x0000000e180ea225 */ /* 0x000fe200078e0026 */
[----:B------:R-:W-:-:S04]  /*08f0*/  ISETP.GT.U32.OR P5, PT, R3, 0x19f, P5 ;  /* 0x0000019f0300780c */ /* 0x000fc80002fa4470 */
[----:B------:R-:W-:Y:S01]  /*0900*/  @!P2 IADD3 R15, R15, R18, RZ ;  /* 0x000000120f0fa210 */ /* 0x000fe20007ffe0ff */
[----:B------:R3:W4:Y:S01]  /*0910*/  @!P4 LDG.E R32, desc[UR8][R36.64] ;  /* 0x000000082420c981 */ /* 0x000722000c1e1900 */
[C---:B0-----:R-:W-:Y:S01]  /*0920*/  @!P2 LEA R38, P6, R14.reuse, R16, 0x1 ;  /* 0x000000100e26a211 */ /* 0x041fe200078c08ff */
[----:B-----5:R-:W-:Y:S01]  /*0930*/  @!P3 IMAD R16, R29, R10, RZ ;  /* 0x0000000a1d10b224 */ /* 0x020fe200078e02ff */
[----:B------:R-:W-:Y:S02]  /*0940*/  SHF.R.S32.HI R33, RZ, 0x1f, R27 ;  /* 0x0000001fff217819 */ /* 0x000fe4000001141b */
[----:B------:R-:W-:Y:S02]  /*0950*/  ISETP.GE.U32.AND P4, PT, R27, UR14, PT ;  /* 0x0000000e1b007c0c */ /* 0x000fe4000bf86070 */
[----:B------:R-:W-:Y:S02]  /*0960*/  @!P2 LEA.HI.X R39, R14, R17, R15, 0x1, P6 ;  /* 0x000000110e27a211 */ /* 0x000fe400030f0c0f */
[----:B------:R-:W0:Y:S01]  /*0970*/  @!P1 LDC.64 R14, c[0x0][0x220] ;  /* 0x00008800ff0e9b82 */ /* 0x000e220000000a00 */
[----:B---3--:R-:W-:-:S02]  /*0980*/  @!P3 MOV R36, R40 ;  /* 0x000000280024b202 */ /* 0x008fc40000000f00 */
[----:B------:R-:W-:Y:S01]  /*0990*/  @!P3 MOV R37, R43 ;  /* 0x0000002b0025b202 */ /* 0x000fe20000000f00 */
[----:B------:R-:W-:Y:S01]  /*09a0*/  @!P3 IMAD R45, R21, R11, R16 ;  /* 0x0000000b152db224 */ /* 0x000fe200078e0210 */
[----:B------:R-:W-:-:S03]  /*09b0*/  ISETP.GE.AND.EX P4, PT, R33, UR15, PT, P4 ;  /* 0x0000000f21007c0c */ /* 0x000fc6000bf86340 */
[----:B------:R-:W3:Y:S01]  /*09c0*/  @!P5 LDC.64 R16, c[0x0][0x270] ;  /* 0x00009c00ff10db82 */ /* 0x000ee20000000a00 */
[----:B------:R-:W-:Y:S01]  /*09d0*/  @!P3 IMAD.WIDE.U32 R10, R21, R10, R36 ;  /* 0x0000000a150ab225 */ /* 0x000fe200078e0024 */
[----:B------:R-:W-:-:S03]  /*09e0*/  ISETP.GT.U32.OR P4, PT, R3, 0x19f, P4 ;  /* 0x0000019f0300780c */ /* 0x000fc60002784470 */
[----:B-1----:R-:W-:Y:S01]  /*09f0*/  @!P1 IMAD R18, R19, R8, RZ ;  /* 0x0000000813129224 */ /* 0x002fe200078e02ff */
[----:B------:R-:W-:Y:S02]  /*0a00*/  @!P3 IADD3 R11, R11, R45, RZ ;  /* 0x0000002d0b0bb210 */ /* 0x000fe40007ffe0ff */
[C---:B--2---:R-:W-:Y:S01]  /*0a10*/  @!P3 LEA R36, P6, R10.reuse, R12, 0x1 ;  /* 0x0000000c0a24b211 */ /* 0x044fe200078c08ff */
[C---:B------:R-:W-:Y:S01]  /*0a20*/  @!P1 IMAD R45, R25.reuse, R9, R18 ;  /* 0x00000009192d9224 */ /* 0x040fe200078e0212 */
[----:B------:R-:W-:Y:S02]  /*0a30*/  @!P1 MOV R18, R40 ;  /* 0x0000002800129202 */ /* 0x000fe40000000f00 */
[----:B------:R-:W-:Y:S02]  /*0a40*/  @!P1 MOV R19, R43 ;  /* 0x0000002b00139202 */ /* 0x000fe40000000f00 */
[----:B------:R-:W-:Y:S02]  /*0a50*/  @!P3 LEA.HI.X R37, R10, R13, R11, 0x1, P6 ;  /* 0x0000000d0a25b211 */ /* 0x000fe400030f0c0b */
[----:B------:R-:W1:Y:S01]  /*0a60*/  @!P5 LDC.64 R10, c[0x0][0x220] ;  /* 0x00008800ff0adb82 */ /* 0x000e620000000a00 */
[----:B------:R-:W-:Y:S01]  /*0a70*/  @!P1 IMAD.WIDE.U32 R18, R25, R8, R18 ;  /* 0x0000000819129225 */ /* 0x000fe200078e0012 */
[----:B------:R-:W-:-:S06]  /*0a80*/  MOV R34, RZ ;  /* 0x000000ff00227202 */ /* 0x000fcc0000000f00 */
[----:B------:R-:W2:Y:S01]  /*0a90*/  @!P4 LDC.64 R8, c[0x0][0x270] ;  /* 0x00009c00ff08cb82 */ /* 0x000ea20000000a00 */
[----:B------:R2:W5:Y:S01]  /*0aa0*/  @!P3 LDG.E R34, desc[UR8][R36.64] ;  /* 0x000000082422b981 */ /* 0x000562000c1e1900 */
[----:B------:R-:W-:Y:S02]  /*0ab0*/  @!P1 IADD3 R45, R19, R45, RZ ;  /* 0x0000002d132d9210 */ /* 0x000fe40007ffe0ff */
[C---:B0-----:R-:W-:Y:S01]  /*0ac0*/  @!P1 LEA R14, P3, R18.reuse, R14, 0x1 ;  /* 0x0000000e120e9211 */ /* 0x041fe200078608ff */
[----:B---3--:R-:W-:Y:S01]  /*0ad0*/  @!P5 IMAD R35, R35, R16, RZ ;  /* 0x000000102323d224 */ /* 0x008fe200078e02ff */
[----:B------:R-:W-:Y:S02]  /*0ae0*/  @!P5 MOV R19, R43 ;  /* 0x0000002b0013d202 */ /* 0x000fe40000000f00 */
[----:B------:R-:W-:Y:S01]  /*0af0*/  @!P1 LEA.HI.X R15, R18, R15, R45, 0x1, P3 ;  /* 0x0000000f120f9211 */ /* 0x000fe200018f0c2d */
[----:B------:R-:W0:Y:S01]  /*0b00*/  @!P4 LDC.64 R12, c[0x0][0x220] ;  /* 0x00008800ff0ccb82 */ /* 0x000e220000000a00 */
[----:B------:R-:W-:Y:S01]  /*0b10*/  @!P5 MOV R18, R40 ;  /* 0x000000280012d202 */ /* 0x000fe20000000f00 */
[----:B------:R-:W-:Y:S01]  /*0b20*/  @!P5 IMAD R17, R26, R17, R35 ;  /* 0x000000111a11d224 */ /* 0x000fe200078e0223 */
[----:B------:R-:W-:-:S03]  /*0b30*/  MOV R35, RZ ;  /* 0x000000ff00237202 */ /* 0x000fc60000000f00 */
[----:B------:R-:W-:-:S03]  /*0b40*/  @!P5 IMAD.WIDE.U32 R18, R26, R16, R18 ;  /* 0x000000101a12d225 */ /* 0x000fc600078e0012 */
[----:B------:R3:W5:Y:S02]  /*0b50*/  @!P2 LDG.E R35, desc[UR8][R38.64] ;  /* 0x000000082623a981 */ /* 0x000764000c1e1900 */
[----:B------:R-:W-:Y:S02]  /*0b60*/  @!P5 IADD3 R16, R19, R17, RZ ;  /* 0x000000111310d210 */ /* 0x000fe40007ffe0ff */
[C---:B-1----:R-:W-:Y:S01]  /*0b70*/  @!P5 LEA R10, P2, R18.reuse, R10, 0x1 ;  /* 0x0000000a120ad211 */ /* 0x042fe200078408ff */
[----:B--2---:R-:W-:Y:S01]  /*0b80*/  @!P4 IMAD R36, R33, R8, RZ ;  /* 0x000000082124c224 */ /* 0x004fe200078e02ff */
[----:B------:R-:W-:Y:S02]  /*0b90*/  @!P4 MOV R17, R43 ;  /* 0x0000002b0011c202 */ /* 0x000fe40000000f00 */
[----:B------:R-:W-:Y:S02]  /*0ba0*/  @!P5 LEA.HI.X R11, R18, R11, R16, 0x1, P2 ;  /* 0x0000000b120bd211 */ /* 0x000fe400010f0c10 */
[----:B------:R-:W-:Y:S01]  /*0bb0*/  @!P4 MOV R16, R40 ;  /* 0x000000280010c202 */ /* 0x000fe20000000f00 */
[----:B------:R-:W-:Y:S01]  /*0bc0*/  @!P4 IMAD R9, R27, R9, R36 ;  /* 0x000000091b09c224 */ /* 0x000fe200078e0224 */
[----:B------:R-:W-:-:S03]  /*0bd0*/  CS2R R36, SRZ ;  /* 0x0000000000247805 */ /* 0x000fc6000001ff00 */
[----:B------:R-:W-:-:S03]  /*0be0*/  @!P4 IMAD.WIDE.U32 R16, R27, R8, R16 ;  /* 0x000000081b10c225 */ /* 0x000fc600078e0010 */
[----:B------:R-:W2:Y:S02]  /*0bf0*/  @!P1 LDG.E R36, desc[UR8][R14.64] ;  /* 0x000000080e249981 */ /* 0x000ea4000c1e1900 */
[----:B------:R-:W-:Y:S02]  /*0c00*/  @!P4 IADD3 R8, R17, R9, RZ ;  /* 0x000000091108c210 */ /* 0x000fe40007ffe0ff */
[C---:B0-----:R-:W-:Y:S01]  /*0c10*/  @!P4 LEA R12, P1, R16.reuse, R12, 0x1 ;  /* 0x0000000c100cc211 */ /* 0x041fe200078208ff */
[----:B------:R4:W2:Y:S01]  /*0c20*/  @!P5 LDG.E R37, desc[UR8][R10.64] ;  /* 0x000000080a25d981 */ /* 0x0008a2000c1e1900 */
[----:B---3--:R-:W-:Y:S02]  /*0c30*/  MOV R38, RZ ;  /* 0x000000ff00267202 */ /* 0x008fe40000000f00 */
[----:B------:R-:W-:-:S05]  /*0c40*/  @!P4 LEA.HI.X R13, R16, R13, R8, 0x1, P1 ;  /* 0x0000000d100dc211 */ /* 0x000fca00008f0c08 */
[----:B------:R0:W3:Y:S01]  /*0c50*/  @!P4 LDG.E R38, desc[UR8][R12.64] ;  /* 0x000000080c26c981 */ /* 0x0000e2000c1e1900 */
[----:B------:R-:W-:Y:S01]  /*0c60*/  ISETP.GT.AND P1, PT, R4, 0x1e, PT ;  /* 0x0000001e0400780c */ /* 0x000fe20003f24270 */
[----:B----4-:R-:W-:Y:S02]  /*0c70*/  HADD2.F32 R11, -RZ, R2.H0_H0 ;  /* 0x20000002ff0b7230 */ /* 0x010fe40000004100 */
        /* <DEDUP_REMOVED lines=42> */
[----:B---3--:R-:W-:-:S02]  /*0f20*/  HADD2.F32 R15, -RZ, R38.H1_H1 ;  /* 0x30000026ff0f7230 */ /* 0x008fc40000004100 */
        /* <DEDUP_REMOVED lines=76> */
.L_x_2594:
[----:B------:R-:W-:Y:S05]  /*13f0*/  BSYNC B0 ;  /* 0x0000000000007941 */ /* 0x000fea0003800000 */
.L_x_2593:
        /* <DEDUP_REMOVED lines=28> */
.L_x_2597:
[----:B-1----:R-:W2:Y:S04]  /*15c0*/  LDG.E.STRONG.GPU R12, desc[UR8][R10.64] ;  /* 0x000000080a0c7981 */ /* 0x002ea8000c1ef900 */
[----:B--2---:R-:W-:Y:S01]  /*15d0*/  CCTL.IVALL ;  /* 0x00000000ff00798f */ /* 0x004fe20002000000 */
[----:B------:R-:W-:Y:S05]  /*15e0*/  YIELD ;  /* 0x0000000000007946 */ /* 0x000fea0003800000 */
[----:B------:R-:W-:-:S13]  /*15f0*/  ISETP.NE.AND P1, PT, R12, R15, PT ;  /* 0x0000000f0c00720c */ /* 0x000fda0003f25270 */
[----:B------:R-:W-:Y:S05]  /*1600*/  @P1 BRA `(.L_x_2597) ;  /* 0xfffffffc00ec1947 */ /* 0x000fea000383ffff */
.L_x_2596:
        /* <DEDUP_REMOVED lines=11> */
.L_x_2599:
        /* <DEDUP_REMOVED lines=63> */
.L_x_2598:
        /* <DEDUP_REMOVED lines=19> */
.L_x_2601:
[----:B------:R-:W-:Y:S05]  /*1be0*/  BSYNC B0 ;  /* 0x0000000000007941 */ /* 0x000fea0003800000 */
.L_x_2600:
        /* <DEDUP_REMOVED lines=32> */
.L_x_2595:
        /* <DEDUP_REMOVED lines=22> */
[----:B------:R-:W4:Y:S04]  /*1f50*/  LDG.E.U16 R28, desc[UR8][R18.64] ;  /* 0x00000008121c7981 */ /* 0x000f28000c1e1500 */
[----:B------:R-:W5:Y:S01]  /*1f60*/  LDG.E.U16 R39, desc[UR8][R18.64+0x2] ;  /* 0x0000020812277981 */ /* 0x000f62000c1e1500 */
[----:B-1----:R-:W-:Y:S01]  /*1f70*/  MOV R10, 0x3f800000 ;  /* 0x3f800000000a7802 */ /* 0x002fe20000000f00 */
[----:B------:R-:W-:Y:S01]  /*1f80*/  HADD2.F32 R17, -RZ, R2.H1_H1 ;  /* 0x30000002ff117230 */ /* 0x000fe20000004100 */
[----:B------:R-:W-:Y:S01]  /*1f90*/  ISETP.NE.AND P6, PT, RZ, UR10, PT ;  /* 0x0000000aff007c0c */ /* 0x000fe2000bfc5270 */
[----:B------:R-:W1:Y:S02]  /*1fa0*/  LDS.64 R12, [UR5+0x80] ;  /* 0x00008005ff0c7984 */ /* 0x000e640008000a00 */
[----:B-1----:R-:W-:-:S04]  /*1fb0*/  FMUL.FTZ R12, R12, UR6 ;  /* 0x000000060c0c7c20 */ /* 0x002fc80008410000 */
[----:B0-----:R-:W-:Y:S01]  /*1fc0*/  FMUL.FTZ R8, R12, R12 ;  /* 0x0000000c0c087220 */ /* 0x001fe20000410000 */
[----:B------:R-:W-:-:S03]  /*1fd0*/  FADD.FTZ R17, R17, -R12 ;  /* 0x8000000c11117221 */ /* 0x000fc60000010000 */
[----:B------:R-:W-:Y:S01]  /*1fe0*/  FFMA.FTZ R8, R13, UR6, -R8 ;  /* 0x000000060d087c23 */ /* 0x000fe20008010808 */
[----:B------:R-:W-:-:S04]  /*1ff0*/  HADD2.F32 R13, -RZ, R2.H0_H0 ;  /* 0x20000002ff0d7230 */ /* 0x000fc80000004100 */
[----:B------:R-:W-:Y:S01]  /*2000*/  FSETP.GTU.FTZ.AND P1, PT, R8, RZ, PT ;  /* 0x000000ff0800720b */ /* 0x000fe20003f3c000 */
[----:B------:R-:W-:-:S12]  /*2010*/  FADD.FTZ R13, R13, -R12 ;  /* 0x8000000c0d0d7221 */ /* 0x000fd80000010000 */
[----:B------:R-:W0:Y:S02]  /*2020*/  @P1 LDC R11, c[0x0][0x238] ;  /* 0x00008e00ff0b1b82 */ /* 0x000e240000000800 */
[----:B0-----:R-:W-:-:S04]  /*2030*/  @P1 FADD.FTZ R11, R8, R11 ;  /* 0x0000000b080b1221 */ /* 0x001fc80000010000 */
[----:B------:R0:W1:Y:S02]  /*2040*/  @P1 MUFU.RSQ R10, R11 ;  /* 0x0000000b000a1308 */ /* 0x0000640000001400 */
[--C-:B0-----:R-:W-:Y:S02]  /*2050*/  HADD2.F32 R11, -RZ, R34.reuse.H0_H0 ;  /* 0x20000022ff0b7230 */ /* 0x101fe40000004100 */
[-C--:B-1----:R-:W-:Y:S01]  /*2060*/  FMUL.FTZ R17, R17, R10.reuse ;  /* 0x0000000a11117220 */ /* 0x082fe20000410000 */
[----:B--2---:R-:W-:Y:S02]  /*2070*/  SHF.L.U32 R2, R44, 0x10, RZ ;  /* 0x000000102c027819 */ /* 0x004fe400000006ff */
[----:B---3--:R-:W-:Y:S02]  /*2080*/  SHF.L.U32 R8, R45, 0x10, RZ ;  /* 0x000000102d087819 */ /* 0x008fe400000006ff */
[----:B----4-:R-:W-:Y:S02]  /*2090*/  SHF.L.U32 R9, R28, 0x10, RZ ;  /* 0x000000101c097819 */ /* 0x010fe400000006ff */
[----:B-----5:R-:W-:Y:S01]  /*20a0*/  SHF.L.U32 R15, R39, 0x10, RZ ;  /* 0x00000010270f7819 */ /* 0x020fe200000006ff */
[----:B------:R-:W-:Y:S01]  /*20b0*/  FMUL.FTZ R39, R13, R10 ;  /* 0x0000000a0d277220 */ /* 0x000fe20000410000 */
[----:B------:R-:W-:-:S03]  /*20c0*/  HADD2.F32 R13, -RZ, R34.H1_H1 ;  /* 0x30000022ff0d7230 */ /* 0x000fc60000004100 */
        /* <DEDUP_REMOVED lines=13> */
.L_x_2602:
        /* <DEDUP_REMOVED lines=14> */
.L_x_2604:
[----:B------:R-:W-:Y:S05]  /*2280*/  BSYNC B0 ;  /* 0x0000000000007941 */ /* 0x000fea0003800000 */
.L_x_2603:
[----:B------:R-:W-:Y:S01]  /*2290*/  HADD2.F32 R16, -RZ, R37.H0_H0 ;  /* 0x20000025ff107230 */ /* 0x000fe20000004100 */
[----:B------:R-:W-:Y:S01]  /*22a0*/  ULDC.64 UR12, c[0x0][0x278] ;  /* 0x00009e00000c7ab9 */ /* 0x000fe20000000a00 */
[--C-:B------:R-:W-:Y:S02]  /*22b0*/  HADD2.F32 R17, -RZ, R0.reuse.H0_H0 ;  /* 0x20000000ff117230 */ /* 0x100fe40000004100 */
[--C-:B------:R-:W-:Y:S01]  /*22c0*/  FADD.FTZ R11, R11, -R12.reuse ;  /* 0x8000000c0b0b7221 */ /* 0x100fe20000010000 */
[----:B0-----:R-:W-:Y:S02]  /*22d0*/  HADD2.F32 R39, -RZ, R0.H1_H1 ;  /* 0x30000000ff277230 */ /* 0x001fe40000004100 */
[--C-:B------:R-:W-:Y:S01]  /*22e0*/  FADD.FTZ R28, R16, -R12.reuse ;  /* 0x8000000c101c7221 */ /* 0x100fe20000010000 */
[----:B------:R-:W-:Y:S02]  /*22f0*/  HADD2.F32 R0, -RZ, R35.H0_H0 ;  /* 0x20000023ff007230 */ /* 0x000fe40000004100 */
[----:B------:R-:W-:Y:S01]  /*2300*/  FADD.FTZ R13, R13, -R12 ;  /* 0x8000000c0d0d7221 */ /* 0x000fe20000010000 */
[----:B------:R-:W-:Y:S01]  /*2310*/  HADD2.F32 R14, -RZ, R36.H0_H0 ;  /* 0x20000024ff0e7230 */ /* 0x000fe20000004100 */
[----:B------:R-:W-:Y:S01]  /*2320*/  ISETP.GE.U32.AND P1, PT, R21, UR12, PT ;  /* 0x0000000c15007c0c */ /* 0x000fe2000bf26070 */
[----:B------:R-:W-:Y:S01]  /*2330*/  HADD2.F32 R37, -RZ, R37.H1_H1 ;  /* 0x30000025ff257230 */ /* 0x000fe20000004100 */
[----:B------:R-:W-:Y:S01]  /*2340*/  ISETP.GE.U32.AND P2, PT, R22, UR12, PT ;  /* 0x0000000c16007c0c */ /* 0x000fe2000bf46070 */
[----:B------:R-:W-:Y:S01]  /*2350*/  HADD2.F32 R18, -RZ, R38.H0_H0 ;  /* 0x20000026ff127230 */ /* 0x000fe20000004100 */
[----:B------:R-:W-:Y:S01]  /*2360*/  SHF.R.S32.HI R16, RZ, 0x1f, R22 ;  /* 0x0000001fff107819 */ /* 0x000fe20000011416 */
[----:B------:R-:W-:-:S02]  /*2370*/  HADD2.F32 R19, -RZ, R32.H0_H0 ;  /* 0x20000020ff137230 */ /* 0x000fc40000004100 */
[--C-:B------:R-:W-:Y:S01]  /*2380*/  FADD.FTZ R37, R37, -R12.reuse ;  /* 0x8000000c25257221 */ /* 0x100fe20000010000 */
[----:B------:R-:W-:Y:S02]  /*2390*/  HADD2.F32 R45, -RZ, R32.H1_H1 ;  /* 0x30000020ff2d7230 */ /* 0x000fe40000004100 */
        /* <DEDUP_REMOVED lines=44> */
.L_x_2605:
        /* <DEDUP_REMOVED lines=14> */
.L_x_2607:
[----:B------:R-:W-:Y:S05]  /*2740*/  BSYNC B0 ;  /* 0x0000000000007941 */ /* 0x000fea0003800000 */
.L_x_2606:
        /* <DEDUP_REMOVED lines=13> */
.L_x_2608:
        /* <DEDUP_REMOVED lines=14> */
.L_x_2610:
[----:B------:R-:W-:Y:S05]  /*2900*/  BSYNC B0 ;  /* 0x0000000000007941 */ /* 0x000fea0003800000 */
.L_x_2609:
[----:B01----:R-:W-:Y:S01]  /*2910*/  SHF.R.S32.HI R12, RZ, 0x1f, R23 ;  /* 0x0000001fff0c7819 */ /* 0x003fe20000011417 */
[C-C-:B------:R-:W-:Y:S01]  /*2920*/  FFMA.FTZ R19, R2.reuse, R19, R9.reuse ;  /* 0x0000001302137223 */ /* 0x140fe20000010009 */
[----:B------:R-:W-:Y:S01]  /*2930*/  SHF.R.S32.HI R16, RZ, 0x1f, R24 ;  /* 0x0000001fff107819 */ /* 0x000fe20000011418 */
[C---:B------:R-:W-:Y:S01]  /*2940*/  FFMA.FTZ R0, R2.reuse, R0, R9 ;  /* 0x0000000002007223 */ /* 0x040fe20000010009 */
[----:B------:R-:W-:Y:S01]  /*2950*/  SHF.R.S32.HI R10, RZ, 0x1f, R25 ;  /* 0x0000001fff0a7819 */ /* 0x000fe20000011419 */
[C-C-:B------:R-:W-:Y:S01]  /*2960*/  FFMA.FTZ R14, R2.reuse, R14, R9.reuse ;  /* 0x0000000e020e7223 */ /* 0x140fe20000010009 */
[----:B------:R-:W-:Y:S01]  /*2970*/  SHF.R.S32.HI R11, RZ, 0x1f, R26 ;  /* 0x0000001fff0b7819 */ /* 0x000fe2000001141a */
[C-C-:B------:R-:W-:Y:S01]  /*2980*/  FFMA.FTZ R28, R2.reuse, R28, R9.reuse ;  /* 0x0000001c021c7223 */ /* 0x140fe20000010009 */
        /* <DEDUP_REMOVED lines=9> */
[--C-:B------:R-:W-:Y:S01]  /*2a20*/  FFMA.FTZ R37, R8, R38, R15.reuse ;  /* 0x0000002608257223 */ /* 0x100fe2000001000f */
        /* <DEDUP_REMOVED lines=22> */
.L_x_2611:
        /* <DEDUP_REMOVED lines=14> */
.L_x_2613:
[----:B------:R-:W-:Y:S05]  /*2c70*/  BSYNC B0 ;  /* 0x0000000000007941 */ /* 0x000fea0003800000 */
.L_x_2612:
        /* <DEDUP_REMOVED lines=11> */
.L_x_2614:
        /* <DEDUP_REMOVED lines=14> */
.L_x_2616:
[----:B------:R-:W-:Y:S05]  /*2e10*/  BSYNC B0 ;  /* 0x0000000000007941 */ /* 0x000fea0003800000 */
.L_x_2615:
        /* <DEDUP_REMOVED lines=11> */
.L_x_2617:
[----:B------:R-:W-:Y:S04]  /*2ed0*/  BSSY B0, `(.L_x_2618) ;  /* 0x000000e000007945 */ /* 0x000fe80003800000 */
[----:B------:R-:W-:Y:S05]  /*2ee0*/  @P2 BRA `(.L_x_2619) ;  /* 0x0000000000302947 */ /* 0x000fea0003800000 */
[----:B------:R-:W-:Y:S01]  /*2ef0*/  ULDC.64 UR12, c[0x0][0x270] ;  /* 0x00009c00000c7ab9 */ /* 0x000fe20000000a00 */
[----:B------:R-:W-:Y:S01]  /*2f00*/  MOV R8, R40 ;  /* 0x0000002800087202 */ /* 0x000fe20000000f00 */
[----:B------:R-:W-:Y:S01]  /*2f10*/  IMAD R10, R10, UR12, RZ ;  /* 0x0000000c0a0a7c24 */ /* 0x000fe2000f8e02ff */
[----:B------:R-:W-:Y:S02]  /*2f20*/  MOV R9, R43 ;  /* 0x0000002b00097202 */ /* 0x000fe40000000f00 */
[----:B------:R-:W-:Y:S01]  /*2f30*/  F2FP.F16.F32.PACK_AB R17, R17, R14 ;  /* 0x0000000e1111723e */ /* 0x000fe200000000ff */
[C---:B01----:R-:W-:Y:S02]  /*2f40*/  IMAD R13, R25.reuse, UR13, R10 ;  /* 0x0000000d190d7c24 */ /* 0x043fe4000f8e020a */
[----:B------:R-:W-:Y:S01]  /*2f50*/  IMAD.WIDE.U32 R8, R25, UR12, R8 ;  /* 0x0000000c19087c25 */ /* 0x000fe2000f8e0008 */
[----:B------:R-:W-:Y:S02]  /*2f60*/  ULDC.64 UR12, c[0x0][0x210] ;  /* 0x00008400000c7ab9 */ /* 0x000fe40000000a00 */
[----:B------:R-:W-:-:S02]  /*2f70*/  LEA R12, P1, R8, UR12, 0x1 ;  /* 0x0000000c080c7c11 */ /* 0x000fc4000f8208ff */
[----:B------:R-:W-:-:S04]  /*2f80*/  IADD3 R13, R9, R13, RZ ;  /* 0x0000000d090d7210 */ /* 0x000fc80007ffe0ff */
[----:B------:R-:W-:-:S05]  /*2f90*/  LEA.HI.X R13, R8, UR13, R13, 0x1, P1 ;  /* 0x0000000d080d7c11 */ /* 0x000fca00088f0c0d */
[----:B------:R2:W-:Y:S02]  /*2fa0*/  STG.E desc[UR8][R12.64], R17 ;  /* 0x000000110c007986 */ /* 0x0005e4000c101908 */
.L_x_2619:
[----:B------:R-:W-:Y:S05]  /*2fb0*/  BSYNC B0 ;  /* 0x0000000000007941 */ /* 0x000fea0003800000 */
.L_x_2618:
[----:B------:R-:W-:Y:S05]  /*2fc0*/  @!P6 BRA `(.L_x_2620) ;  /* 0x000000000028e947 */ /* 0x000fea0003800000 */
[----:B------:R-:W-:Y:S01]  /*2fd0*/  FMUL.FTZ R10, R29, -1.4426950216293334961 ;  /* 0xbfb8aa3b1d0a7820 */ /* 0x000fe20000410000 */
[----:B------:R-:W-:-:S05]  /*2fe0*/  FMUL.FTZ R0, R28, -1.4426950216293334961 ;  /* 0xbfb8aa3b1c007820 */ /* 0x000fca0000410000 */
[----:B------:R-:W0:Y:S08]  /*2ff0*/  MUFU.EX2 R10, R10 ;  /* 0x0000000a000a7308 */ /* 0x000e300000000800 */
[----:B------:R-:W3:Y:S01]  /*3000*/  MUFU.EX2 R0, R0 ;  /* 0x0000000000007308 */ /* 0x000ee20000000800 */
[----:B012---:R-:W-:-:S07]  /*3010*/  FADD.FTZ R12, R10, 1 ;  /* 0x3f8000000a0c7421 */ /* 0x007fce0000010000 */
[----:B------:R-:W0:Y:S01]  /*3020*/  MUFU.RCP R12, R12 ;  /* 0x0000000c000c7308 */ /* 0x000e220000001000 */
[----:B---3--:R-:W-:-:S07]  /*3030*/  FADD.FTZ R8, R0, 1 ;  /* 0x3f80000000087421 */ /* 0x008fce0000010000 */
[----:B------:R-:W1:Y:S01]  /*3040*/  MUFU.RCP R9, R8 ;  /* 0x0000000800097308 */ /* 0x000e620000001000 */
[----:B0-----:R-:W-:Y:S01]  /*3050*/  FMUL.FTZ R29, R29, R12 ;  /* 0x0000000c1d1d7220 */ /* 0x001fe20000410000 */
[----:B-1----:R-:W-:-:S07]  /*3060*/  FMUL.FTZ R28, R28, R9 ;  /* 0x000000091c1c7220 */ /* 0x002fce0000410000 */
.L_x_2620:
        /* <DEDUP_REMOVED lines=14> */
.L_x_2622:
[----:B------:R-:W-:Y:S05]  /*3150*/  BSYNC B0 ;  /* 0x0000000000007941 */ /* 0x000fea0003800000 */
.L_x_2621:
[----:B------:R-:W-:Y:S05]  /*3160*/  @!P6 BRA `(.L_x_2623) ;  /* 0x000000000028e947 */ /* 0x000fea0003800000 */
[----:B------:R-:W-:Y:S01]  /*3170*/  FMUL.FTZ R0, R2, -1.4426950216293334961 ;  /* 0xbfb8aa3b02007820 */ /* 0x000fe20000410000 */
[----:B---3--:R-:W-:-:S05]  /*3180*/  FMUL.FTZ R10, R37, -1.4426950216293334961 ;  /* 0xbfb8aa3b250a7820 */ /* 0x008fca0000410000 */
[----:B------:R-:W3:Y:S08]  /*3190*/  MUFU.EX2 R0, R0 ;  /* 0x0000000000007308 */ /* 0x000ef00000000800 */
[----:B------:R-:W4:Y:S01]  /*31a0*/  MUFU.EX2 R10, R10 ;  /* 0x0000000a000a7308 */ /* 0x000f220000000800 */
[----:B---3--:R-:W-:-:S07]  /*31b0*/  FADD.FTZ R8, R0, 1 ;  /* 0x3f80000000087421 */ /* 0x008fce0000010000 */
[----:B------:R-:W3:Y:S01]  /*31c0*/  MUFU.RCP R9, R8 ;  /* 0x0000000800097308 */ /* 0x000ee20000001000 */
[----:B----4-:R-:W-:-:S07]  /*31d0*/  FADD.FTZ R11, R10, 1 ;  /* 0x3f8000000a0b7421 */ /* 0x010fce0000010000 */
[----:B012---:R-:W0:Y:S01]  /*31e0*/  MUFU.RCP R12, R11 ;  /* 0x0000000b000c7308 */ /* 0x007e220000001000 */
[----:B---3--:R-:W-:Y:S01]  /*31f0*/  FMUL.FTZ R2, R2, R9 ;  /* 0x0000000902027220 */ /* 0x008fe20000410000 */
[----:B0-----:R-:W-:-:S07]  /*3200*/  FMUL.FTZ R37, R37, R12 ;  /* 0x0000000c25257220 */ /* 0x001fce0000410000 */
.L_x_2623:
        /* <DEDUP_REMOVED lines=13> */
.L_x_2625:
[----:B------:R-:W-:Y:S05]  /*32e0*/  BSYNC B0 ;  /* 0x0000000000007941 */ /* 0x000fea0003800000 */
.L_x_2624:
[----:B----4-:R-:W4:Y:S01]  /*32f0*/  LDC R9, c[0x0][0x10] ;  /* 0x00000400ff097b82 */ /* 0x010f220000000800 */
[----:B------:R-:W-:Y:S02]  /*3300*/  IADD3 R6, R6, 0x1, RZ ;  /* 0x0000000106067810 */ /* 0x000fe40007ffe0ff */
[----:B----4-:R-:W-:-:S04]  /*3310*/  IADD3 R30, R9, R30, RZ ;  /* 0x0000001e091e7210 */ /* 0x010fc80007ffe0ff */
[----:B------:R-:W-:-:S13]  /*3320*/  ISETP.GE.AND P1, PT, R30, UR4, PT ;  /* 0x000000041e007c0c */ /* 0x000fda000bf26270 */
[----:B------:R-:W-:Y:S05]  /*3330*/  @!P1 BRA `(.L_x_2626) ;  /* 0xffffffcc00c89947 */ /* 0x000fea000383ffff */
[----:B------:R-:W-:Y:S05]  /*3340*/  EXIT ;  /* 0x000000000000794d */ /* 0x000fea0003800000 */
.L_x_2627:
        /* <DEDUP_REMOVED lines=11> */
.L_x_3278:


//--------------------- .text._Z35group_norm_nhwc_fwd_one_pass_kernelI11Fp16IOBf16WLi512ELi26ELi416EEv26Group_norm_nhwc_fwd_params --------------------------
	.section	.text._Z35group_norm_nhwc_fwd_one_pass_kernelI11Fp16IOBf16WLi512ELi26ELi416EEv26Group_norm_nhwc_fwd_params,"ax",@progbits
	.align	128
        .global         _Z35group_norm_nhwc_fwd_one_pass_kernelI11Fp16IOBf16WLi512ELi26ELi416EEv26Group_norm_nhwc_fwd_params
        .type           _Z35group_norm_nhwc_fwd_one_pass_kernelI11Fp16IOBf16WLi512ELi26ELi416EEv26Group_norm_nhwc_fwd_params,@function
        .size           _Z35group_norm_nhwc_fwd_one_pass_kernelI11Fp16IOBf16WLi512ELi26ELi416EEv26Group_norm_nhwc_fwd_params,(.L_x_3279 - _Z35group_norm_nhwc_fwd_one_pass_kernelI11Fp16IOBf16WLi512ELi26ELi416EEv26Group_norm_nhwc_fwd_params)
        .other          _Z35group_norm_nhwc_fwd_one_pass_kernelI11Fp16IOBf16WLi512ELi26ELi416EEv26Group_norm_nhwc_fwd_params,@"STO_CUDA_ENTRY STV_DEFAULT"
_Z35group_norm_nhwc_fwd_one_pass_kernelI11Fp16IOBf16WLi512ELi26ELi416EEv26Group_norm_nhwc_fwd_params:
.text._Z35group_norm_nhwc_fwd_one_pass_kernelI11Fp16IOBf16WLi512ELi26ELi416EEv26Group_norm_nhwc_fwd_params:
        /* <DEDUP_REMOVED lines=68> */
.L_x_2685:
        /* <DEDUP_REMOVED lines=34> */
[----:B------:R-:W-:-:S11]  /*0660*/  MOV R23, R21 ;  /* 0x0000001500177202 */ /* 0x000fd60000000f00 */
[----:B------:R-:W-:Y:S02]  /*0670*/  @!P5 IADD3 R23, -R23, RZ, RZ ;  /* 0x000000ff1717d210 */ /* 0x000fe40007ffe1ff */
[----:B------:R-:W-:-:S13]  /*0680*/  ISETP.NE.AND P5, PT, R27, RZ, PT ;  /* 0x000000ff1b00720c */ /* 0x000fda0003fa5270 */
[----:B------:R-:W-:-:S04]  /*0690*/  @!P5 LOP3.LUT R23, RZ, R27, RZ, 0x33, !PT ;  /* 0x0000001bff17d212 */ /* 0x000fc800078e33ff */
[----:B------:R-:W-:Y:S02]  /*06a0*/  IADD3 R21, -R23, RZ, RZ ;  /* 0x000000ff17157210 */ /* 0x000fe40007ffe1ff */
[----:B------:R-:W-:-:S03]  /*06b0*/  SHF.R.S32.HI R22, RZ, 0x1f, R23 ;  /* 0x0000001fff167819 */ /* 0x000fc60000011417 */
[----:B------:R-:W-:Y:S01]  /*06c0*/  IMAD R34, R27, R21, R44 ;  /* 0x000000151b227224 */ /* 0x000fe200078e022c */
[----:B------:R-:W-:Y:S01]  /*06d0*/  SHF.R.S32.HI R21, RZ, 0x1f, R47 ;  /* 0x0000001fff157819 */ /* 0x000fe2000001142f */
        /* <DEDUP_REMOVED lines=415> */
.L_x_2629:
[----:B------:R-:W-:Y:S05]  /*20d0*/  BSYNC B0 ;  /* 0x0000000000007941 */ /* 0x000fea0003800000 */
.L_x_2628:
        /* <DEDUP_REMOVED lines=28> */
.L_x_2632:
[----:B-1----:R-:W2:Y:S04]  /*22a0*/  LDG.E.STRONG.GPU R26, desc[UR8][R22.64] ;  /* 0x00000008161a7981 */ /* 0x002ea8000c1ef900 */
[----:B--2---:R-:W-:Y:S01]  /*22b0*/  CCTL.IVALL ;  /* 0x00000000ff00798f */ /* 0x004fe20002000000 */
[----:B------:R-:W-:Y:S05]  /*22c0*/  YIELD ;  /* 0x0000000000007946 */ /* 0x000fea0003800000 */
[----:B------:R-:W-:-:S13]  /*22d0*/  ISETP.NE.AND P6, PT, R26, R25, PT ;  /* 0x000000191a00720c */ /* 0x000fda0003fc5270 */
[----:B------:R-:W-:Y:S05]  /*22e0*/  @P6 BRA `(.L_x_2632) ;  /* 0xfffffffc00ec6947 */ /* 0x000fea000383ffff */
.L_x_2631:
        /* <DEDUP_REMOVED lines=11> */
.L_x_2634:
        /* <DEDUP_REMOVED lines=63> */
.L_x_2633:
        /* <DEDUP_REMOVED lines=18> */
.L_x_2636:
[----:B------:R-:W-:Y:S05]  /*28b0*/  BSYNC B0 ;  /* 0x0000000000007941 */ /* 0x000fea0003800000 */
.L_x_2635:
        /* <DEDUP_REMOVED lines=33> */
.L_x_2630:
[----:B------:R-:W-:Y:S01]  /*2ad0*/  ULDC.64 UR12, c[0x0][0x218] ;  /* 0x00008600000c7ab9 */ /* 0x000fe20000000a00 */
[----:B-1----:R-:W-:Y:S01]  /*2ae0*/  P2R R22, PR, RZ, 0x1 ;  /* 0x00000001ff167803 */ /* 0x002fe20000000000 */
[----:B------:R-:W0:Y:S01]  /*2af0*/  S2UR UR6, SR_CgaCtaId ;  /* 0x00000000000679c3 */ /* 0x000e220000008800 */
[----:B------:R-:W-:Y:S01]  /*2b00*/  LOP3.LUT P0, RZ, R0, UR7, RZ, 0xfc, !PT ;  /* 0x0000000700ff7c12 */ /* 0x000fe2000f80fcff */
[----:B------:R-:W-:Y:S01]  /*2b10*/  UMOV UR5, 0x400 ;  /* 0x0000040000057882 */ /* 0x000fe20000000000 */
[----:B------:R-:W-:-:S04]  /*2b20*/  ISETP.EQ.U32.AND P6, PT, RZ, UR12, PT ;  /* 0x0000000cff007c0c */ /* 0x000fc8000bfc2070 */
[----:B------:R-:W-:Y:S02]  /*2b30*/  ISETP.EQ.OR.EX P6, PT, RZ, UR13, P0, P6 ;  /* 0x0000000dff007c0c */ /* 0x000fe400087c2760 */
[----:B------:R-:W-:-:S11]  /*2b40*/  ISETP.NE.AND P0, PT, R22, RZ, PT ;  /* 0x000000ff1600720c */ /* 0x000fd60003f05270 */
        /* <DEDUP_REMOVED lines=10> */
[----:B------:R-:W-:Y:S01]  /*2bf0*/  IADD3 R27, R47, R34, RZ ;  /* 0x000000222f1b7210 */ /* 0x000fe20007ffe0ff */
[----:B------:R-:W1:Y:S04]  /*2c00*/  LDS.64 R24, [UR5+0x80] ;  /* 0x00008005ff187984 */ /* 0x000e680008000a00 */
[----:B0-----:R-:W-:-:S05]  /*2c10*/  IMAD.WIDE R22, R27, 0x2, R22 ;  /* 0x000000021b167825 */ /* 0x001fca00078e0216 */
[----:B------:R-:W2:Y:S01]  /*2c20*/  LDG.E.U16 R26, desc[UR8][R22.64] ;  /* 0x00000008161a7981 */ /* 0x000ea2000c1e1500 */
[----:B-1----:R-:W-:-:S04]  /*2c30*/  FMUL.FTZ R24, R24, UR6 ;  /* 0x0000000618187c20 */ /* 0x002fc80008410000 */
[----:B------:R-:W-:-:S04]  /*2c40*/  FMUL.FTZ R28, R24, R24 ;  /* 0x00000018181c7220 */ /* 0x000fc80000410000 */
[----:B------:R-:W-:Y:S01]  /*2c50*/  FFMA.FTZ R28, R25, UR6, -R28 ;  /* 0x00000006191c7c23 */ /* 0x000fe2000801081c */
[----:B------:R-:W-:-:S04]  /*2c60*/  MOV R25, 0x3f800000 ;  /* 0x3f80000000197802 */ /* 0x000fc80000000f00 */
[----:B------:R-:W-:-:S13]  /*2c70*/  FSETP.GTU.FTZ.AND P5, PT, R28, RZ, PT ;  /* 0x000000ff1c00720b */ /* 0x000fda0003fbc000 */
[----:B------:R-:W0:Y:S02]  /*2c80*/  @P5 LDC R21, c[0x0][0x238] ;  /* 0x00008e00ff155b82 */ /* 0x000e240000000800 */
[----:B0-----:R-:W-:-:S06]  /*2c90*/  @P5 FADD.FTZ R30, R28, R21 ;  /* 0x000000151c1e5221 */ /* 0x001fcc0000010000 */
[----:B------:R-:W0:Y:S01]  /*2ca0*/  LDC.64 R20, c[0x0][0x230] ;  /* 0x00008c00ff147b82 */ /* 0x000e220000000a00 */
[----:B------:R1:W3:Y:S01]  /*2cb0*/  @P5 MUFU.RSQ R25, R30 ;  /* 0x0000001e00195308 */ /* 0x0002e20000001400 */
[----:B0-----:R-:W-:Y:S02]  /*2cc0*/  IMAD.WIDE R20, R27, 0x2, R20 ;  /* 0x000000021b147825 */ /* 0x001fe400078e0214 */
[----:B------:R-:W4:Y:S04]  /*2cd0*/  LDG.E.U16 R27, desc[UR8][R22.64+0x2] ;  /* 0x00000208161b7981 */ /* 0x000f28000c1e1500 */
[----:B------:R-:W5:Y:S04]  /*2ce0*/  LDG.E.U16 R29, desc[UR8][R20.64] ;  /* 0x00000008141d7981 */ /* 0x000f68000c1e1500 */
[----:B------:R-:W5:Y:S01]  /*2cf0*/  LDG.E.U16 R28, desc[UR8][R20.64+0x2] ;  /* 0x00000208141c7981 */ /* 0x000f62000c1e1500 */
[----:B------:R-:W-:Y:S01]  /*2d00*/  ISETP.NE.AND P6, PT, RZ, UR10, PT ;  /* 0x0000000aff007c0c */ /* 0x000fe2000bfc5270 */
[----:B------:R-:W-:-:S02]  /*2d10*/  HADD2.F32 R31, -RZ, R56.H0_H0 ;  /* 0x20000038ff1f7230 */ /* 0x000fc40000004100 */
[----:B------:R-:W-:-:S03]  /*2d20*/  HADD2.F32 R57, -RZ, R56.H1_H1 ;  /* 0x30000038ff397230 */ /* 0x000fc60000004100 */
[--C-:B-1----:R-:W-:Y:S02]  /*2d30*/  FADD.FTZ R30, R31, -R24.reuse ;  /* 0x800000181f1e7221 */ /* 0x102fe40000010000 */
[--C-:B------:R-:W-:Y:S01]  /*2d40*/  FADD.FTZ R34, R57, -R24.reuse ;  /* 0x8000001839227221 */ /* 0x100fe20000010000 */
[--C-:B------:R-:W-:Y:S02]  /*2d50*/  HADD2.F32 R63, -RZ, R54.reuse.H0_H0 ;  /* 0x20000036ff3f7230 */ /* 0x100fe40000004100 */
[----:B------:R-:W-:Y:S02]  /*2d60*/  HADD2.F32 R65, -RZ, R54.H1_H1 ;  /* 0x30000036ff417230 */ /* 0x000fe40000004100 */
[-C--:B---3--:R-:W-:Y:S01]  /*2d70*/  FMUL.FTZ R31, R34, R25.reuse ;  /* 0x00000019221f7220 */ /* 0x088fe20000410000 */
[----:B------:R-:W-:Y:S01]  /*2d80*/  FMUL.FTZ R54, R30, R25 ;  /* 0x000000191e367220 */ /* 0x000fe20000410000 */
[--C-:B------:R-:W-:Y:S01]  /*2d90*/  FADD.FTZ R30, R63, -R24.reuse ;  /* 0x800000183f1e7221 */ /* 0x100fe20000010000 */
[----:B------:R-:W-:Y:S01]  /*2da0*/  FADD.FTZ R34, R65, -R24 ;  /* 0x8000001841227221 */ /* 0x000fe20000010000 */
[----:B--2---:R-:W-:-:S02]  /*2db0*/  SHF.L.U32 R26, R26, 0x10, RZ ;  /* 0x000000101a1a7819 */ /* 0x004fc400000006ff */
[----:B----4-:R-:W-:Y:S02]  /*2dc0*/  SHF.L.U32 R27, R27, 0x10, RZ ;  /* 0x000000101b1b7819 */ /* 0x010fe400000006ff */
        /* <DEDUP_REMOVED lines=15> */
.L_x_2637:
        /* <DEDUP_REMOVED lines=15> */
.L_x_2639:
[----:B------:R-:W-:Y:S05]  /*2fb0*/  BSYNC B0 ;  /* 0x0000000000007941 */ /* 0x000fea0003800000 */
.L_x_2638:
        /* <DEDUP_REMOVED lines=19> */
.L_x_2640:
        /* <DEDUP_REMOVED lines=15> */
.L_x_2642:
[----:B------:R-:W-:Y:S05]  /*31e0*/  BSYNC B0 ;  /* 0x0000000000007941 */ /* 0x000fea0003800000 */
.L_x_2641:
        /* <DEDUP_REMOVED lines=21> */
.L_x_2643:
        /* <DEDUP_REMOVED lines=15> */
.L_x_2645:
[----:B------:R-:W-:Y:S05]  /*3430*/  BSYNC B0 ;  /* 0x0000000000007941 */ /* 0x000fea0003800000 */
.L_x_2644:
        /* <DEDUP_REMOVED lines=15> */
.L_x_2646:
        /* <DEDUP_REMOVED lines=14> */
.L_x_2648:
[----:B------:R-:W-:Y:S05]  /*3610*/  BSYNC B0 ;  /* 0x0000000000007941 */ /* 0x000fea0003800000 */
.L_x_2647:
        /* <DEDUP_REMOVED lines=23> */
.L_x_2649:
        /* <DEDUP_REMOVED lines=14> */
.L_x_2651:
[----:B------:R-:W-:Y:S05]  /*3870*/  BSYNC B0 ;  /* 0x0000000000007941 */ /* 0x000fea0003800000 */
.L_x_2650:
        /* <DEDUP_REMOVED lines=17> */
.L_x_2652:
        /* <DEDUP_REMOVED lines=14> */
.L_x_2654:
[----:B------:R-:W-:Y:S05]  /*3a70*/  BSYNC B0 ;  /* 0x0000000000007941 */ /* 0x000fea0003800000 */
.L_x_2653:
[-C--:B------:R-:W-:Y:S01]  /*3a80*/  FMUL.FTZ R30, R30, R25.reuse ;  /* 0x000000191e1e7220 */ /* 0x080fe20000410000 */
[----:B------:R-:W-:Y:S01]  /*3a90*/  FMUL.FTZ R34, R34, R25 ;  /* 0x0000001922227220 */ /* 0x000fe20000410000 */
[----:B-1----:R-:W-:Y:S02]  /*3aa0*/  HADD2.F32 R31, -RZ, R49.H0_H0 ;  /* 0x20000031ff1f7230 */ /* 0x002fe40000004100 */
[----:B------:R-:W-:Y:S02]  /*3ab0*/  HADD2.F32 R51, -RZ, R35.H0_H0 ;  /* 0x20000023ff337230 */ /* 0x000fe40000004100 */
[----:B------:R-:W-:Y:S01]  /*3ac0*/  FFMA.FTZ R30, R26, R30, R29 ;  /* 0x0000001e1a1e7223 */ /* 0x000fe2000001001d */
[----:B------:R-:W-:Y:S02]  /*3ad0*/  HADD2.F32 R49, -RZ, R49.H1_H1 ;  /* 0x30000031ff317230 */ /* 0x000fe40000004100 */
[----:B0-----:R-:W-:Y:S01]  /*3ae0*/  FFMA.FTZ R53, R27, R34, R28 ;  /* 0x000000221b357223 */ /* 0x001fe2000001001c */
        /* <DEDUP_REMOVED lines=12> */
.L_x_2655:
        /* <DEDUP_REMOVED lines=14> */
.L_x_2657:
[----:B------:R-:W-:Y:S05]  /*3c90*/  BSYNC B0 ;  /* 0x0000000000007941 */ /* 0x000fea0003800000 */
.L_x_2656:
        /* <DEDUP_REMOVED lines=21> */
.L_x_2658:
        /* <DEDUP_REMOVED lines=16> */
.L_x_2660:
[----:B------:R-:W-:Y:S05]  /*3ef0*/  BSYNC B0 ;  /* 0x0000000000007941 */ /* 0x000fea0003800000 */
.L_x_2659:
[----:B------:R-:W-:Y:S01]  /*3f00*/  ULDC.64 UR12, c[0x0][0x278] ;  /* 0x00009e00000c7ab9 */ /* 0x000fe20000000a00 */
[----:B------:R-:W-:Y:S01]  /*3f10*/  SHF.R.S32.HI R50, RZ, 0x1f, R16 ;  /* 0x0000001fff327819 */ /* 0x000fe20000011410 */
        /* <DEDUP_REMOVED lines=13> */
.L_x_2661:
        /* <DEDUP_REMOVED lines=24> */
.L_x_2663:
[----:B------:R-:W-:Y:S05]  /*4170*/  BSYNC B0 ;  /* 0x0000000000007941 */ /* 0x000fea0003800000 */
.L_x_2662:
        /* <DEDUP_REMOVED lines=14> */
.L_x_2664:
        /* <DEDUP_REMOVED lines=24> */
.L_x_2666:
[----:B------:R-:W-:Y:S05]  /*43e0*/  BSYNC B0 ;  /* 0x0000000000007941 */ /* 0x000fea0003800000 */
.L_x_2665:
        /* <DEDUP_REMOVED lines=14> */
.L_x_2667:
        /* <DEDUP_REMOVED lines=24> */
.L_x_2669:
[----:B------:R-:W-:Y:S05]  /*4650*/  BSYNC B0 ;  /* 0x0000000000007941 */ /* 0x000fea0003800000 */
.L_x_2668:
        /* <DEDUP_REMOVED lines=14> */
.L_x_2670:
        /* <DEDUP_REMOVED lines=21> */
.L_x_2672:
[----:B------:R-:W-:Y:S05]  /*4890*/  BSYNC B0 ;  /* 0x0000000000007941 */ /* 0x000fea0003800000 */
.L_x_2671:
[----:B------:R-:W-:Y:S01]  /*48a0*/  IADD3 R39, R2, 0x180, RZ ;  /* 0x0000018002277810 */ /* 0x000fe20007ffe0ff */
[-C--:B------:R-:W-:Y:S01]  /*48b0*/  FMUL.FTZ R30, R30, R25.reuse ;  /* 0x000000191e1e7220 */ /* 0x080fe20000410000 */
[----:B------:R-:W-:Y:S01]  /*48c0*/  FMUL.FTZ R36, R36, R25 ;  /* 0x0000001924247220 */ /* 0x000fe20000410000 */
[--C-:B------:R-:W-:Y:S01]  /*48d0*/  HADD2.F32 R31, -RZ, R40.reuse.H0_H0 ;  /* 0x20000028ff1f7230 */ /* 0x100fe20000004100 */
[----:B------:R-:W-:Y:S01]  /*48e0*/  SHF.R.S32.HI R38, RZ, 0x1f, R39 ;  /* 0x0000001fff267819 */ /* 0x000fe20000011427 */
[----:B------:R-:W-:Y:S02]  /*48f0*/  HADD2.F32 R37, -RZ, R40.H1_H1 ;  /* 0x30000028ff257230 */ /* 0x000fe40000004100 */
        /* <DEDUP_REMOVED lines=13> */
.L_x_2673:
        /* <DEDUP_REMOVED lines=23> */
.L_x_2675:
[----:B------:R-:W-:Y:S05]  /*4b40*/  BSYNC B0 ;  /* 0x0000000000007941 */ /* 0x000fea0003800000 */
.L_x_2674:
        /* <DEDUP_REMOVED lines=11> */
.L_x_2676:
        /* <DEDUP_REMOVED lines=21> */
.L_x_2678:
[----:B------:R-:W-:Y:S05]  /*4d50*/  BSYNC B0 ;  /* 0x0000000000007941 */ /* 0x000fea0003800000 */
.L_x_2677:
[-C--:B------:R-:W-:Y:S01]  /*4d60*/  FMUL.FTZ R34, R34, R25.reuse ;  /* 0x0000001922227220 */ /* 0x080fe20000410000 */
[----:B------:R-:W-:Y:S01]  /*4d70*/  FMUL.FTZ R36, R36, R25 ;  /* 0x0000001924247220 */ /* 0x000fe20000410000 */
[--C-:B------:R-:W-:Y:S01]  /*4d80*/  HADD2.F32 R35, -RZ, R48.reuse.H0_H0 ;  /* 0x20000030ff237230 */ /* 0x100fe20000004100 */
[----:B------:R-:W-:Y:S01]  /*4d90*/  IADD3 R38, R2, 0x1c0, RZ ;  /* 0x000001c002267810 */ /* 0x000fe20007ffe0ff */
        /* <DEDUP_REMOVED lines=14> */
.L_x_2679:
        /* <DEDUP_REMOVED lines=23> */
.L_x_2681:
[----:B------:R-:W-:Y:S05]  /*4ff0*/  BSYNC B0 ;  /* 0x0000000000007941 */ /* 0x000fea0003800000 */
.L_x_2680:
        /* <DEDUP_REMOVED lines=11> */
.L_x_2682:
        /* <DEDUP_REMOVED lines=16> */
.L_x_2684:
[----:B------:R-:W-:Y:S05]  /*51b0*/  BSYNC B0 ;  /* 0x0000000000007941 */ /* 0x000fea0003800000 */
.L_x_2683:
[----:B-1----:R-:W1:Y:S01]  /*51c0*/  LDC R21, c[0x0][0x10] ;  /* 0x00000400ff157b82 */ /* 0x002e620000000800 */
[----:B------:R-:W-:Y:S02]  /*51d0*/  IADD3 R12, R12, 0x1, RZ ;  /* 0x000000010c0c7810 */ /* 0x000fe40007ffe0ff */
[----:B-1----:R-:W-:-:S04]  /*51e0*/  IADD3 R44, R21, R44, RZ ;  /* 0x0000002c152c7210 */ /* 0x002fc80007ffe0ff */
[----:B------:R-:W-:-:S13]  /*51f0*/  ISETP.GE.AND P5, PT, R44, UR4, PT ;  /* 0x000000042c007c0c */ /* 0x000fda000bfa6270 */
[----:B------:R-:W-:Y:S05]  /*5200*/  @!P5 BRA `(.L_x_2685) ;  /* 0xffffffb0008cd947 */ /* 0x000fea000383ffff */
[----:B------:R-:W-:Y:S05]  /*5210*/  EXIT ;  /* 0x000000000000794d */ /* 0x000fea0003800000 */
.L_x_2686:
        /* <DEDUP_REMOVED lines=14> */
.L_x_3279:


//--------------------- .text._Z35group_norm_nhwc_fwd_one_pass_kernelI11Fp16IOFp16WLi64ELi26ELi416EEv26Group_norm_nhwc_fwd_params --------------------------
	.section	.text._Z35group_norm_nhwc_fwd_one_pass_kernelI11Fp16IOFp16WLi64ELi26ELi416EEv26Group_norm_nhwc_fwd_params,"ax",@progbits
	.align	128
        .global         _Z35group_norm_nhwc_fwd_one_pass_kernelI11Fp16IOFp16WLi64ELi26ELi416EEv26Group_norm_nhwc_fwd_params
        .type           _Z35group_norm_nhwc_fwd_one_pass_kernelI11Fp16IOFp16WLi64ELi26ELi416EEv26Group_norm_nhwc_fwd_params,@function
        .size           _Z35group_norm_nhwc_fwd_one_pass_kernelI11Fp16IOFp16WLi64ELi26ELi416EEv26Group_norm_nhwc_fwd_params,(.L_x_3280 - _Z35group_norm_nhwc_fwd_one_pass_kernelI11Fp16IOFp16WLi64ELi26ELi416EEv26Group_norm_nhwc_fwd_params)
        .other          _Z35group_norm_nhwc_fwd_one_pass_kernelI11Fp16IOFp16WLi64ELi26ELi416EEv26Group_norm_nhwc_fwd_params,@"STO_CUDA_ENTRY STV_DEFAULT"
_Z35group_norm_nhwc_fwd_one_pass_kernelI11Fp16IOFp16WLi64ELi26ELi416EEv26Group_norm_nhwc_fwd_params:
.text._Z35group_norm_nhwc_fwd_one_pass_kernelI11Fp16IOFp16WLi64ELi26ELi416EEv26Group_norm_nhwc_fwd_params:
        /* <DEDUP_REMOVED lines=31> */
.L_x_2702:
        /* <DEDUP_REMOVED lines=146> */
.L_x_2688:
[----:B------:R-:W-:Y:S05]  /*0b10*/  BSYNC B0 ;  /* 0x0000000000007941 */ /* 0x000fea0003800000 */
.L_x_2687:
        /* <DEDUP_REMOVED lines=28> */
.L_x_2691:
[----:B-1----:R-:W2:Y:S04]  /*0ce0*/  LDG.E.STRONG.GPU R8, desc[UR8][R6.64] ;  /* 0x0000000806087981 */ /* 0x002ea8000c1ef900 */
[----:B--2---:R-:W-:Y:S01]  /*0cf0*/  CCTL.IVALL ;  /* 0x00000000ff00798f */ /* 0x004fe20002000000 */
[----:B------:R-:W-:Y:S05]  /*0d00*/  YIELD ;  /* 0x0000000000007946 */ /* 0x000fea0003800000 */
[----:B------:R-:W-:-:S13]  /*0d10*/  ISETP.NE.AND P1, PT, R8, R11, PT ;  /* 0x0000000b0800720c */ /* 0x000fda0003f25270 */
[----:B------:R-:W-:Y:S05]  /*0d20*/  @P1 BRA `(.L_x_2691) ;  /* 0xfffffffc00ec1947 */ /* 0x000fea000383ffff */
.L_x_2690:
        /* <DEDUP_REMOVED lines=11> */
.L_x_2693:
        /* <DEDUP_REMOVED lines=63> */
.L_x_2692:
        /* <DEDUP_REMOVED lines=19> */
.L_x_2695:
[----:B------:R-:W-:Y:S05]  /*1300*/  BSYNC B0 ;  /* 0x0000000000007941 */ /* 0x000fea0003800000 */
.L_x_2694:
        /* <DEDUP_REMOVED lines=33> */
.L_x_2689:
        /* <DEDUP_REMOVED lines=66> */
.L_x_2696:
        /* <DEDUP_REMOVED lines=15> */
.L_x_2698:
[----:B------:R-:W-:Y:S05]  /*1a30*/  BSYNC B0 ;  /* 0x0000000000007941 */ /* 0x000fea0003800000 */
.L_x_2697:
        /* <DEDUP_REMOVED lines=11> */
.L_x_2699:
        /* <DEDUP_REMOVED lines=19> */
.L_x_2701:
[----:B------:R-:W-:Y:S05]  /*1c20*/  BSYNC B0 ;  /* 0x0000000000007941 */ /* 0x000fea0003800000 */
.L_x_2700:
[----:B------:R-:W1:Y:S01]  /*1c30*/  LDC R0, c[0x0][0x10] ;  /* 0x00000400ff007b82 */ /* 0x000e620000000800 */
[----:B------:R-:W-:Y:S02]  /*1c40*/  IADD3 R17, R17, 0x1, RZ ;  /* 0x0000000111117810 */ /* 0x000fe40007ffe0ff */
[----:B-1----:R-:W-:-:S04]  /*1c50*/  IADD3 R21, R0, R21, RZ ;  /* 0x0000001500157210 */ /* 0x002fc80007ffe0ff */
[----:B------:R-:W-:-:S13]  /*1c60*/  ISETP.GE.AND P1, PT, R21, UR4, PT ;  /* 0x0000000415007c0c */ /* 0x000fda000bf26270 */
[----:B------:R-:W-:Y:S05]  /*1c70*/  @!P1 BRA `(.L_x_2702) ;  /* 0xffffffe4005c9947 */ /* 0x000fea000383ffff */
[----:B------:R-:W-:Y:S05]  /*1c80*/  EXIT ;  /* 0x000000000000794d */ /* 0x000fea0003800000 */
.L_x_2703:
        /* <DEDUP_REMOVED lines=15> */
.L_x_3280:


//--------------------- .text._Z35group_norm_nhwc_fwd_one_pass_kernelI11Fp16IOFp16WLi128ELi26ELi416EEv26Group_norm_nhwc_fwd_params --------------------------
	.section	.text._Z35group_norm_nhwc_fwd_one_pass_kernelI11Fp16IOFp16WLi128ELi26ELi416EEv26Group_norm_nhwc_fwd_params,"ax",@progbits
	.align	128
        .global         _Z35group_norm_nhwc_fwd_one_pass_kernelI11Fp16IOFp16WLi128ELi26ELi416EEv26Group_norm_nhwc_fwd_params
        .type           _Z35group_norm_nhwc_fwd_one_pass_kernelI11Fp16IOFp16WLi128ELi26ELi416EEv26Group_norm_nhwc_fwd_params,@function
        .size           _Z35group_norm_nhwc_fwd_one_pass_kernelI11Fp16IOFp16WLi128ELi26ELi416EEv26Group_norm_nhwc_fwd_params,(.L_x_3281 - _Z35group_norm_nhwc_fwd_one_pass_kernelI11Fp16IOFp16WLi128ELi26ELi416EEv26Group_norm_nhwc_fwd_params)
        .other          _Z35group_norm_nhwc_fwd_one_pass_kernelI11Fp16IOFp16WLi128ELi26ELi416EEv26Group_norm_nhwc_fwd_params,@"STO_CUDA_ENTRY STV_DEFAULT"
_Z35group_norm_nhwc_fwd_one_pass_kernelI11Fp16IOFp16WLi128ELi26ELi416EEv26Group_norm_nhwc_fwd_params:
.text._Z35group_norm_nhwc_fwd_one_pass_kernelI11Fp16IOFp16WLi128ELi26ELi416EEv26Group_norm_nhwc_fwd_params:
        /* <DEDUP_REMOVED lines=34> */
.L_x_2725:
        /* <DEDUP_REMOVED lines=190> */
.L_x_2705:
[----:B------:R-:W-:Y:S05]  /*0e00*/  BSYNC B0 ;  /* 0x0000000000007941 */ /* 0x000fea0003800000 */
.L_x_2704:
        /* <DEDUP_REMOVED lines=28> */
.L_x_2708:
[----:B-1----:R-:W2:Y:S04]  /*0fd0*/  LDG.E.STRONG.GPU R12, desc[UR8][R10.64] ;  /* 0x000000080a0c7981 */ /* 0x002ea8000c1ef900 */
[----:B--2---:R-:W-:Y:S01]  /*0fe0*/  CCTL.IVALL ;  /* 0x00000000ff00798f */ /* 0x004fe20002000000 */
[----:B------:R-:W-:Y:S05]  /*0ff0*/  YIELD ;  /* 0x0000000000007946 */ /* 0x000fea0003800000 */
[----:B------:R-:W-:-:S13]  /*1000*/  ISETP.NE.AND P1, PT, R12, R15, PT ;  /* 0x0000000f0c00720c */ /* 0x000fda0003f25270 */
[----:B------:R-:W-:Y:S05]  /*1010*/  @P1 BRA `(.L_x_2708) ;  /* 0xfffffffc00ec1947 */ /* 0x000fea000383ffff */
.L_x_2707:
        /* <DEDUP_REMOVED lines=11> */
.L_x_2710:
        /* <DEDUP_REMOVED lines=63> */
.L_x_2709:
        /* <DEDUP_REMOVED lines=19> */
.L_x_2712:
[----:B------:R-:W-:Y:S05]  /*15f0*/  BSYNC B0 ;  /* 0x0000000000007941 */ /* 0x000fea0003800000 */
.L_x_2711:
        /* <DEDUP_REMOVED lines=32> */
.L_x_2706:
        /* <DEDUP_REMOVED lines=91> */
.L_x_2713:
        /* <DEDUP_REMOVED lines=14> */
.L_x_2715:
[----:B------:R-:W-:Y:S05]  /*1e90*/  BSYNC B0 ;  /* 0x0000000000007941 */ /* 0x000fea0003800000 */
.L_x_2714:
        /* <DEDUP_REMOVED lines=11> */
.L_x_2716:
        /* <DEDUP_REMOVED lines=14> */
.L_x_2718:
[----:B------:R-:W-:Y:S05]  /*2030*/  BSYNC B0 ;  /* 0x0000000000007941 */ /* 0x000fea0003800000 */
.L_x_2717:
        /* <DEDUP_REMOVED lines=11> */
.L_x_2719:
        /* <DEDUP_REMOVED lines=14> */
.L_x_2721:
[----:B------:R-:W-:Y:S05]  /*21d0*/  BSYNC B0 ;  /* 0x0000000000007941 */ /* 0x000fea0003800000 */
.L_x_2720:
        /* <DEDUP_REMOVED lines=11> */
.L_x_2722:
        /* <DEDUP_REMOVED lines=13> */
.L_x_2724:
[----:B------:R-:W-:Y:S05]  /*2360*/  BSYNC B0 ;  /* 0x0000000000007941 */ /* 0x000fea0003800000 */
.L_x_2723:
[----:B--23--:R-:W2:Y:S01]  /*2370*/  LDC R9, c[0x0][0x10] ;  /* 0x00000400ff097b82 */ /* 0x00cea20000000800 */
[----:B------:R-:W-:Y:S02]  /*2380*/  IADD3 R6, R6, 0x1, RZ ;  /* 0x0000000106067810 */ /* 0x000fe40007ffe0ff */
[----:B--2---:R-:W-:-:S04]  /*2390*/  IADD3 R4, R9, R4, RZ ;  /* 0x0000000409047210 */ /* 0x004fc80007ffe0ff */
[----:B------:R-:W-:-:S13]  /*23a0*/  ISETP.GE.AND P1, PT, R4, UR4, PT ;  /* 0x0000000404007c0c */ /* 0x000fda000bf26270 */
[----:B------:R-:W-:Y:S05]  /*23b0*/  @!P1 BRA `(.L_x_2725) ;  /* 0xffffffdc00989947 */ /* 0x000fea000383ffff */
[----:B------:R-:W-:Y:S05]  /*23c0*/  EXIT ;  /* 0x000000000000794d */ /* 0x000fea0003800000 */
.L_x_2726:
        /* <DEDUP_REMOVED lines=11> */
.L_x_3281:


//--------------------- .text._Z35group_norm_nhwc_fwd_one_pass_kernelI11Fp16IOFp16WLi256ELi26ELi416EEv26Group_norm_nhwc_fwd_params --------------------------
	.section	.text._Z35group_norm_nhwc_fwd_one_pass_kernelI11Fp16IOFp16WLi256ELi26ELi416EEv26Group_norm_nhwc_fwd_params,"ax",@progbits
	.align	128
        .global         _Z35group_norm_nhwc_fwd_one_pass_kernelI11Fp16IOFp16WLi256ELi26ELi416EEv26Group_norm_nhwc_fwd_params
        .type           _Z35group_norm_nhwc_fwd_one_pass_kernelI11Fp16IOFp16WLi256ELi26ELi416EEv26Group_norm_nhwc_fwd_params,@function
        .size           _Z35group_norm_nhwc_fwd_one_pass_kernelI11Fp16IOFp16WLi256ELi26ELi416EEv26Group_norm_nhwc_fwd_params,(.L_x_3282 - _Z35group_norm_nhwc_fwd_one_pass_kernelI11Fp16IOFp16WLi256ELi26ELi416EEv26Group_norm_nhwc_fwd_params)
        .other          _Z35group_norm_nhwc_fwd_one_pass_kernelI11Fp16IOFp16WLi256ELi26ELi416EEv26Group_norm_nhwc_fwd_params,@"STO_CUDA_ENTRY STV_DEFAULT"
_Z35group_norm_nhwc_fwd_one_pass_kernelI11Fp16IOFp16WLi256ELi26ELi416EEv26Group_norm_nhwc_fwd_params:
.text._Z35group_norm_nhwc_fwd_one_pass_kernelI11Fp16IOFp16WLi256ELi26ELi416EEv26Group_norm_nhwc_fwd_params:
        /* <DEDUP_REMOVED lines=38> */
.L_x_2760:
        /* <DEDUP_REMOVED lines=281> */
.L_x_2728:
[----:B------:R-:W-:Y:S05]  /*13f0*/  BSYNC B0 ;  /* 0x0000000000007941 */ /* 0x000fea0003800000 */
.L_x_2727:
        /* <DEDUP_REMOVED lines=28> */
.L_x_2731:
[----:B-1----:R-:W2:Y:S04]  /*15c0*/  LDG.E.STRONG.GPU R12, desc[UR8][R10.64] ;  /* 0x000000080a0c7981 */ /* 0x002ea8000c1ef900 */
[----:B--2---:R-:W-:Y:S01]  /*15d0*/  CCTL.IVALL ;  /* 0x00000000ff00798f */ /* 0x004fe20002000000 */
[----:B------:R-:W-:Y:S05]  /*15e0*/  YIELD ;  /* 0x0000000000007946 */ /* 0x000fea0003800000 */
[----:B------:R-:W-:-:S13]  /*15f0*/  ISETP.NE.AND P1, PT, R12, R15, PT ;  /* 0x0000000f0c00720c */ /* 0x000fda0003f25270 */
[----:B------:R-:W-:Y:S05]  /*1600*/  @P1 BRA `(.L_x_2731) ;  /* 0xfffffffc00ec1947 */ /* 0x000fea000383ffff */
.L_x_2730:
        /* <DEDUP_REMOVED lines=11> */
.L_x_2733:
        /* <DEDUP_REMOVED lines=63> */
.L_x_2732:
        /* <DEDUP_REMOVED lines=19> */
.L_x_2735:
[----:B------:R-:W-:Y:S05]  /*1be0*/  BSYNC B0 ;  /* 0x0000000000007941 */ /* 0x000fea0003800000 */
.L_x_2734:
        /* <DEDUP_REMOVED lines=32> */
.L_x_2729:
        /* <DEDUP_REMOVED lines=38> */
[----:B0-----:R-:W-:Y:S02]  /*2050*/  HADD2.F32 R11, -RZ, R34.H0_H0 ;  /* 0x20000022ff0b7230 */ /* 0x001fe40000004100 */
[----:B-1----:R-:W-:Y:S01]  /*2060*/  FMUL.FTZ R17, R17, R10 ;  /* 0x0000000a11117220 */ /* 0x002fe20000410000 */
[----:B--2---:R-:W-:Y:S02]  /*2070*/  HADD2.F32 R2, -RZ, R44.H0_H0 ;  /* 0x2000002cff027230 */ /* 0x004fe40000004100 */
[----:B---3--:R-:W-:Y:S02]  /*2080*/  HADD2.F32 R8, -RZ, R45.H0_H0 ;  /* 0x2000002dff087230 */ /* 0x008fe40000004100 */
[----:B----4-:R-:W-:Y:S02]  /*2090*/  HADD2.F32 R9, -RZ, R28.H0_H0 ;  /* 0x2000001cff097230 */ /* 0x010fe40000004100 */
[----:B-----5:R-:W-:-:S02]  /*20a0*/  HADD2.F32 R15, -RZ, R39.H0_H0 ;  /* 0x20000027ff0f7230 */ /* 0x020fc40000004100 */
[----:B------:R-:W-:Y:S01]  /*20b0*/  FMUL.FTZ R39, R13, R10 ;  /* 0x0000000a0d277220 */ /* 0x000fe20000410000 */
        /* <DEDUP_REMOVED lines=14> */
.L_x_2736:
        /* <DEDUP_REMOVED lines=14> */
.L_x_2738:
[----:B------:R-:W-:Y:S05]  /*2280*/  BSYNC B0 ;  /* 0x0000000000007941 */ /* 0x000fea0003800000 */
.L_x_2737:
        /* <DEDUP_REMOVED lines=61> */
.L_x_2739:
        /* <DEDUP_REMOVED lines=14> */
.L_x_2741:
[----:B------:R-:W-:Y:S05]  /*2740*/  BSYNC B0 ;  /* 0x0000000000007941 */ /* 0x000fea0003800000 */
.L_x_2740:
        /* <DEDUP_REMOVED lines=13> */
.L_x_2742:
        /* <DEDUP_REMOVED lines=14> */
.L_x_2744:
[----:B------:R-:W-:Y:S05]  /*2900*/  BSYNC B0 ;  /* 0x0000000000007941 */ /* 0x000fea0003800000 */
.L_x_2743:
        /* <DEDUP_REMOVED lines=40> */
.L_x_2745:
        /* <DEDUP_REMOVED lines=14> */
.L_x_2747:
[----:B------:R-:W-:Y:S05]  /*2c70*/  BSYNC B0 ;  /* 0x0000000000007941 */ /* 0x000fea0003800000 */
.L_x_2746:
        /* <DEDUP_REMOVED lines=11> */
.L_x_2748:
        /* <DEDUP_REMOVED lines=14> */
.L_x_2750:
[----:B------:R-:W-:Y:S05]  /*2e10*/  BSYNC B0 ;  /* 0x0000000000007941 */ /* 0x000fea0003800000 */
.L_x_2749:
        /* <DEDUP_REMOVED lines=11> */
.L_x_2751:
        /* <DEDUP_REMOVED lines=14> */
.L_x_2753:
[----:B------:R-:W-:Y:S05]  /*2fb0*/  BSYNC B0 ;  /* 0x0000000000007941 */ /* 0x000fea0003800000 */
.L_x_2752:
        /* <DEDUP_REMOVED lines=11> */
.L_x_2754:
        /* <DEDUP_REMOVED lines=14> */
.L_x_2756:
[----:B------:R-:W-:Y:S05]  /*3150*/  BSYNC B0 ;  /* 0x0000000000007941 */ /* 0x000fea0003800000 */
.L_x_2755:
        /* <DEDUP_REMOVED lines=11> */
.L_x_2757:
        /* <DEDUP_REMOVED lines=13> */
.L_x_2759:
[----:B------:R-:W-:Y:S05]  /*32e0*/  BSYNC B0 ;  /* 0x0000000000007941 */ /* 0x000fea0003800000 */
.L_x_2758:
[----:B----4-:R-:W4:Y:S01]  /*32f0*/  LDC R9, c[0x0][0x10] ;  /* 0x00000400ff097b82 */ /* 0x010f220000000800 */
[----:B------:R-:W-:Y:S02]  /*3300*/  IADD3 R6, R6, 0x1, RZ ;  /* 0x0000000106067810 */ /* 0x000fe40007ffe0ff */
[----:B----4-:R-:W-:-:S04]  /*3310*/  IADD3 R30, R9, R30, RZ ;  /* 0x0000001e091e7210 */ /* 0x010fc80007ffe0ff */
[----:B------:R-:W-:-:S13]  /*3320*/  ISETP.GE.AND P1, PT, R30, UR4, PT ;  /* 0x000000041e007c0c */ /* 0x000fda000bf26270 */
[----:B------:R-:W-:Y:S05]  /*3330*/  @!P1 BRA `(.L_x_2760) ;  /* 0xffffffcc00c89947 */ /* 0x000fea000383ffff */
[----:B------:R-:W-:Y:S05]  /*3340*/  EXIT ;  /* 0x000000000000794d */ /* 0x000fea0003800000 */
.L_x_2761:
        /* <DEDUP_REMOVED lines=11> */
.L_x_3282:


//--------------------- .text._Z35group_norm_nhwc_fwd_one_pass_kernelI11Fp16IOFp16WLi512ELi26ELi416EEv26Group_norm_nhwc_fwd_params --------------------------
	.section	.text._Z35group_norm_nhwc_fwd_one_pass_kernelI11Fp16IOFp16WLi512ELi26ELi416EEv26Group_norm_nhwc_fwd_params,"ax",@progbits
	.align	128
        .global         _Z35group_norm_nhwc_fwd_one_pass_kernelI11Fp16IOFp16WLi512ELi26ELi416EEv26Group_norm_nhwc_fwd_params
        .type           _Z35group_norm_nhwc_fwd_one_pass_kernelI11Fp16IOFp16WLi512ELi26ELi416EEv26Group_norm_nhwc_fwd_params,@function
        .size           _Z35group_norm_nhwc_fwd_one_pass_kernelI11Fp16IOFp16WLi512ELi26ELi416EEv26Group_norm_nhwc_fwd_params,(.L_x_3283 - _Z35group_norm_nhwc_fwd_one_pass_kernelI11Fp16IOFp16WLi512ELi26ELi416EEv26Group_norm_nhwc_fwd_params)
        .other          _Z35group_norm_nhwc_fwd_one_pass_kernelI11Fp16IOFp16WLi512ELi26ELi416EEv26Group_norm_nhwc_fwd_params,@"STO_CUDA_ENTRY STV_DEFAULT"
_Z35group_norm_nhwc_fwd_one_pass_kernelI11Fp16IOFp16WLi512ELi26ELi416EEv26Group_norm_nhwc_fwd_params:
.text._Z35group_norm_nhwc_fwd_one_pass_kernelI11Fp16IOFp16WLi512ELi26ELi416EEv26Group_norm_nhwc_fwd_params:
        /* <DEDUP_REMOVED lines=68> */
.L_x_2819:
        /* <DEDUP_REMOVED lines=457> */
.L_x_2763:
[----:B------:R-:W-:Y:S05]  /*20d0*/  BSYNC B0 ;  /* 0x0000000000007941 */ /* 0x000fea0003800000 */
.L_x_2762:
        /* <DEDUP_REMOVED lines=28> */
.L_x_2766:
[----:B-1----:R-:W2:Y:S04]  /*22a0*/  LDG.E.STRONG.GPU R26, desc[UR8][R22.64] ;  /* 0x00000008161a7981 */ /* 0x002ea8000c1ef900 */
[----:B--2---:R-:W-:Y:S01]  /*22b0*/  CCTL.IVALL ;  /* 0x00000000ff00798f */ /* 0x004fe20002000000 */
[----:B------:R-:W-:Y:S05]  /*22c0*/  YIELD ;  /* 0x0000000000007946 */ /* 0x000fea0003800000 */
[----:B------:R-:W-:-:S13]  /*22d0*/  ISETP.NE.AND P6, PT, R26, R25, PT ;  /* 0x000000191a00720c */ /* 0x000fda0003fc5270 */
[----:B------:R-:W-:Y:S05]  /*22e0*/  @P6 BRA `(.L_x_2766) ;  /* 0xfffffffc00ec6947 */ /* 0x000fea000383ffff */
.L_x_2765:
        /* <DEDUP_REMOVED lines=11> */
.L_x_2768:
        /* <DEDUP_REMOVED lines=63> */
.L_x_2767:
        /* <DEDUP_REMOVED lines=18> */
.L_x_2770:
[----:B------:R-:W-:Y:S05]  /*28b0*/  BSYNC B0 ;  /* 0x0000000000007941 */ /* 0x000fea0003800000 */
.L_x_2769:
        /* <DEDUP_REMOVED lines=33> */
.L_x_2764:
        /* <DEDUP_REMOVED lines=46> */
[----:B--2---:R-:W-:-:S02]  /*2db0*/  HADD2.F32 R26, -RZ, R26.H0_H0 ;  /* 0x2000001aff1a7230 */ /* 0x004fc40000004100 */
[----:B----4-:R-:W-:Y:S02]  /*2dc0*/  HADD2.F32 R27, -RZ, R27.H0_H0 ;  /* 0x2000001bff1b7230 */ /* 0x010fe40000004100 */
        /* <DEDUP_REMOVED lines=15> */
.L_x_2771:
        /* <DEDUP_REMOVED lines=15> */
.L_x_2773:
[----:B------:R-:W-:Y:S05]  /*2fb0*/  BSYNC B0 ;  /* 0x0000000000007941 */ /* 0x000fea0003800000 */
.L_x_2772:
        /* <DEDUP_REMOVED lines=19> */
.L_x_2774:
        /* <DEDUP_REMOVED lines=15> */
.L_x_2776:
[----:B------:R-:W-:Y:S05]  /*31e0*/  BSYNC B0 ;  /* 0x0000000000007941 */ /* 0x000fea0003800000 */
.L_x_2775:
        /* <DEDUP_REMOVED lines=21> */
.L_x_2777:
        /* <DEDUP_REMOVED lines=15> */
.L_x_2779:
[----:B------:R-:W-:Y:S05]  /*3430*/  BSYNC B0 ;  /* 0x0000000000007941 */ /* 0x000fea0003800000 */
.L_x_2778:
        /* <DEDUP_REMOVED lines=15> */
.L_x_2780:
        /* <DEDUP_REMOVED lines=14> */
.L_x_2782:
[----:B------:R-:W-:Y:S05]  /*3610*/  BSYNC B0 ;  /* 0x0000000000007941 */ /* 0x000fea0003800000 */
.L_x_2781:
        /* <DEDUP_REMOVED lines=23> */
.L_x_2783:
        /* <DEDUP_REMOVED lines=14> */
.L_x_2785:
[----:B------:R-:W-:Y:S05]  /*3870*/  BSYNC B0 ;  /* 0x0000000000007941 */ /* 0x000fea0003800000 */
.L_x_2784:
        /* <DEDUP_REMOVED lines=17> */
.L_x_2786:
        /* <DEDUP_REMOVED lines=14> */
.L_x_2788:
[----:B------:R-:W-:Y:S05]  /*3a70*/  BSYNC B0 ;  /* 0x0000000000007941 */ /* 0x000fea0003800000 */
.L_x_2787:
        /* <DEDUP_REMOVED lines=19> */
.L_x_2789:
        /* <DEDUP_REMOVED lines=14> */
.L_x_2791:
[----:B------:R-:W-:Y:S05]  /*3c90*/  BSYNC B0 ;  /* 0x0000000000007941 */ /* 0x000fea0003800000 */
.L_x_2790:
        /* <DEDUP_REMOVED lines=21> */
.L_x_2792:
        /* <DEDUP_REMOVED lines=16> */
.L_x_2794:
[----:B------:R-:W-:Y:S05]  /*3ef0*/  BSYNC B0 ;  /* 0x0000000000007941 */ /* 0x000fea0003800000 */
.L_x_2793:
        /* <DEDUP_REMOVED lines=15> */
.L_x_2795:
        /* <DEDUP_REMOVED lines=24> */
.L_x_2797:
[----:B------:R-:W-:Y:S05]  /*4170*/  BSYNC B0 ;  /* 0x0000000000007941 */ /* 0x000fea0003800000 */
.L_x_2796:
        /* <DEDUP_REMOVED lines=14> */
.L_x_2798:
        /* <DEDUP_REMOVED lines=24> */
.L_x_2800:
[----:B------:R-:W-:Y:S05]  /*43e0*/  BSYNC B0 ;  /* 0x0000000000007941 */ /* 0x000fea0003800000 */
.L_x_2799:
        /* <DEDUP_REMOVED lines=14> */
.L_x_2801:
        /* <DEDUP_REMOVED lines=24> */
.L_x_2803:
[----:B------:R-:W-:Y:S05]  /*4650*/  BSYNC B0 ;  /* 0x0000000000007941 */ /* 0x000fea0003800000 */
.L_x_2802:
        /* <DEDUP_REMOVED lines=14> */
.L_x_2804:
        /* <DEDUP_REMOVED lines=21> */
.L_x_2806:
[----:B------:R-:W-:Y:S05]  /*4890*/  BSYNC B0 ;  /* 0x0000000000007941 */ /* 0x000fea0003800000 */
.L_x_2805:
        /* <DEDUP_REMOVED lines=19> */
.L_x_2807:
        /* <DEDUP_REMOVED lines=23> */
.L_x_2809:
[----:B------:R-:W-:Y:S05]  /*4b40*/  BSYNC B0 ;  /* 0x0000000000007941 */ /* 0x000fea0003800000 */
.L_x_2808:
        /* <DEDUP_REMOVED lines=11> */
.L_x_2810:
        /* <DEDUP_REMOVED lines=21> */
.L_x_2812:
[----:B------:R-:W-:Y:S05]  /*4d50*/  BSYNC B0 ;  /* 0x0000000000007941 */ /* 0x000fea0003800000 */
.L_x_2811:
        /* <DEDUP_REMOVED lines=18> */
.L_x_2813:
        /* <DEDUP_REMOVED lines=23> */
.L_x_2815:
[----:B------:R-:W-:Y:S05]  /*4ff0*/  BSYNC B0 ;  /* 0x0000000000007941 */ /* 0x000fea0003800000 */
.L_x_2814:
        /* <DEDUP_REMOVED lines=11> */
.L_x_2816:
        /* <DEDUP_REMOVED lines=16> */
.L_x_2818:
[----:B------:R-:W-:Y:S05]  /*51b0*/  BSYNC B0 ;  /* 0x0000000000007941 */ /* 0x000fea0003800000 */
.L_x_2817:
[----:B-1----:R-:W1:Y:S01]  /*51c0*/  LDC R21, c[0x0][0x10] ;  /* 0x00000400ff157b82 */ /* 0x002e620000000800 */
[----:B------:R-:W-:Y:S02]  /*51d0*/  IADD3 R12, R12, 0x1, RZ ;  /* 0x000000010c0c7810 */ /* 0x000fe40007ffe0ff */
[----:B-1----:R-:W-:-:S04]  /*51e0*/  IADD3 R44, R21, R44, RZ ;  /* 0x0000002c152c7210 */ /* 0x002fc80007ffe0ff */
[----:B------:R-:W-:-:S13]  /*51f0*/  ISETP.GE.AND P5, PT, R44, UR4, PT ;  /* 0x000000042c007c0c */ /* 0x000fda000bfa6270 */
[----:B------:R-:W-:Y:S05]  /*5200*/  @!P5 BRA `(.L_x_2819) ;  /* 0xffffffb0008cd947 */ /* 0x000fea000383ffff */
[----:B------:R-:W-:Y:S05]  /*5210*/  EXIT ;  /* 0x000000000000794d */ /* 0x000fea0003800000 */
.L_x_2820:
        /* <DEDUP_REMOVED lines=14> */
.L_x_3283:


//--------------------- .text._Z35group_norm_nhwc_fwd_one_pass_kernelI11Fp32IOFp32WLi64ELi26ELi416EEv26Group_norm_nhwc_fwd_params --------------------------
	.section	.text._Z35group_norm_nhwc_fwd_one_pass_kernelI11Fp32IOFp32WLi64ELi26ELi416EEv26Group_norm_nhwc_fwd_params,"ax",@progbits
	.align	128
        .global         _Z35group_norm_nhwc_fwd_one_pass_kernelI11Fp32IOFp32WLi64ELi26ELi416EEv26Group_norm_nhwc_fwd_params
        .type           _Z35group_norm_nhwc_fwd_one_pass_kernelI11Fp32IOFp32WLi64ELi26ELi416EEv26Group_norm_nhwc_fwd_params,@function
        .size           _Z35group_norm_nhwc_fwd_one_pass_kernelI11Fp32IOFp32WLi64ELi26ELi416EEv26Group_norm_nhwc_fwd_params,(.L_x_3284 - _Z35group_norm_nhwc_fwd_one_pass_kernelI11Fp32IOFp32WLi64ELi26ELi416EEv26Group_norm_nhwc_fwd_params)
        .other          _Z35group_norm_nhwc_fwd_one_pass_kernelI11Fp32IOFp32WLi64ELi26ELi416EEv26Group_norm_nhwc_fwd_params,@"STO_CUDA_ENTRY STV_DEFAULT"
_Z35group_norm_nhwc_fwd_one_pass_kernelI11Fp32IOFp32WLi64ELi26ELi416EEv26Group_norm_nhwc_fwd_params:
.text._Z35group_norm_nhwc_fwd_one_pass_kernelI11Fp32IOFp32WLi64ELi26ELi416EEv26Group_norm_nhwc_fwd_params:
        /* <DEDUP_REMOVED lines=14> */
[----:B0-----:R-:W-:-:S05]  /*00e0*/  IMAD.WIDE.U32 R4, R2, 0x4ec4ec4f, RZ ;  /* 0x4ec4ec4f02047825 */ /* 0x001fca00078e00ff */
[----:B------:R-:W-:Y:S01]  /*00f0*/  SHF.R.U32.HI R0, RZ, 0x2, R5 ;  /* 0x00000002ff007819 */ /* 0x000fe20000011605 */
[----:B--2---:R-:W-:-:S04]  /*0100*/  ULEA UR5, UR6, UR5, 0x18 ;  /* 0x0000000506057291 */ /* 0x004fc8000f8ec03f */
[----:B-1----:R-:W-:Y:S01]  /*0110*/  IMAD R0, R3, UR7, R0 ;  /* 0x0000000703007c24 */ /* 0x002fe2000f8e0200 */
[----:B------:R-:W-:-:S04]  /*0120*/  SHF.R.S32.HI R3, RZ, 0x1f, R2 ;  /* 0x0000001fff037819 */ /* 0x000fc80000011402 */
[----:B------:R-:W-:Y:S02]  /*0130*/  ISETP.GE.U32.AND P0, PT, R0, UR8, PT ;  /* 0x0000000800007c0c */ /* 0x000fe4000bf06070 */
[----:B------:R-:W-:Y:S02]  /*0140*/  SHF.R.S32.HI R4, RZ, 0x1f, R0 ;  /* 0x0000001fff047819 */ /* 0x000fe40000011400 */
[----:B------:R-:W-:Y:S02]  /*0150*/  LEA.HI R3, R3, R2, RZ, 0x5 ;  /* 0x0000000203037211 */ /* 0x000fe400078f28ff */
[----:B------:R-:W-:Y:S01]  /*0160*/  ISETP.GE.AND.EX P0, PT, R4, UR9, PT, P0 ;  /* 0x0000000904007c0c */ /* 0x000fe2000bf06300 */
[----:B------:R-:W-:Y:S01]  /*0170*/  ULDC.64 UR8, c[0x0][0x208] ;  /* 0x0000820000087ab9 */ /* 0x000fe20000000a00 */
[----:B------:R-:W-:Y:S01]  /*0180*/  SHF.R.S32.HI R20, RZ, 0x5, R3 ;  /* 0x00000005ff147819 */ /* 0x000fe20000011403 */
[----:B------:R-:W-:Y:S01]  /*0190*/  HFMA2.MMA R3, -RZ, RZ, 0, 0 ;  /* 0x00000000ff037435 */ /* 0x000fe200000001ff */
[----:B------:R-:W-:-:S02]  /*01a0*/  ISETP.LT.U32.AND P0, PT, R2, 0x1a0, !P0 ;  /* 0x000001a00200780c */ /* 0x000fc40004701070 */
[----:B------:R-:W-:-:S11]  /*01b0*/  LEA R20, R20, UR5, 0x3 ;  /* 0x0000000514147c11 */ /* 0x000fd6000f8e18ff */
.L_x_2836:
[----:B------:R-:W0:Y:S01]  /*01c0*/  LDC R7, c[0x0][0x288] ;  /* 0x0000a200ff077b82 */ /* 0x000e220000000800 */
[----:B------:R-:W-:Y:S01]  /*01d0*/  IABS R10, R22 ;  /* 0x00000016000a7213 */ /* 0x000fe20000000000 */
[----:B------:R-:W-:Y:S01]  /*01e0*/  ULDC.64 UR12, c[0x0][0x278] ;  /* 0x00009e00000c7ab9 */ /* 0x000fe20000000a00 */
[----:B------:R-:W-:Y:S02]  /*01f0*/  IADD3 R12, R0, 0x20, RZ ;  /* 0x00000020000c7810 */ /* 0x000fe40007ffe0ff */
[----:B------:R-:W-:Y:S02]  /*0200*/  SHF.R.S32.HI R17, RZ, 0x1f, R0 ;  /* 0x0000001fff117819 */ /* 0x000fe40000011400 */
[----:B------:R-:W-:Y:S02]  /*0210*/  SHF.R.S32.HI R13, RZ, 0x1f, R12 ;  /* 0x0000001fff0d7819 */ /* 0x000fe4000001140c */
[----:B0-----:R-:W-:-:S04]  /*0220*/  IABS R8, R7 ;  /* 0x0000000700087213 */ /* 0x001fc80000000000 */
[----:B------:R-:W0:Y:S08]  /*0230*/  I2F.RP R6, R8 ;  /* 0x0000000800067306 */ /* 0x000e300000209400 */
[----:B0-----:R-:W0:Y:S02]  /*0240*/  MUFU.RCP R6, R6 ;  /* 0x0000000600067308 */ /* 0x001e240000001000 */
[----:B0-----:R-:W-:-:S06]  /*0250*/  IADD3 R4, R6, 0xffffffe, RZ ;  /* 0x0ffffffe06047810 */ /* 0x001fcc0007ffe0ff */
[----:B------:R0:W1:Y:S02]  /*0260*/  F2I.FTZ.U32.TRUNC.NTZ R5, R4 ;  /* 0x0000000400057305 */ /* 0x000064000021f000 */
[----:B0-----:R-:W-:Y:S02]  /*0270*/  MOV R4, RZ ;  /* 0x000000ff00047202 */ /* 0x001fe40000000f00 */
[----:B-1----:R-:W-:-:S05]  /*0280*/  IADD3 R9, RZ, -R5, RZ ;  /* 0x80000005ff097210 */ /* 0x002fca0007ffe0ff */
[----:B------:R-:W-:-:S04]  /*0290*/  IMAD R9, R9, R8, RZ ;  /* 0x0000000809097224 */ /* 0x000fc800078e02ff */
[----:B------:R-:W-:Y:S01]  /*02a0*/  IMAD.HI.U32 R5, R5, R9, R4 ;  /* 0x0000000905057227 */ /* 0x000fe200078e0004 */
[----:B------:R-:W-:Y:S02]  /*02b0*/  MOV R9, R10 ;  /* 0x0000000a00097202 */ /* 0x000fe40000000f00 */
[----:B------:R-:W-:-:S03]  /*02c0*/  LOP3.LUT R4, R22, R7, RZ, 0x3c, !PT ;  /* 0x0000000716047212 */ /* 0x000fc600078e3cff */
[----:B------:R-:W-:Y:S01]  /*02d0*/  IMAD.HI.U32 R15, R5, R9, RZ ;  /* 0x00000009050f7227 */ /* 0x000fe200078e00ff */
[----:B------:R-:W-:-:S04]  /*02e0*/  ISETP.GE.AND P3, PT, R4, RZ, PT ;  /* 0x000000ff0400720c */ /* 0x000fc80003f66270 */
[----:B------:R-:W-:-:S05]  /*02f0*/  IADD3 R5, -R15, RZ, RZ ;  /* 0x000000ff0f057210 */ /* 0x000fca0007ffe1ff */
[----:B------:R-:W-:-:S05]  /*0300*/  IMAD R5, R8, R5, R9 ;  /* 0x0000000508057224 */ /* 0x000fca00078e0209 */
[----:B------:R-:W-:-:S13]  /*0310*/  ISETP.GT.U32.AND P2, PT, R8, R5, PT ;  /* 0x000000050800720c */ /* 0x000fda0003f44070 */
[-C--:B------:R-:W-:Y:S02]  /*0320*/  @!P2 IADD3 R5, R5, -R8.reuse, RZ ;  /* 0x800000080505a210 */ /* 0x080fe40007ffe0ff */
[----:B------:R-:W-:Y:S02]  /*0330*/  @!P2 IADD3 R15, R15, 0x1, RZ ;  /* 0x000000010f0fa810 */ /* 0x000fe40007ffe0ff */
[----:B------:R-:W-:Y:S01]  /*0340*/  ISETP.GE.U32.AND P1, PT, R5, R8, PT ;  /* 0x000000080500720c */ /* 0x000fe20003f26070 */
[----:B------:R-:W-:Y:S01]  /*0350*/  IMAD.WIDE.U32 R4, R2, 0x4ec4ec4f, RZ ;  /* 0x4ec4ec4f02047825 */ /* 0x000fe200078e00ff */
[----:B------:R-:W-:Y:S01]  /*0360*/  ISETP.NE.AND P2, PT, R7, RZ, PT ;  /* 0x000000ff0700720c */ /* 0x000fe20003f45270 */
[----:B------:R-:W0:Y:S03]  /*0370*/  @P0 LDC.64 R8, c[0x0][0x220] ;  /* 0x00008800ff080b82 */ /* 0x000e260000000a00 */
[----:B------:R-:W-:-:S05]  /*0380*/  SHF.R.U32.HI R5, RZ, 0x2, R5 ;  /* 0x00000002ff057819 */ /* 0x000fca0000011605 */
[----:B------:R-:W-:Y:S02]  /*0390*/  IMAD R6, R5, -0xd, R2 ;  /* 0xfffffff305067824 */ /* 0x000fe400078e0202 */
[----:B------:R-:W-:Y:S01]  /*03a0*/  @P1 IADD3 R15, R15, 0x1, RZ ;  /* 0x000000010f0f1810 */ /* 0x000fe20007ffe0ff */
[----:B------:R-:W1:Y:S01]  /*03b0*/  @P0 LDC.64 R4, c[0x0][0x270] ;  /* 0x00009c00ff040b82 */ /* 0x000e620000000a00 */
[----:B------:R-:W-:Y:S02]  /*03c0*/  ISETP.GE.U32.AND P1, PT, R12, UR12, PT ;  /* 0x0000000c0c007c0c */ /* 0x000fe4000bf26070 */
[----:B------:R-:W-:Y:S02]  /*03d0*/  @!P3 IADD3 R15, -R15, RZ, RZ ;  /* 0x000000ff0f0fb210 */ /* 0x000fe40007ffe1ff */
[----:B------:R-:W-:Y:S01]  /*03e0*/  ISETP.GE.AND.EX P1, PT, R13, UR13, PT, P1 ;  /* 0x0000000d0d007c0c */ /* 0x000fe2000bf26310 */
[----:B------:R-:W-:Y:S01]  /*03f0*/  ULDC.64 UR12, c[0x0][0x280] ;  /* 0x0000a000000c7ab9 */ /* 0x000fe20000000a00 */
[----:B------:R-:W-:-:S02]  /*0400*/  @!P2 LOP3.LUT R15, RZ, R7, RZ, 0x33, !PT ;  /* 0x00000007ff0fa212 */ /* 0x000fc400078e33ff */
[----:B------:R-:W-:Y:S02]  /*0410*/  ISETP.GT.U32.OR P1, PT, R2, 0x19f, P1 ;  /* 0x0000019f0200780c */ /* 0x000fe40000f24470 */
[----:B------:R-:W-:Y:S02]  /*0420*/  IADD3 R21, -R15, RZ, RZ ;  /* 0x000000ff0f157210 */ /* 0x000fe40007ffe1ff */
[----:B------:R-:W-:Y:S02]  /*0430*/  SHF.L.U32 R24, R6, 0x1, RZ ;  /* 0x0000000106187819 */ /* 0x000fe400000006ff */
[----:B------:R-:W-:Y:S01]  /*0440*/  SHF.R.S32.HI R10, RZ, 0x1f, R15 ;  /* 0x0000001fff0a7819 */ /* 0x000fe2000001140f */
[----:B------:R-:W-:Y:S01]  /*0450*/  IMAD R21, R7, R21, R22 ;  /* 0x0000001507157224 */ /* 0x000fe200078e0216 */
[----:B------:R-:W-:-:S03]  /*0460*/  SHF.R.S32.HI R14, RZ, 0x1f, R24 ;  /* 0x0000001fff0e7819 */ /* 0x000fc60000011418 */
[----:B------:R-:W-:Y:S02]  /*0470*/  IMAD R21, R21, 0x1a, RZ ;  /* 0x0000001a15157824 */ /* 0x000fe400078e02ff */
[----:B------:R-:W2:Y:S01]  /*0480*/  @!P1 LDC.64 R6, c[0x0][0x270] ;  /* 0x00009c00ff069b82 */ /* 0x000ea20000000a00 */
[----:B------:R-:W-:Y:S02]  /*0490*/  IMAD R16, R10, UR12, RZ ;  /* 0x0000000c0a107c24 */ /* 0x000fe4000f8e02ff */
[----:B------:R-:W-:Y:S02]  /*04a0*/  IADD3 R24, P2, R24, R21, RZ ;  /* 0x0000001518187210 */ /* 0x000fe40007f5e0ff */
[----:B------:R-:W-:Y:S02]  /*04b0*/  IMAD R27, R15, UR13, R16 ;  /* 0x0000000d0f1b7c24 */ /* 0x000fe4000f8e0210 */
[----:B------:R-:W-:Y:S01]  /*04c0*/  LEA.HI.X.SX32 R25, R21, R14, 0x1, P2 ;  /* 0x0000000e15197211 */ /* 0x000fe200010f0eff */
[----:B------:R-:W3:Y:S01]  /*04d0*/  @!P1 LDC.64 R10, c[0x0][0x220] ;  /* 0x00008800ff0a9b82 */ /* 0x000ee20000000a00 */
[----:B-1----:R-:W-:-:S02]  /*04e0*/  @P0 IMAD R14, R17, R4, RZ ;  /* 0x00000004110e0224 */ /* 0x002fc400078e02ff */
[----:B------:R-:W-:-:S05]  /*04f0*/  IMAD.WIDE.U32 R24, R15, UR12, R24 ;  /* 0x0000000c0f187c25 */ /* 0x000fca000f8e0018 */
[----:B------:R-:W-:Y:S02]  /*0500*/  IADD3 R27, R25, R27, RZ ;  /* 0x0000001b191b7210 */ /* 0x000fe40007ffe0ff */
[----:B------:R-:W-:Y:S01]  /*0510*/  @P0 MOV R26, R24 ;  /* 0x00000018001a0202 */ /* 0x000fe20000000f00 */
[----:B--2---:R-:W-:Y:S02]  /*0520*/  @!P1 IMAD R15, R13, R6, RZ ;  /* 0x000000060d0f9224 */ /* 0x004fe400078e02ff */
[----:B------:R-:W-:Y:S01]  /*0530*/  @P0 IMAD R13, R0, R5, R14 ;  /* 0x00000005000d0224 */ /* 0x000fe200078e020e */
[----:B------:R-:W-:Y:S01]  /*0540*/  @!P1 MOV R14, R24 ;  /* 0x00000018000e9202 */ /* 0x000fe20000000f00 */
[----:B------:R-:W-:Y:S01]  /*0550*/  @!P1 IMAD R17, R12, R7, R15 ;  /* 0x000000070c119224 */ /* 0x000fe200078e020f */
[----:B------:R-:W-:Y:S01]  /*0560*/  @!P1 MOV R15, R27 ;  /* 0x0000001b000f9202 */ /* 0x000fe20000000f00 */
[----:B------:R-:W-:-:S04]  /*0570*/  @P0 IMAD.WIDE.U32 R4, R0, R4, R26 ;  /* 0x0000000400040225 */ /* 0x000fc800078e001a */
[----:B------:R-:W-:Y:S01]  /*0580*/  @!P1 IMAD.WIDE.U32 R6, R12, R6, R14 ;  /* 0x000000060c069225 */ /* 0x000fe200078e000e */
[----:B------:R-:W-:Y:S02]  /*0590*/  @P0 IADD3 R5, R5, R13, RZ ;  /* 0x0000000d05050210 */ /* 0x000fe40007ffe0ff */
[----:B0-----:R-:W-:Y:S02]  /*05a0*/  @P0 LEA R8, P2, R4, R8, 0x2 ;  /* 0x0000000804080211 */ /* 0x001fe400078410ff */
[----:B------:R-:W-:Y:S02]  /*05b0*/  @!P1 IADD3 R7, R7, R17, RZ ;  /* 0x0000001107079210 */ /* 0x000fe40007ffe0ff */
[----:B---3--:R-:W-:Y:S02]  /*05c0*/  @!P1 LEA R10, P3, R6, R10, 0x2 ;  /* 0x0000000a060a9211 */ /* 0x008fe400078610ff */
[----:B------:R-:W-:Y:S02]  /*05d0*/  @P0 LEA.HI.X R9, R4, R9, R5, 0x2, P2 ;  /* 0x0000000904090211 */ /* 0x000fe400010f1405 */
[----:B------:R-:W-:-:S02]  /*05e0*/  MOV R5, RZ ;  /* 0x000000ff00057202 */ /* 0x000fc40000000f00 */
[----:B------:R-:W-:Y:S02]  /*05f0*/  MOV R4, RZ ;  /* 0x000000ff00047202 */ /* 0x000fe40000000f00 */
[----:B------:R-:W-:Y:S02]  /*0600*/  @!P1 LEA.HI.X R11, R6, R11, R7, 0x2, P3 ;  /* 0x0000000b060b9211 */ /* 0x000fe400018f1407 */
[----:B------:R-:W-:Y:S02]  /*0610*/  CS2R R6, SRZ ;  /* 0x0000000000067805 */ /* 0x000fe4000001ff00 */
[----:B------:R-:W2:Y:S04]  /*0620*/  @P0 LDG.E.64 R4, desc[UR8][R8.64] ;  /* 0x0000000808040981 */ /* 0x000ea8000c1e1b00 */
[----:B------:R-:W3:Y:S01]  /*0630*/  @!P1 LDG.E.64 R6, desc[UR8][R10.64] ;  /* 0x000000080a069981 */ /* 0x000ee2000c1e1b00 */
[----:B------:R-:W-:Y:S01]  /*0640*/  ISETP.NE.AND P2, PT, R2, RZ, PT ;  /* 0x000000ff0200720c */ /* 0x000fe20003f45270 */
[----:B------:R-:W-:Y:S01]  /*0650*/  BSSY B0, `(.L_x_2821) ;  /* 0x000004b000007945 */ /* 0x000fe20003800000 */
[----:B------:R-:W0:Y:S02]  /*0660*/  S2R R12, SR_LANEID ;  /* 0x00000000000c7919 */ /* 0x000e240000000000 */
[----:B0-----:R-:W-:-:S02]  /*0670*/  ISETP.GT.AND P1, PT, R12, 0x1e, PT ;  /* 0x0000001e0c00780c */ /* 0x001fc40003f24270 */
[----:B------:R-:W-:Y:S01]  /*0680*/  ISETP.NE.AND P3, PT, R12, RZ, PT ;  /* 0x000000ff0c00720c */ /* 0x000fe20003f65270 */
[----:B--2---:R-:W-:Y:S01]  /*0690*/  FMUL.FTZ R15, R5, R5 ;  /* 0x00000005050f7220 */ /* 0x004fe20000410000 */
[C---:B------:R-:W-:Y:S01]  /*06a0*/  FADD.FTZ R13, R4.reuse, R5 ;  /* 0x00000005040d7221 */ /* 0x040fe20000010000 */
[----:B---3--:R-:W-:Y:S02]  /*06b0*/  FMUL.FTZ R17, R7, R7 ;  /* 0x0000000707117220 */ /* 0x008fe40000410000 */
[----:B------:R-:W-:Y:S01]  /*06c0*/  FFMA.FTZ R15, R4, R4, R15 ;  /* 0x00000004040f7223 */ /* 0x000fe2000001000f */
[C---:B------:R-:W-:Y:S01]  /*06d0*/  FADD.FTZ R14, R6.reuse, R7 ;  /* 0x00000007060e7221 */ /* 0x040fe20000010000 */
[----:B------:R-:W-:Y:S01]  /*06e0*/  FADD.FTZ R13, RZ, R13 ;  /* 0x0000000dff0d7221 */ /* 0x000fe20000010000 */
[----:B------:R-:W-:Y:S01]  /*06f0*/  FFMA.FTZ R16, R6, R6, R17 ;  /* 0x0000000606107223 */ /* 0x000fe20000010011 */
[----:B------:R-:W-:Y:S02]  /*0700*/  FADD.FTZ R15, RZ, R15 ;  /* 0x0000000fff0f7221 */ /* 0x000fe40000010000 */
[----:B------:R-:W-:-:S02]  /*0710*/  FADD.FTZ R8, R13, R14 ;  /* 0x0000000e0d087221 */ /* 0x000fc40000010000 */
        /* <DEDUP_REMOVED lines=62> */
.L_x_2822:
[----:B------:R-:W-:Y:S05]  /*0b00*/  BSYNC B0 ;  /* 0x0000000000007941 */ /* 0x000fea0003800000 */
.L_x_2821:
        /* <DEDUP_REMOVED lines=30> */
.L_x_2825:
[----:B-1----:R-:W2:Y:S04]  /*0cf0*/  LDG.E.STRONG.GPU R12, desc[UR8][R10.64] ;  /* 0x000000080a0c7981 */ /* 0x002ea8000c1ef900 */
[----:B--2---:R-:W-:Y:S01]  /*0d00*/  CCTL.IVALL ;  /* 0x00000000ff00798f */ /* 0x004fe20002000000 */
[----:B------:R-:W-:Y:S05]  /*0d10*/  YIELD ;  /* 0x0000000000007946 */ /* 0x000fea0003800000 */
[----:B------:R-:W-:-:S13]  /*0d20*/  ISETP.NE.AND P1, PT, R12, R19, PT ;  /* 0x000000130c00720c */ /* 0x000fda0003f25270 */
[----:B------:R-:W-:Y:S05]  /*0d30*/  @P1 BRA `(.L_x_2825) ;  /* 0xfffffffc00ec1947 */ /* 0x000fea000383ffff */
.L_x_2824:
        /* <DEDUP_REMOVED lines=11> */
.L_x_2827:
        /* <DEDUP_REMOVED lines=63> */
.L_x_2826:
        /* <DEDUP_REMOVED lines=19> */
.L_x_2829:
[----:B------:R-:W-:Y:S05]  /*1310*/  BSYNC B0 ;  /* 0x0000000000007941 */ /* 0x000fea0003800000 */
.L_x_2828:
        /* <DEDUP_REMOVED lines=11> */
[----:B------:R-:W3:Y:S01]  /*13d0*/  @!P1 LDC R18, c[0x0][0x10] ;  /* 0x00000400ff129b82 */ /* 0x000ee20000000800 */
[----:B------:R-:W-:-:S07]  /*13e0*/  @!P1 LOP3.LUT R23, R3, 0x1, RZ, 0xc0, !PT ;  /* 0x0000000103179812 */ /* 0x000fce00078ec0ff */
[----:B------:R-:W4:Y:S01]  /*13f0*/  @!P3 LDC.64 R12, c[0x0][0x248] ;  /* 0x00009200ff0cbb82 */ /* 0x000f220000000a00 */
[----:B-1----:R-:W-:-:S07]  /*1400*/  @!P3 IMAD R15, R10, R19, R15 ;  /* 0x000000130a0fb224 */ /* 0x002fce00078e020f */
[----:B------:R-:W1:Y:S01]  /*1410*/  @!P1 LDC.64 R10, c[0x0][0x248] ;  /* 0x00009200ff0a9b82 */ /* 0x000e620000000a00 */
[----:B------:R-:W-:Y:S02]  /*1420*/  @!P3 IMAD R19, R19, R28, RZ ;  /* 0x0000001c1313b224 */ /* 0x000fe400078e02ff */
[----:B---3--:R-:W-:Y:S02]  /*1430*/  @!P1 IMAD R23, R18, R23, RZ ;  /* 0x0000001712179224 */ /* 0x008fe400078e02ff */
[-C--:B------:R-:W-:Y:S02]  /*1440*/  @!P3 IMAD R19, R19, R16.reuse, RZ ;  /* 0x000000101313b224 */ /* 0x080fe400078e02ff */
[----:B------:R-:W-:Y:S02]  /*1450*/  @!P1 IMAD R23, R23, R16, RZ ;  /* 0x0000001017179224 */ /* 0x000fe400078e02ff */
[----:B--2---:R-:W-:Y:S01]  /*1460*/  @!P1 IMAD R17, R17, R18, R14 ;  /* 0x0000001211119224 */ /* 0x004fe200078e020e */
[----:B------:R-:W-:-:S02]  /*1470*/  @!P3 SHF.L.U32 R19, R19, 0x1, RZ ;  /* 0x000000011313b819 */ /* 0x000fc400000006ff */
[----:B------:R-:W-:-:S03]  /*1480*/  @!P1 SHF.L.U32 R23, R23, 0x1, RZ ;  /* 0x0000000117179819 */ /* 0x000fc600000006ff */
[----:B----4-:R-:W-:-:S04]  /*1490*/  @!P3 IMAD.WIDE R12, R19, 0x4, R12 ;  /* 0x00000004130cb825 */ /* 0x010fc800078e020c */
[----:B------:R-:W-:-:S04]  /*14a0*/  @!P3 IMAD.WIDE.U32 R12, R15, 0x8, R12 ;  /* 0x000000080f0cb825 */ /* 0x000fc800078e000c */
[----:B-1----:R-:W-:Y:S02]  /*14b0*/  @!P1 IMAD.WIDE R10, R23, 0x4, R10 ;  /* 0x00000004170a9825 */ /* 0x002fe400078e020a */
[----:B------:R-:W0:Y:S02]  /*14c0*/  @!P3 LDG.E.64 R12, desc[UR8][R12.64] ;  /* 0x000000080c0cb981 */ /* 0x000e24000c1e1b00 */
[----:B------:R-:W-:-:S06]  /*14d0*/  @!P1 IMAD.WIDE.U32 R10, R17, 0x8, R10 ;  /* 0x00000008110a9825 */ /* 0x000fcc00078e000a */
[----:B------:R-:W2:Y:S01]  /*14e0*/  @!P1 LDG.E.64 R10, desc[UR8][R10.64] ;  /* 0x000000080a0a9981 */ /* 0x000ea2000c1e1b00 */
[----:B0-----:R-:W-:Y:S01]  /*14f0*/  @!P3 FADD.FTZ R8, R8, R12 ;  /* 0x0000000c0808b221 */ /* 0x001fe20000010000 */
[----:B------:R-:W-:-:S03]  /*1500*/  @!P3 FADD.FTZ R9, R9, R13 ;  /* 0x0000000d0909b221 */ /* 0x000fc60000010000 */
[----:B--2---:R-:W-:Y:S01]  /*1510*/  @!P1 FADD.FTZ R8, R8, R10 ;  /* 0x0000000a08089221 */ /* 0x004fe20000010000 */
[----:B------:R-:W-:-:S07]  /*1520*/  @!P1 FADD.FTZ R9, R9, R11 ;  /* 0x0000000b09099221 */ /* 0x000fce0000010000 */
.L_x_2823:
[----:B------:R-:W-:Y:S01]  /*1530*/  ULDC.64 UR12, c[0x0][0x218] ;  /* 0x00008600000c7ab9 */ /* 0x000fe20000000a00 */
[C---:B------:R-:W-:Y:S01]  /*1540*/  LOP3.LUT P1, RZ, R2.reuse, UR7, RZ, 0xfc, !PT ;  /* 0x0000000702ff7c12 */ /* 0x040fe2000f82fcff */
[----:B------:R-:W2:Y:S01]  /*1550*/  S2UR UR6, SR_CgaCtaId ;  /* 0x00000000000679c3 */ /* 0x000ea20000008800 */
[----:B------:R-:W-:Y:S01]  /*1560*/  ISETP.EQ.U32.AND P3, PT, RZ, UR12, PT ;  /* 0x0000000cff007c0c */ /* 0x000fe2000bf62070 */
[----:B------:R-:W-:Y:S01]  /*1570*/  IMAD.WIDE.U32 R10, R2, 0x4ec4ec4f, RZ ;  /* 0x4ec4ec4f020a7825 */ /* 0x000fe200078e00ff */
[----:B------:R-:W-:Y:S02]  /*1580*/  UMOV UR5, 0x400 ;  /* 0x0000040000057882 */ /* 0x000fe40000000000 */
[----:B------:R-:W-:Y:S02]  /*1590*/  ISETP.EQ.OR.EX P1, PT, RZ, UR13, P1, P3 ;  /* 0x0000000dff007c0c */ /* 0x000fe40008f22730 */
[----:B------:R-:W-:Y:S01]  /*15a0*/  SHF.R.U32.HI R11, RZ, 0x2, R11 ;  /* 0x00000002ff0b7819 */ /* 0x000fe2000001160b */
[----:B-1----:R-:W1:Y:S04]  /*15b0*/  LDC.64 R12, c[0x0][0x228] ;  /* 0x00008a00ff0c7b82 */ /* 0x002e680000000a00 */
[----:B------:R-:W-:-:S04]  /*15c0*/  IMAD R11, R11, -0xd, R2 ;  /* 0xfffffff30b0b7824 */ /* 0x000fc800078e0202 */
[----:B------:R-:W3:Y:S01]  /*15d0*/  LDC.64 R14, c[0x0][0x230] ;  /* 0x00008c00ff0e7b82 */ /* 0x000ee20000000a00 */
[----:B------:R-:W-:-:S04]  /*15e0*/  SHF.L.U32 R10, R11, 0x1, RZ ;  /* 0x000000010b0a7819 */ /* 0x000fc800000006ff */
[----:B------:R-:W-:-:S03]  /*15f0*/  IADD3 R21, R10, R21, RZ ;  /* 0x000000150a157210 */ /* 0x000fc60007ffe0ff */
        /* <DEDUP_REMOVED lines=11> */
[----:B------:R-:W2:Y:S04]  /*16b0*/  LDG.E.64 R12, desc[UR8][R12.64] ;  /* 0x000000080c0c7981 */ /* 0x000ea8000c1e1b00 */
[----:B------:R-:W2:Y:S01]  /*16c0*/  LDG.E.64 R14, desc[UR8][R14.64] ;  /* 0x000000080e0e7981 */ /* 0x000ea2000c1e1b00 */
[----:B0-----:R-:W-:-:S03]  /*16d0*/  MOV R8, 0x3f800000 ;  /* 0x3f80000000087802 */ /* 0x001fc60000000f00 */
[----:B------:R-:W0:Y:S02]  /*16e0*/  LDS.64 R18, [UR5+0x80] ;  /* 0x00008005ff127984 */ /* 0x000e240008000a00 */
[----:B0-----:R-:W-:-:S04]  /*16f0*/  FMUL.FTZ R18, R18, UR6 ;  /* 0x0000000612127c20 */ /* 0x001fc80008410000 */
[C---:B------:R-:W-:Y:S01]  /*1700*/  FMUL.FTZ R28, R18.reuse, R18 ;  /* 0x00000012121c7220 */ /* 0x040fe20000410000 */
[C---:B------:R-:W-:Y:S01]  /*1710*/  FADD.FTZ R9, -R18.reuse, R4 ;  /* 0x0000000412097221 */ /* 0x040fe20000010100 */
[C---:B------:R-:W-:Y:S01]  /*1720*/  FADD.FTZ R5, -R18.reuse, R5 ;  /* 0x0000000512057221 */ /* 0x040fe20000010100 */
[C---:B------:R-:W-:Y:S01]  /*1730*/  FADD.FTZ R11, -R18.reuse, R6 ;  /* 0x00000006120b7221 */ /* 0x040fe20000010100 */
        /* <DEDUP_REMOVED lines=27> */
.L_x_2830:
        /* <DEDUP_REMOVED lines=11> */
[----:B------:R-:W-:-:S04]  /*19a0*/  IADD3 R9, R11, R9, RZ ;  /* 0x000000090b097210 */ /* 0x000fc80007ffe0ff */
[----:B------:R-:W-:-:S05]  /*19b0*/  LEA.HI.X R13, R10, UR13, R9, 0x2, P2 ;  /* 0x0000000d0a0d7c11 */ /* 0x000fca00090f1409 */
[----:B------:R0:W-:Y:S02]  /*19c0*/  STG.E.64 desc[UR8][R12.64], R6 ;  /* 0x000000060c007986 */ /* 0x0001e4000c101b08 */
.L_x_2832:
[----:B------:R-:W-:Y:S05]  /*19d0*/  BSYNC B0 ;  /* 0x0000000000007941 */ /* 0x000fea0003800000 */
.L_x_2831:
        /* <DEDUP_REMOVED lines=11> */
.L_x_2833:
        /* <DEDUP_REMOVED lines=17> */
.L_x_2835:
[----:B------:R-:W-:Y:S05]  /*1ba0*/  BSYNC B0 ;  /* 0x0000000000007941 */ /* 0x000fea0003800000 */
.L_x_2834:
[----:B0-----:R-:W0:Y:S01]  /*1bb0*/  LDC R5, c[0x0][0x10] ;  /* 0x00000400ff057b82 */ /* 0x001e220000000800 */
[----:B------:R-:W-:Y:S02]  /*1bc0*/  IADD3 R3, R3, 0x1, RZ ;  /* 0x0000000103037810 */ /* 0x000fe40007ffe0ff */
[----:B0-----:R-:W-:-:S04]  /*1bd0*/  IADD3 R22, R5, R22, RZ ;  /* 0x0000001605167210 */ /* 0x001fc80007ffe0ff */
[----:B------:R-:W-:-:S13]  /*1be0*/  ISETP.GE.AND P1, PT, R22, UR4, PT ;  /* 0x0000000416007c0c */ /* 0x000fda000bf26270 */
[----:B------:R-:W-:Y:S05]  /*1bf0*/  @!P1 BRA `(.L_x_2836) ;  /* 0xffffffe400709947 */ /* 0x000fea000383ffff */
[----:B------:R-:W-:Y:S05]  /*1c00*/  EXIT ;  /* 0x000000000000794d */ /* 0x000fea0003800000 */
.L_x_2837:
        /* <DEDUP_REMOVED lines=15> */
.L_x_3284:


//--------------------- .text._Z35group_norm_nhwc_fwd_one_pass_kernelI11Fp32IOFp32WLi128ELi26ELi416EEv26Group_norm_nhwc_fwd_params --------------------------
	.section	.text._Z35group_norm_nhwc_fwd_one_pass_kernelI11Fp32IOFp32WLi128ELi26ELi416EEv26Group_norm_nhwc_fwd_params,"ax",@progbits
	.align	128
        .global         _Z35group_norm_nhwc_fwd_one_pass_kernelI11Fp32IOFp32WLi128ELi26ELi416EEv26Group_norm_nhwc_fwd_params
        .type           _Z35group_norm_nhwc_fwd_one_pass_kernelI11Fp32IOFp32WLi128ELi26ELi416EEv26Group_norm_nhwc_fwd_params,@function
        .size           _Z35group_norm_nhwc_fwd_one_pass_kernelI11Fp32IOFp32WLi128ELi26ELi416EEv26Group_norm_nhwc_fwd_params,(.L_x_3285 - _Z35group_norm_nhwc_fwd_one_pass_kernelI11Fp32IOFp32WLi128ELi26ELi416EEv26Group_norm_nhwc_fwd_params)
        .other          _Z35group_norm_nhwc_fwd_one_pass_kernelI11Fp32IOFp32WLi128ELi26ELi416EEv26Group_norm_nhwc_fwd_params,@"STO_CUDA_ENTRY STV_DEFAULT"
_Z35group_norm_nhwc_fwd_one_pass_kernelI11Fp32IOFp32WLi128ELi26ELi416EEv26Group_norm_nhwc_fwd_params:
.text._Z35group_norm_nhwc_fwd_one_pass_kernelI11Fp32IOFp32WLi128ELi26ELi416EEv26Group_norm_nhwc_fwd_params:
        /* <DEDUP_REMOVED lines=34> */
.L_x_2859:
[----:B0-----:R-:W0:Y:S01]  /*0220*/  LDC R15, c[0x0][0x288] ;  /* 0x0000a200ff0f7b82 */ /* 0x001e220000000800 */
[----:B------:R-:W-:Y:S01]  /*0230*/  ULDC.64 UR12, c[0x0][0x278] ;  /* 0x00009e00000c7ab9 */ /* 0x000fe20000000a00 */
[----:B------:R-:W-:Y:S02]  /*0240*/  SHF.R.S32.HI R25, RZ, 0x1f, R6 ;  /* 0x0000001fff197819 */ /* 0x000fe40000011406 */
[----:B------:R-:W-:Y:S02]  /*0250*/  SHF.R.S32.HI R35, RZ, 0x1f, R7 ;  /* 0x0000001fff237819 */ /* 0x000fe40000011407 */
[----:B------:R-:W-:Y:S02]  /*0260*/  SHF.R.S32.HI R37, RZ, 0x1f, R24 ;  /* 0x0000001fff257819 */ /* 0x000fe40000011418 */
[----:B01----:R-:W-:Y:S02]  /*0270*/  IABS R11, R15 ;  /* 0x0000000f000b7213 */ /* 0x003fe40000000000 */
[----:B------:R-:W-:-:S02]  /*0280*/  ISETP.NE.AND P3, PT, R15, RZ, PT ;  /* 0x000000ff0f00720c */ /* 0x000fc40003f65270 */
        /* <DEDUP_REMOVED lines=18> */
[----:B------:R-:W-:-:S04]  /*03b0*/  ISETP.GE.U32.AND P2, PT, R7, UR12, PT ;  /* 0x0000000c07007c0c */ /* 0x000fc8000bf46070 */
[----:B------:R-:W-:-:S04]  /*03c0*/  ISETP.GE.AND.EX P2, PT, R35, UR13, PT, P2 ;  /* 0x0000000d23007c0c */ /* 0x000fc8000bf46320 */
[----:B------:R-:W-:-:S03]  /*03d0*/  ISETP.GT.U32.OR P2, PT, R0, 0x19f, P2 ;  /* 0x0000019f0000780c */ /* 0x000fc60001744470 */
[----:B------:R-:W-:Y:S02]  /*03e0*/  @P1 IADD3 R9, R9, 0x1, RZ ;  /* 0x0000000109091810 */ /* 0x000fe40007ffe0ff */
[----:B------:R-:W-:Y:S02]  /*03f0*/  ISETP.GE.U32.AND P1, PT, R6, UR12, PT ;  /* 0x0000000c06007c0c */ /* 0x000fe4000bf26070 */
[----:B------:R-:W-:Y:S02]  /*0400*/  MOV R11, R9 ;  /* 0x00000009000b7202 */ /* 0x000fe40000000f00 */
[----:B------:R-:W-:Y:S01]  /*0410*/  ISETP.GE.AND.EX P1, PT, R25, UR13, PT, P1 ;  /* 0x0000000d19007c0c */ /* 0x000fe2000bf26310 */
[----:B------:R-:W0:Y:S01]  /*0420*/  @P0 LDC.64 R8, c[0x0][0x270] ;  /* 0x00009c00ff080b82 */ /* 0x000e220000000a00 */
[----:B------:R-:W-:Y:S02]  /*0430*/  @!P4 IADD3 R11, -R11, RZ, RZ ;  /* 0x000000ff0b0bc210 */ /* 0x000fe40007ffe1ff */
[----:B------:R-:W-:-:S02]  /*0440*/  @!P3 LOP3.LUT R11, RZ, R15, RZ, 0x33, !PT ;  /* 0x0000000fff0bb212 */ /* 0x000fc400078e33ff */
[----:B------:R-:W-:Y:S02]  /*0450*/  ISETP.GT.U32.OR P1, PT, R0, 0x19f, P1 ;  /* 0x0000019f0000780c */ /* 0x000fe40000f24470 */
[----:B------:R-:W-:Y:S01]  /*0460*/  IADD3 R13, -R11, RZ, RZ ;  /* 0x000000ff0b0d7210 */ /* 0x000fe20007ffe1ff */
[----:B------:R-:W1:Y:S01]  /*0470*/  @!P2 LDC.64 R20, c[0x0][0x270] ;  /* 0x00009c00ff14ab82 */ /* 0x000e620000000a00 */
[----:B------:R-:W-:Y:S02]  /*0480*/  ISETP.GE.U32.AND P3, PT, R24, UR12, PT ;  /* 0x0000000c18007c0c */ /* 0x000fe4000bf66070 */
[----:B------:R-:W-:Y:S01]  /*0490*/  SHF.R.S32.HI R10, RZ, 0x1f, R11 ;  /* 0x0000001fff0a7819 */ /* 0x000fe2000001140b */
[----:B------:R-:W-:Y:S01]  /*04a0*/  IMAD R34, R15, R13, R38 ;  /* 0x0000000d0f227224 */ /* 0x000fe200078e0226 */
[----:B------:R-:W-:Y:S01]  /*04b0*/  ISETP.GE.AND.EX P3, PT, R37, UR13, PT, P3 ;  /* 0x0000000d25007c0c */ /* 0x000fe2000bf66330 */
[----:B------:R-:W-:Y:S01]  /*04c0*/  ULDC.64 UR12, c[0x0][0x280] ;  /* 0x0000a000000c7ab9 */ /* 0x000fe20000000a00 */
[----:B------:R-:W-:Y:S01]  /*04d0*/  SHF.R.S32.HI R13, RZ, 0x1f, R39 ;  /* 0x0000001fff0d7819 */ /* 0x000fe20000011427 */
[----:B------:R-:W-:Y:S01]  /*04e0*/  IMAD R34, R34, 0x1a, RZ ;  /* 0x0000001a22227824 */ /* 0x000fe200078e02ff */
[----:B------:R-:W-:Y:S01]  /*04f0*/  ISETP.GT.U32.OR P3, PT, R0, 0x19f, P3 ;  /* 0x0000019f0000780c */ /* 0x000fe20001f64470 */
[----:B------:R-:W2:Y:S01]  /*0500*/  @!P1 LDC.64 R18, c[0x0][0x270] ;  /* 0x00009c00ff129b82 */ /* 0x000ea20000000a00 */
[----:B------:R-:W-:-:S02]  /*0510*/  IMAD R10, R10, UR12, RZ ;  /* 0x0000000c0a0a7c24 */ /* 0x000fc4000f8e02ff */
[----:B------:R-:W-:Y:S02]  /*0520*/  IADD3 R40, P4, R39, R34, RZ ;  /* 0x0000002227287210 */ /* 0x000fe40007f9e0ff */
[----:B------:R-:W-:Y:S02]  /*0530*/  IMAD R43, R11, UR13, R10 ;  /* 0x0000000d0b2b7c24 */ /* 0x000fe4000f8e020a */
[----:B------:R-:W-:Y:S01]  /*0540*/  LEA.HI.X.SX32 R41, R34, R13, 0x1, P4 ;  /* 0x0000000d22297211 */ /* 0x000fe200020f0eff */
[----:B0-----:R-:W-:Y:S01]  /*0550*/  @P0 IMAD R29, R3, R8, RZ ;  /* 0x00000008031d0224 */ /* 0x001fe200078e02ff */
[----:B------:R-:W0:Y:S01]  /*0560*/  @!P1 LDC.64 R14, c[0x0][0x220] ;  /* 0x00008800ff0e9b82 */ /* 0x000e220000000a00 */
[----:B------:R-:W-:-:S04]  /*0570*/  IMAD.WIDE.U32 R40, R11, UR12, R40 ;  /* 0x0000000c0b287c25 */ /* 0x000fc8000f8e0028 */
[----:B------:R-:W-:Y:S01]  /*0580*/  @P0 IMAD R29, R36, R9, R29 ;  /* 0x00000009241d0224 */ /* 0x000fe200078e021d */
[----:B------:R-:W-:Y:S02]  /*0590*/  IADD3 R43, R41, R43, RZ ;  /* 0x0000002b292b7210 */ /* 0x000fe40007ffe0ff */
[----:B------:R-:W3:Y:S01]  /*05a0*/  @!P3 LDC.64 R10, c[0x0][0x270] ;  /* 0x00009c00ff0abb82 */ /* 0x000ee20000000a00 */
[----:B------:R-:W-:Y:S01]  /*05b0*/  @P0 MOV R42, R40 ;  /* 0x00000028002a0202 */ /* 0x000fe20000000f00 */
[----:B-1----:R-:W-:Y:S01]  /*05c0*/  @!P2 IMAD R26, R35, R20, RZ ;  /* 0x00000014231aa224 */ /* 0x002fe200078e02ff */
[----:B------:R-:W-:-:S03]  /*05d0*/  @!P1 MOV R9, R43 ;  /* 0x0000002b00099202 */ /* 0x000fc60000000f00 */
[----:B------:R-:W-:Y:S01]  /*05e0*/  @P0 IMAD.WIDE.U32 R22, R36, R8, R42 ;  /* 0x0000000824160225 */ /* 0x000fe200078e002a */
[----:B------:R-:W-:Y:S01]  /*05f0*/  @!P1 MOV R8, R40 ;  /* 0x0000002800089202 */ /* 0x000fe20000000f00 */
[----:B------:R-:W1:Y:S02]  /*0600*/  @P0 LDC.64 R12, c[0x0][0x220] ;  /* 0x00008800ff0c0b82 */ /* 0x000e640000000a00 */
[-C--:B--2---:R-:W-:Y:S01]  /*0610*/  @!P1 IMAD R27, R25, R18.reuse, RZ ;  /* 0x00000012191b9224 */ /* 0x084fe200078e02ff */
[----:B------:R-:W-:Y:S01]  /*0620*/  @P0 IADD3 R29, R23, R29, RZ ;  /* 0x0000001d171d0210 */ /* 0x000fe20007ffe0ff */
[----:B------:R-:W-:Y:S02]  /*0630*/  @!P2 IMAD R31, R7, R21, R26 ;  /* 0x00000015071fa224 */ /* 0x000fe400078e021a */
[C---:B------:R-:W-:Y:S02]  /*0640*/  @!P1 IMAD R27, R6.reuse, R19, R27 ;  /* 0x00000013061b9224 */ /* 0x040fe400078e021b */
[----:B------:R-:W2:Y:S01]  /*0650*/  @!P2 LDC.64 R16, c[0x0][0x220] ;  /* 0x00008800ff10ab82 */ /* 0x000ea20000000a00 */
[----:B------:R-:W-:Y:S01]  /*0660*/  @!P1 IMAD.WIDE.U32 R18, R6, R18, R8 ;  /* 0x0000001206129225 */ /* 0x000fe200078e0008 */
[----:B------:R-:W-:-:S02]  /*0670*/  @!P2 MOV R8, R40 ;  /* 0x000000280008a202 */ /* 0x000fc40000000f00 */
[----:B------:R-:W-:Y:S02]  /*0680*/  @!P2 MOV R9, R43 ;  /* 0x0000002b0009a202 */ /* 0x000fe40000000f00 */
[----:B------:R-:W-:Y:S02]  /*0690*/  @!P1 IADD3 R27, R19, R27, RZ ;  /* 0x0000001b131b9210 */ /* 0x000fe40007ffe0ff */
[C---:B0-----:R-:W-:Y:S01]  /*06a0*/  @!P1 LEA R14, P5, R18.reuse, R14, 0x2 ;  /* 0x0000000e120e9211 */ /* 0x041fe200078a10ff */
[----:B------:R-:W-:Y:S02]  /*06b0*/  @!P2 IMAD.WIDE.U32 R20, R7, R20, R8 ;  /* 0x000000140714a225 */ /* 0x000fe400078e0008 */
[----:B------:R-:W0:Y:S01]  /*06c0*/  @!P3 LDC.64 R8, c[0x0][0x220] ;  /* 0x00008800ff08bb82 */ /* 0x000e220000000a00 */
[----:B------:R-:W-:Y:S01]  /*06d0*/  @!P1 LEA.HI.X R15, R18, R15, R27, 0x2, P5 ;  /* 0x0000000f120f9211 */ /* 0x000fe200028f141b */
[----:B---3--:R-:W-:Y:S01]  /*06e0*/  @!P3 IMAD R19, R37, R10, RZ ;  /* 0x0000000a2513b224 */ /* 0x008fe200078e02ff */
[----:B------:R-:W-:-:S02]  /*06f0*/  CS2R R26, SRZ ;  /* 0x00000000001a7805 */ /* 0x000fc4000001ff00 */
[----:B------:R-:W-:Y:S02]  /*0700*/  @!P3 MOV R18, R40 ;  /* 0x000000280012b202 */ /* 0x000fe40000000f00 */
[----:B-1----:R-:W-:Y:S01]  /*0710*/  @P0 LEA R12, P4, R22, R12, 0x2 ;  /* 0x0000000c160c0211 */ /* 0x002fe200078810ff */
[----:B------:R-:W-:Y:S01]  /*0720*/  @!P3 IMAD R11, R24, R11, R19 ;  /* 0x0000000b180bb224 */ /* 0x000fe200078e0213 */
[----:B------:R-:W-:Y:S02]  /*0730*/  @!P3 MOV R19, R43 ;  /* 0x0000002b0013b202 */ /* 0x000fe40000000f00 */
[----:B------:R-:W-:Y:S02]  /*0740*/  @P0 LEA.HI.X R13, R22, R13, R29, 0x2, P4 ;  /* 0x0000000d160d0211 */ /* 0x000fe400020f141d */
[----:B------:R-:W-:Y:S02]  /*0750*/  CS2R R28, SRZ ;  /* 0x00000000001c7805 */ /* 0x000fe4000001ff00 */
[----:B------:R-:W-:Y:S01]  /*0760*/  @!P2 IADD3 R31, R21, R31, RZ ;  /* 0x0000001f151fa210 */ /* 0x000fe20007ffe0ff */
[----:B------:R-:W-:Y:S01]  /*0770*/  @!P3 IMAD.WIDE.U32 R18, R24, R10, R18 ;  /* 0x0000000a1812b225 */ /* 0x000fe200078e0012 */
[C---:B--2---:R-:W-:Y:S01]  /*0780*/  @!P2 LEA R16, P6, R20.reuse, R16, 0x2 ;  /* 0x000000101410a211 */ /* 0x044fe200078c10ff */
[----:B------:R-:W2:Y:S03]  /*0790*/  @P0 LDG.E.64 R26, desc[UR8][R12.64] ;  /* 0x000000080c1a0981 */ /* 0x000ea6000c1e1b00 */
[----:B------:R-:W-:-:S02]  /*07a0*/  @!P2 LEA.HI.X R17, R20, R17, R31, 0x2, P6 ;  /* 0x000000111411a211 */ /* 0x000fc400030f141f */
[----:B------:R-:W-:Y:S01]  /*07b0*/  CS2R R30, SRZ ;  /* 0x00000000001e7805 */ /* 0x000fe2000001ff00 */
[----:B------:R-:W3:Y:S01]  /*07c0*/  @!P1 LDG.E.64 R28, desc[UR8][R14.64] ;  /* 0x000000080e1c9981 */ /* 0x000ee2000c1e1b00 */
[----:B------:R-:W-:Y:S02]  /*07d0*/  @!P3 IADD3 R10, R19, R11, RZ ;  /* 0x0000000b130ab210 */ /* 0x000fe40007ffe0ff */
[C---:B0-----:R-:W-:Y:S02]  /*07e0*/  @!P3 LEA R8, P1, R18.reuse, R8, 0x2 ;  /* 0x000000081208b211 */ /* 0x041fe400078210ff */
[----:B------:R-:W-:Y:S01]  /*07f0*/  CS2R R32, SRZ ;  /* 0x0000000000207805 */ /* 0x000fe2000001ff00 */
[----:B------:R-:W4:Y:S01]  /*0800*/  @!P2 LDG.E.64 R30, desc[UR8][R16.64] ;  /* 0x00000008101ea981 */ /* 0x000f22000c1e1b00 */
[----:B------:R-:W-:-:S05]  /*0810*/  @!P3 LEA.HI.X R9, R18, R9, R10, 0x2, P1 ;  /* 0x000000091209b211 */ /* 0x000fca00008f140a */
[----:B------:R0:W5:Y:S01]  /*0820*/  @!P3 LDG.E.64 R32, desc[UR8][R8.64] ;  /* 0x000000080820b981 */ /* 0x000162000c1e1b00 */
[C---:B------:R-:W-:Y:S02]  /*0830*/  ISETP.GT.AND P1, PT, R2.reuse, 0x1e, PT ;  /* 0x0000001e0200780c */ /* 0x040fe40003f24270 */
[----:B------:R-:W-:Y:S02]  /*0840*/  ISETP.NE.AND P2, PT, R2, RZ, PT ;  /* 0x000000ff0200720c */ /* 0x000fe40003f45270 */
[----:B------:R-:W-:Y:S01]  /*0850*/  ISETP.NE.AND P3, PT, R0, RZ, PT ;  /* 0x000000ff0000720c */ /* 0x000fe20003f65270 */
[----:B------:R-:W-:Y:S01]  /*0860*/  BSSY B0, `(.L_x_2838) ;  /* 0x0000053000007945 */ /* 0x000fe20003800000 */
[----:B--2---:R-:W-:Y:S01]  /*0870*/  FMUL.FTZ R11, R27, R27 ;  /* 0x0000001b1b0b7220 */ /* 0x004fe20000410000 */
[----:B------:R-:W-:-:S03]  /*0880*/  FADD.FTZ R10, R26, R27 ;  /* 0x0000001b1a0a7221 */ /* 0x000fc60000010000 */
[----:B------:R-:W-:Y:S01]  /*0890*/  FFMA.FTZ R11, R26, R26, R11 ;  /* 0x0000001a1a0b7223 */ /* 0x000fe2000001000b */
[----:B---3--:R-:W-:Y:S01]  /*08a0*/  FMUL.FTZ R15, R29, R29 ;  /* 0x0000001d1d0f7220 */ /* 0x008fe20000410000 */
[C---:B------:R-:W-:Y:S01]  /*08b0*/  FADD.FTZ R13, R28.reuse, R29 ;  /* 0x0000001d1c0d7221 */ /* 0x040fe20000010000 */
[----:B------:R-:W-:Y:S01]  /*08c0*/  FADD.FTZ R10, RZ, R10 ;  /* 0x0000000aff0a7221 */ /* 0x000fe20000010000 */
[----:B------:R-:W-:Y:S01]  /*08d0*/  FADD.FTZ R11, RZ, R11 ;  /* 0x0000000bff0b7221 */ /* 0x000fe20000010000 */
[----:B------:R-:W-:Y:S01]  /*08e0*/  FFMA.FTZ R12, R28, R28, R15 ;  /* 0x0000001c1c0c7223 */ /* 0x000fe2000001000f */
[----:B----4-:R-:W-:Y:S01]  /*08f0*/  FMUL.FTZ R15, R31, R31 ;  /* 0x0000001f1f0f7220 */ /* 0x010fe20000410000 */
[----:B------:R-:W-:Y:S01]  /*0900*/  FADD.FTZ R10, R10, R13 ;  /* 0x0000000d0a0a7221 */ /* 0x000fe20000010000 */
[C---:B0-----:R-:W-:Y:S01]  /*0910*/  FADD.FTZ R9, R30.reuse, R31 ;  /* 0x0000001f1e097221 */ /* 0x041fe20000010000 */
[----:B------:R-:W-:Y:S01]  /*0920*/  FADD.FTZ R11, R11, R12 ;  /* 0x0000000c0b0b7221 */ /* 0x000fe20000010000 */
[----:B------:R-:W-:-:S02]  /*0930*/  FFMA.FTZ R8, R30, R30, R15 ;  /* 0x0000001e1e087223 */ /* 0x000fc4000001000f */
[----:B------:R-:W-:Y:S01]  /*0940*/  FADD.FTZ R9, R10, R9 ;  /* 0x000000090a097221 */ /* 0x000fe20000010000 */
[----:B-----5:R-:W-:Y:S01]  /*0950*/  FMUL.FTZ R13, R33, R33 ;  /* 0x00000021210d7220 */ /* 0x020fe20000410000 */
[C---:B------:R-:W-:Y:S01]  /*0960*/  FADD.FTZ R10, R32.reuse, R33 ;  /* 0x00000021200a7221 */ /* 0x040fe20000010000 */
[----:B------:R-:W-:Y:S02]  /*0970*/  FADD.FTZ R8, R11, R8 ;  /* 0x000000080b087221 */ /* 0x000fe40000010000 */
        /* <DEDUP_REMOVED lines=65> */
.L_x_2839:
[----:B------:R-:W-:Y:S05]  /*0d90*/  BSYNC B0 ;  /* 0x0000000000007941 */ /* 0x000fea0003800000 */
.L_x_2838:
        /* <DEDUP_REMOVED lines=30> */
.L_x_2842:
[----:B-1----:R-:W2:Y:S04]  /*0f80*/  LDG.E.STRONG.GPU R10, desc[UR8][R8.64] ;  /* 0x00000008080a7981 */ /* 0x002ea8000c1ef900 */
[----:B--2---:R-:W-:Y:S01]  /*0f90*/  CCTL.IVALL ;  /* 0x00000000ff00798f */ /* 0x004fe20002000000 */
[----:B------:R-:W-:Y:S05]  /*0fa0*/  YIELD ;  /* 0x0000000000007946 */ /* 0x000fea0003800000 */
[----:B------:R-:W-:-:S13]  /*0fb0*/  ISETP.NE.AND P1, PT, R10, R45, PT ;  /* 0x0000002d0a00720c */ /* 0x000fda0003f25270 */
[----:B------:R-:W-:Y:S05]  /*0fc0*/  @P1 BRA `(.L_x_2842) ;  /* 0xfffffffc00ec1947 */ /* 0x000fea000383ffff */
.L_x_2841:
        /* <DEDUP_REMOVED lines=11> */
.L_x_2844:
[C---:B-1----:R-:W-:Y:S02]  /*1080*/  IADD3 R15, R18.reuse, 0x1, RZ ;  /* 0x00000001120f7810 */ /* 0x042fe40007ffe0ff */
[C---:B------:R-:W-:Y:S02]  /*1090*/  ISETP.EQ.OR P1, PT, R18.reuse, UR7, P3 ;  /* 0x0000000712007c0c */ /* 0x040fe40009f22670 */
[----:B------:R-:W-:Y:S02]  /*10a0*/  ISETP.EQ.OR P2, PT, R15, UR7, P3 ;  /* 0x000000070f007c0c */ /* 0x000fe40009f42670 */
[----:B------:R-:W-:-:S04]  /*10b0*/  IADD3 R21, R18, 0x2, RZ ;  /* 0x0000000212157810 */ /* 0x000fc80007ffe0ff */
[----:B------:R-:W-:-:S05]  /*10c0*/  ISETP.EQ.OR P4, PT, R21, UR7, P3 ;  /* 0x0000000715007c0c */ /* 0x000fca0009f82670 */
[----:B------:R-:W1:Y:S01]  /*10d0*/  @!P1 LDC R45, c[0x0][0x10] ;  /* 0x00000400ff2d9b82 */ /* 0x000e620000000800 */
[----:B------:R-:W-:Y:S01]  /*10e0*/  @!P1 LOP3.LUT R16, R4, 0x1, RZ, 0xc0, !PT ;  /* 0x0000000104109812 */ /* 0x000fe200078ec0ff */
[----:B------:R-:W2:Y:S01]  /*10f0*/  @!P2 S2R R11, SR_CTAID.Y ;  /* 0x00000000000ba919 */ /* 0x000ea20000002600 */
[----:B------:R-:W3:Y:S05]  /*1100*/  @!P1 S2R R14, SR_CTAID.Y ;  /* 0x00000000000e9919 */ /* 0x000eea0000002600 */
[----:B------:R-:W2:Y:S08]  /*1110*/  @!P2 LDC R10, c[0x0][0x10] ;  /* 0x00000400ff0aab82 */ /* 0x000eb00000000800 */
[----:B------:R-:W4:Y:S08]  /*1120*/  @!P1 LDC.64 R8, c[0x0][0x248] ;  /* 0x00009200ff089b82 */ /* 0x000f300000000a00 */
[----:B------:R-:W5:Y:S01]  /*1130*/  @!P2 LDC.64 R22, c[0x0][0x248] ;  /* 0x00009200ff16ab82 */ /* 0x000f620000000a00 */
[----:B-1----:R-:W-:-:S04]  /*1140*/  @!P1 IMAD R16, R45, R16, RZ ;  /* 0x000000102d109224 */ /* 0x002fc800078e02ff */
[----:B------:R-:W-:Y:S02]  /*1150*/  @!P1 IMAD R16, R16, R19, RZ ;  /* 0x0000001310109224 */ /* 0x000fe400078e02ff */
[----:B--2---:R-:W-:Y:S01]  /*1160*/  @!P2 IMAD R15, R15, R10, R11 ;  /* 0x0000000a0f0fa224 */ /* 0x004fe200078e020b */
[----:B------:R-:W-:Y:S02]  /*1170*/  @!P2 LOP3.LUT R11, R4, 0x1, RZ, 0xc0, !PT ;  /* 0x00000001040ba812 */ /* 0x000fe400078ec0ff */
[----:B------:R-:W-:Y:S01]  /*1180*/  @!P1 SHF.L.U32 R17, R16, 0x1, RZ ;  /* 0x0000000110119819 */ /* 0x000fe200000006ff */
[----:B---3--:R-:W-:Y:S02]  /*1190*/  @!P1 IMAD R45, R45, R18, R14 ;  /* 0x000000122d2d9224 */ /* 0x008fe400078e020e */
[----:B------:R-:W-:Y:S02]  /*11a0*/  @!P2 IMAD R10, R10, R11, RZ ;  /* 0x0000000b0a0aa224 */ /* 0x000fe400078e02ff */
[----:B----4-:R-:W-:Y:S01]  /*11b0*/  @!P1 IMAD.WIDE R8, R17, 0x4, R8 ;  /* 0x0000000411089825 */ /* 0x010fe200078e0208 */
[----:B------:R-:W1:Y:S03]  /*11c0*/  @!P4 S2R R11, SR_CTAID.Y ;  /* 0x00000000000bc919 */ /* 0x000e660000002600 */
[----:B------:R-:W-:-:S02]  /*11d0*/  @!P2 IMAD R16, R10, R19, RZ ;  /* 0x000000130a10a224 */ /* 0x000fc400078e02ff */
[----:B------:R-:W2:Y:S01]  /*11e0*/  @!P4 LDC R10, c[0x0][0x10] ;  /* 0x00000400ff0acb82 */ /* 0x000ea20000000800 */
[----:B------:R-:W-:Y:S02]  /*11f0*/  @!P1 IMAD.WIDE.U32 R8, R45, 0x8, R8 ;  /* 0x000000082d089825 */ /* 0x000fe400078e0008 */
[----:B------:R-:W-:-:S04]  /*1200*/  @!P2 SHF.L.U32 R17, R16, 0x1, RZ ;  /* 0x000000011011a819 */ /* 0x000fc800000006ff */
[----:B------:R-:W0:Y:S01]  /*1210*/  @!P1 LDG.E.64 R8, desc[UR8][R8.64] ;  /* 0x0000000808089981 */ /* 0x000e22000c1e1b00 */
[----:B-----5:R-:W-:Y:S01]  /*1220*/  @!P2 IMAD.WIDE R22, R17, 0x4, R22 ;  /* 0x000000041116a825 */ /* 0x020fe200078e0216 */
[----:B------:R-:W-:-:S04]  /*1230*/  IADD3 R17, R18, 0x3, RZ ;  /* 0x0000000312117810 */ /* 0x000fc80007ffe0ff */
[----:B------:R-:W-:Y:S01]  /*1240*/  ISETP.EQ.OR P5, PT, R17, UR7, P3 ;  /* 0x0000000711007c0c */ /* 0x000fe20009fa2670 */
[----:B------:R-:W-:Y:S01]  /*1250*/  @!P2 IMAD.WIDE.U32 R22, R15, 0x8, R22 ;  /* 0x000000080f16a825 */ /* 0x000fe200078e0016 */
[----:B------:R-:W-:-:S05]  /*1260*/  @!P4 LOP3.LUT R15, R4, 0x1, RZ, 0xc0, !PT ;  /* 0x00000001040fc812 */ /* 0x000fca00078ec0ff */
[----:B--2---:R-:W-:-:S06]  /*1270*/  @!P4 IMAD R16, R10, R15, RZ ;  /* 0x0000000f0a10c224 */ /* 0x004fcc00078e02ff */
[----:B------:R-:W2:Y:S01]  /*1280*/  @!P5 S2R R14, SR_CTAID.Y ;  /* 0x00000000000ed919 */ /* 0x000ea20000002600 */
[----:B------:R-:W3:Y:S01]  /*1290*/  @!P5 LDC R15, c[0x0][0x10] ;  /* 0x00000400ff0fdb82 */ /* 0x000ee20000000800 */
[----:B------:R-:W-:Y:S02]  /*12a0*/  @!P4 IMAD R16, R16, R19, RZ ;  /* 0x000000131010c224 */ /* 0x000fe400078e02ff */
[----:B-1----:R-:W-:-:S03]  /*12b0*/  @!P4 IMAD R21, R21, R10, R11 ;  /* 0x0000000a1515c224 */ /* 0x002fc600078e020b */
[----:B------:R-:W-:Y:S02]  /*12c0*/  @!P4 SHF.L.U32 R45, R16, 0x1, RZ ;  /* 0x00000001102dc819 */ /* 0x000fe400000006ff */
[----:B------:R-:W1:Y:S01]  /*12d0*/  @!P4 LDC.64 R10, c[0x0][0x248] ;  /* 0x00009200ff0acb82 */ /* 0x000e620000000a00 */
[----:B------:R-:W-:-:S05]  /*12e0*/  @!P5 LOP3.LUT R16, R4, 0x1, RZ, 0xc0, !PT ;  /* 0x000000010410d812 */ /* 0x000fca00078ec0ff */
[----:B---3--:R-:W-:-:S04]  /*12f0*/  @!P5 IMAD R16, R15, R16, RZ ;  /* 0x000000100f10d224 */ /* 0x008fc800078e02ff */
[----:B------:R-:W-:Y:S02]  /*1300*/  @!P5 IMAD R16, R16, R19, RZ ;  /* 0x000000131010d224 */ /* 0x000fe400078e02ff */
[----:B--2---:R-:W-:Y:S02]  /*1310*/  @!P5 IMAD R17, R17, R15, R14 ;  /* 0x0000000f1111d224 */ /* 0x004fe400078e020e */
[----:B------:R-:W2:Y:S01]  /*1320*/  @!P5 LDC.64 R14, c[0x0][0x248] ;  /* 0x00009200ff0edb82 */ /* 0x000ea20000000a00 */
[----:B-1----:R-:W-:Y:S01]  /*1330*/  @!P4 IMAD.WIDE R10, R45, 0x4, R10 ;  /* 0x000000042d0ac825 */ /* 0x002fe200078e020a */
[----:B------:R-:W-:-:S05]  /*1340*/  @!P5 SHF.L.U32 R45, R16, 0x1, RZ ;  /* 0x00000001102dd819 */ /* 0x000fca00000006ff */
[----:B--2---:R-:W-:-:S04]  /*1350*/  @!P5 IMAD.WIDE R14, R45, 0x4, R14 ;  /* 0x000000042d0ed825 */ /* 0x004fc800078e020e */
        /* <DEDUP_REMOVED lines=17> */
.L_x_2843:
        /* <DEDUP_REMOVED lines=19> */
.L_x_2846:
[----:B------:R-:W-:Y:S05]  /*15a0*/  BSYNC B0 ;  /* 0x0000000000007941 */ /* 0x000fea0003800000 */
.L_x_2845:
        /* <DEDUP_REMOVED lines=9> */
[----:B------:R-:W3:Y:S02]  /*1640*/  @!P1 S2R R17, SR_CTAID.Y ;  /* 0x0000000000119919 */ /* 0x000ee40000002600 */
[----:B------:R-:W4:Y:S08]  /*1650*/  @!P1 LDC R16, c[0x0][0x10] ;  /* 0x00000400ff109b82 */ /* 0x000f300000000800 */
[----:B------:R-:W5:Y:S08]  /*1660*/  @!P2 LDC.64 R10, c[0x0][0x248] ;  /* 0x00009200ff0aab82 */ /* 0x000f700000000a00 */
[----:B------:R-:W0:Y:S01]  /*1670*/  @!P1 LDC.64 R8, c[0x0][0x248] ;  /* 0x00009200ff089b82 */ /* 0x000e220000000a00 */
[----:B-1----:R-:W-:Y:S01]  /*1680*/  @!P2 IMAD R14, R22, R15, RZ ;  /* 0x0000000f160ea224 */ /* 0x002fe200078e02ff */
[----:B------:R-:W-:-:S03]  /*1690*/  @!P1 LOP3.LUT R15, R4, 0x1, RZ, 0xc0, !PT ;  /* 0x00000001040f9812 */ /* 0x000fc600078ec0ff */
        /* <DEDUP_REMOVED lines=17> */
.L_x_2840:
[----:B------:R-:W-:Y:S01]  /*17b0*/  ULDC.64 UR12, c[0x0][0x218] ;  /* 0x00008600000c7ab9 */ /* 0x000fe20000000a00 */
[----:B------:R-:W-:Y:S01]  /*17c0*/  LOP3.LUT P1, RZ, R0, UR7, RZ, 0xfc, !PT ;  /* 0x0000000700ff7c12 */ /* 0x000fe2000f82fcff */
[----:B------:R-:W2:Y:S01]  /*17d0*/  S2UR UR6, SR_CgaCtaId ;  /* 0x00000000000679c3 */ /* 0x000ea20000008800 */
[----:B------:R-:W-:Y:S01]  /*17e0*/  ISETP.EQ.U32.AND P2, PT, RZ, UR12, PT ;  /* 0x0000000cff007c0c */ /* 0x000fe2000bf42070 */
[----:B------:R-:W-:Y:S01]  /*17f0*/  UMOV UR5, 0x400 ;  /* 0x0000040000057882 */ /* 0x000fe20000000000 */
[----:B-1----:R-:W-:Y:S02]  /*1800*/  IADD3 R23, R39, R34, RZ ;  /* 0x0000002227177210 */ /* 0x002fe40007ffe0ff */
[----:B------:R-:W-:Y:S01]  /*1810*/  ISETP.EQ.OR.EX P1, PT, RZ, UR13, P1, P2 ;  /* 0x0000000dff007c0c */ /* 0x000fe20008f22720 */
[----:B------:R-:W-:Y:S02]  /*1820*/  ULDC.64 UR12, c[0x0][0x278] ;  /* 0x00009e00000c7ab9 */ /* 0x000fe40000000a00 */
[----:B------:R-:W1:Y:S08]  /*1830*/  LDC.64 R10, c[0x0][0x228] ;  /* 0x00008a00ff0a7b82 */ /* 0x000e700000000a00 */
        /* <DEDUP_REMOVED lines=12> */
[----:B------:R1:W2:Y:S04]  /*1900*/  LDG.E.64 R8, desc[UR8][R20.64] ;  /* 0x0000000814087981 */ /* 0x0002a8000c1e1b00 */
[----:B------:R-:W2:Y:S01]  /*1910*/  LDG.E.64 R10, desc[UR8][R10.64] ;  /* 0x000000080a0a7981 */ /* 0x000ea2000c1e1b00 */
[----:B0-----:R-:W-:-:S02]  /*1920*/  MOV R12, 0x3f800000 ;  /* 0x3f800000000c7802 */ /* 0x001fc40000000f00 */
[----:B------:R-:W-:Y:S01]  /*1930*/  ISETP.NE.AND P4, PT, RZ, UR10, PT ;  /* 0x0000000aff007c0c */ /* 0x000fe2000bf85270 */
[----:B------:R-:W0:Y:S01]  /*1940*/  LDS.64 R14, [UR5+0x80] ;  /* 0x00008005ff0e7984 */ /* 0x000e220008000a00 */
[----:B------:R-:W-:Y:S02]  /*1950*/  ISETP.GE.U32.AND P2, PT, R7, UR12, PT ;  /* 0x0000000c07007c0c */ /* 0x000fe4000bf46070 */
[----:B------:R-:W-:Y:S02]  /*1960*/  ISETP.GE.U32.AND P3, PT, R24, UR12, PT ;  /* 0x0000000c18007c0c */ /* 0x000fe4000bf66070 */
[----:B------:R-:W-:Y:S02]  /*1970*/  ISETP.GE.AND.EX P2, PT, R35, UR13, PT, P2 ;  /* 0x0000000d23007c0c */ /* 0x000fe4000bf46320 */
[----:B------:R-:W-:Y:S02]  /*1980*/  ISETP.GE.AND.EX P3, PT, R37, UR13, PT, P3 ;  /* 0x0000000d25007c0c */ /* 0x000fe4000bf66330 */
[----:B------:R-:W-:-:S02]  /*1990*/  ISETP.GT.U32.OR P2, PT, R0, 0x19f, P2 ;  /* 0x0000019f0000780c */ /* 0x000fc40001744470 */
[----:B------:R-:W-:Y:S01]  /*19a0*/  ISETP.GT.U32.OR P3, PT, R0, 0x19f, P3 ;  /* 0x0000019f0000780c */ /* 0x000fe20001f64470 */
[----:B0-----:R-:W-:-:S04]  /*19b0*/  FMUL.FTZ R14, R14, UR6 ;  /* 0x000000060e0e7c20 */ /* 0x001fc80008410000 */
[C---:B------:R-:W-:Y:S01]  /*19c0*/  FMUL.FTZ R22, R14.reuse, R14 ;  /* 0x0000000e0e167220 */ /* 0x040fe20000410000 */
[C---:B------:R-:W-:Y:S01]  /*19d0*/  FADD.FTZ R13, -R14.reuse, R26 ;  /* 0x0000001a0e0d7221 */ /* 0x040fe20000010100 */
[C---:B------:R-:W-:Y:S01]  /*19e0*/  FADD.FTZ R17, -R14.reuse, R28 ;  /* 0x0000001c0e117221 */ /* 0x040fe20000010100 */
[C---:B------:R-:W-:Y:S01]  /*19f0*/  FADD.FTZ R19, -R14.reuse, R30 ;  /* 0x0000001e0e137221 */ /* 0x040fe20000010100 */
[----:B------:R-:W-:Y:S01]  /*1a00*/  FFMA.FTZ R15, R15, UR6, -R22 ;  /* 0x000000060f0f7c23 */ /* 0x000fe20008010816 */
[C---:B------:R-:W-:Y:S01]  /*1a10*/  FADD.FTZ R27, -R14.reuse, R27 ;  /* 0x0000001b0e1b7221 */ /* 0x040fe20000010100 */
[C---:B------:R-:W-:Y:S01]  /*1a20*/  FADD.FTZ R29, -R14.reuse, R29 ;  /* 0x0000001d0e1d7221 */ /* 0x040fe20000010100 */
[C---:B------:R-:W-:Y:S01]  /*1a30*/  FADD.FTZ R31, -R14.reuse, R31 ;  /* 0x0000001f0e1f7221 */ /* 0x040fe20000010100 */
[C---:B-1----:R-:W-:Y:S01]  /*1a40*/  FADD.FTZ R21, -R14.reuse, R32 ;  /* 0x000000200e157221 */ /* 0x042fe20000010100 */
[----:B------:R-:W-:Y:S01]  /*1a50*/  FSETP.GTU.FTZ.AND P1, PT, R15, RZ, PT ;  /* 0x000000ff0f00720b */ /* 0x000fe20003f3c000 */
[----:B------:R-:W-:-:S12]  /*1a60*/  FADD.FTZ R33, -R14, R33 ;  /* 0x000000210e217221 */ /* 0x000fd80000010100 */
        /* <DEDUP_REMOVED lines=14> */
[C-C-:B--2---:R-:W-:Y:S01]  /*1b50*/  FFMA.FTZ R18, R8.reuse, R13, R10.reuse ;  /* 0x0000000d08127223 */ /* 0x144fe2000001000a */
[C-C-:B------:R-:W-:Y:S01]  /*1b60*/  FFMA.FTZ R12, R8.reuse, R17, R10.reuse ;  /* 0x00000011080c7223 */ /* 0x140fe2000001000a */
[C-C-:B------:R-:W-:Y:S01]  /*1b70*/  FFMA.FTZ R14, R8.reuse, R19, R10.reuse ;  /* 0x00000013080e7223 */ /* 0x140fe2000001000a */
[----:B------:R-:W-:Y:S01]  /*1b80*/  FFMA.FTZ R16, R8, R21, R10 ;  /* 0x0000001508107223 */ /* 0x000fe2000001000a */
        /* <DEDUP_REMOVED lines=15> */
.L_x_2847:
        /* <DEDUP_REMOVED lines=8> */
[----:B------:R-:W-:Y:S02]  /*1d00*/  ULDC.64 UR12, c[0x0][0x210] ;  /* 0x00008400000c7ab9 */ /* 0x000fe40000000a00 */
[----:B------:R-:W-:Y:S02]  /*1d10*/  LEA R10, P5, R8, UR12, 0x2 ;  /* 0x0000000c080a7c11 */ /* 0x000fe4000f8a10ff */
[----:B------:R-:W-:-:S04]  /*1d20*/  IADD3 R11, R9, R11, RZ ;  /* 0x0000000b090b7210 */ /* 0x000fc80007ffe0ff */
[----:B------:R-:W-:-:S05]  /*1d30*/  LEA.HI.X R11, R8, UR13, R11, 0x2, P5 ;  /* 0x0000000d080b7c11 */ /* 0x000fca000a8f140b */
[----:B------:R0:W-:Y:S02]  /*1d40*/  STG.E.64 desc[UR8][R10.64], R18 ;  /* 0x000000120a007986 */ /* 0x0001e4000c101b08 */
.L_x_2849:
[----:B------:R-:W-:Y:S05]  /*1d50*/  BSYNC B0 ;  /* 0x0000000000007941 */ /* 0x000fea0003800000 */
.L_x_2848:
        /* <DEDUP_REMOVED lines=11> */
.L_x_2850:
[----:B------:R-:W-:Y:S04]  /*1e10*/  BSSY B0, `(.L_x_2851) ;  /* 0x000000d000007945 */ /* 0x000fe80003800000 */
[----:B------:R-:W-:Y:S05]  /*1e20*/  @P1 BRA `(.L_x_2852) ;  /* 0x00000000002c1947 */ /* 0x000fea0003800000 */
[----:B------:R-:W-:Y:S01]  /*1e30*/  ULDC.64 UR12, c[0x0][0x270] ;  /* 0x00009c00000c7ab9 */ /* 0x000fe20000000a00 */
[----:B------:R-:W-:Y:S01]  /*1e40*/  MOV R8, R40 ;  /* 0x0000002800087202 */ /* 0x000fe20000000f00 */
[----:B------:R-:W-:Y:S01]  /*1e50*/  IMAD R25, R25, UR12, RZ ;  /* 0x0000000c19197c24 */ /* 0x000fe2000f8e02ff */
[----:B------:R-:W-:-:S03]  /*1e60*/  MOV R9, R43 ;  /* 0x0000002b00097202 */ /* 0x000fc60000000f00 */
[C---:B------:R-:W-:Y:S02]  /*1e70*/  IMAD R25, R6.reuse, UR13, R25 ;  /* 0x0000000d06197c24 */ /* 0x040fe4000f8e0219 */
[----:B------:R-:W-:Y:S01]  /*1e80*/  IMAD.WIDE.U32 R8, R6, UR12, R8 ;  /* 0x0000000c06087c25 */ /* 0x000fe2000f8e0008 */
[----:B------:R-:W-:Y:S02]  /*1e90*/  ULDC.64 UR12, c[0x0][0x210] ;  /* 0x00008400000c7ab9 */ /* 0x000fe40000000a00 */
[----:B0-----:R-:W-:Y:S02]  /*1ea0*/  LEA R10, P1, R8, UR12, 0x2 ;  /* 0x0000000c080a7c11 */ /* 0x001fe4000f8210ff */
[----:B------:R-:W-:-:S04]  /*1eb0*/  IADD3 R25, R9, R25, RZ ;  /* 0x0000001909197210 */ /* 0x000fc80007ffe0ff */
[----:B------:R-:W-:-:S05]  /*1ec0*/  LEA.HI.X R11, R8, UR13, R25, 0x2, P1 ;  /* 0x0000000d080b7c11 */ /* 0x000fca00088f1419 */
[----:B------:R1:W-:Y:S02]  /*1ed0*/  STG.E.64 desc[UR8][R10.64], R12 ;  /* 0x0000000c0a007986 */ /* 0x0003e4000c101b08 */
.L_x_2852:
[----:B------:R-:W-:Y:S05]  /*1ee0*/  BSYNC B0 ;  /* 0x0000000000007941 */ /* 0x000fea0003800000 */
.L_x_2851:
        /* <DEDUP_REMOVED lines=11> */
.L_x_2853:
[----:B------:R-:W-:Y:S04]  /*1fa0*/  BSSY B0, `(.L_x_2854) ;  /* 0x000000d000007945 */ /* 0x000fe80003800000 */
[----:B------:R-:W-:Y:S05]  /*1fb0*/  @P2 BRA `(.L_x_2855) ;  /* 0x00000000002c2947 */ /* 0x000fea0003800000 */
[----:B------:R-:W-:Y:S01]  /*1fc0*/  ULDC.64 UR12, c[0x0][0x270] ;  /* 0x00009c00000c7ab9 */ /* 0x000fe20000000a00 */
[----:B------:R-:W-:Y:S01]  /*1fd0*/  MOV R8, R40 ;  /* 0x0000002800087202 */ /* 0x000fe20000000f00 */
[----:B-1----:R-:W-:Y:S01]  /*1fe0*/  IMAD R12, R35, UR12, RZ ;  /* 0x0000000c230c7c24 */ /* 0x002fe2000f8e02ff */
[----:B------:R-:W-:-:S03]  /*1ff0*/  MOV R9, R43 ;  /* 0x0000002b00097202 */ /* 0x000fc60000000f00 */
[----:B0-----:R-:W-:-:S04]  /*2000*/  IMAD.WIDE.U32 R10, R7, UR12, R8 ;  /* 0x0000000c070a7c25 */ /* 0x001fc8000f8e0008 */
[----:B------:R-:W-:Y:S01]  /*2010*/  IMAD R9, R7, UR13, R12 ;  /* 0x0000000d07097c24 */ /* 0x000fe2000f8e020c */
[----:B------:R-:W-:Y:S02]  /*2020*/  ULDC.64 UR12, c[0x0][0x210] ;  /* 0x00008400000c7ab9 */ /* 0x000fe40000000a00 */
[----:B------:R-:W-:Y:S02]  /*2030*/  LEA R8, P1, R10, UR12, 0x2 ;  /* 0x0000000c0a087c11 */ /* 0x000fe4000f8210ff */
[----:B------:R-:W-:-:S04]  /*2040*/  IADD3 R9, R11, R9, RZ ;  /* 0x000000090b097210 */ /* 0x000fc80007ffe0ff */
[----:B------:R-:W-:-:S05]  /*2050*/  LEA.HI.X R9, R10, UR13, R9, 0x2, P1 ;  /* 0x0000000d0a097c11 */ /* 0x000fca00088f1409 */
[----:B------:R2:W-:Y:S02]  /*2060*/  STG.E.64 desc[UR8][R8.64], R14 ;  /* 0x0000000e08007986 */ /* 0x0005e4000c101b08 */
.L_x_2855:
[----:B------:R-:W-:Y:S05]  /*2070*/  BSYNC B0 ;  /* 0x0000000000007941 */ /* 0x000fea0003800000 */
.L_x_2854:
        /* <DEDUP_REMOVED lines=11> */
.L_x_2856:
[----:B------:R-:W-:Y:S04]  /*2130*/  BSSY B0, `(.L_x_2857) ;  /* 0x000000c000007945 */ /* 0x000fe80003800000 */
[----:B------:R-:W-:Y:S05]  /*2140*/  @P3 BRA `(.L_x_2858) ;  /* 0x0000000000283947 */ /* 0x000fea0003800000 */
[----:B------:R-:W-:Y:S01]  /*2150*/  ULDC.64 UR12, c[0x0][0x270] ;  /* 0x00009c00000c7ab9 */ /* 0x000fe20000000a00 */
[----:B------:R-:W-:Y:S01]  /*2160*/  MOV R41, R43 ;  /* 0x0000002b00297202 */ /* 0x000fe20000000f00 */
[----:B------:R-:W-:Y:S02]  /*2170*/  IMAD R37, R37, UR12, RZ ;  /* 0x0000000c25257c24 */ /* 0x000fe4000f8e02ff */
[----:B------:R-:W-:-:S04]  /*2180*/  IMAD.WIDE.U32 R40, R24, UR12, R40 ;  /* 0x0000000c18287c25 */ /* 0x000fc8000f8e0028 */
[----:B------:R-:W-:Y:S01]  /*2190*/  IMAD R37, R24, UR13, R37 ;  /* 0x0000000d18257c24 */ /* 0x000fe2000f8e0225 */
[----:B------:R-:W-:Y:S02]  /*21a0*/  ULDC.64 UR12, c[0x0][0x210] ;  /* 0x00008400000c7ab9 */ /* 0x000fe40000000a00 */
[----:B--2---:R-:W-:Y:S02]  /*21b0*/  LEA R8, P1, R40, UR12, 0x2 ;  /* 0x0000000c28087c11 */ /* 0x004fe4000f8210ff */
[----:B------:R-:W-:-:S04]  /*21c0*/  IADD3 R37, R41, R37, RZ ;  /* 0x0000002529257210 */ /* 0x000fc80007ffe0ff */
[----:B------:R-:W-:-:S05]  /*21d0*/  LEA.HI.X R9, R40, UR13, R37, 0x2, P1 ;  /* 0x0000000d28097c11 */ /* 0x000fca00088f1425 */
[----:B------:R3:W-:Y:S02]  /*21e0*/  STG.E.64 desc[UR8][R8.64], R16 ;  /* 0x0000001008007986 */ /* 0x0007e4000c101b08 */
.L_x_2858:
[----:B------:R-:W-:Y:S05]  /*21f0*/  BSYNC B0 ;  /* 0x0000000000007941 */ /* 0x000fea0003800000 */
.L_x_2857:
[----:B--23--:R-:W2:Y:S01]  /*2200*/  LDC R9, c[0x0][0x10] ;  /* 0x00000400ff097b82 */ /* 0x00cea20000000800 */
[----:B------:R-:W-:Y:S02]  /*2210*/  IADD3 R4, R4, 0x1, RZ ;  /* 0x0000000104047810 */ /* 0x000fe40007ffe0ff */
[----:B--2---:R-:W-:-:S04]  /*2220*/  IADD3 R38, R9, R38, RZ ;  /* 0x0000002609267210 */ /* 0x004fc80007ffe0ff */
[----:B------:R-:W-:-:S13]  /*2230*/  ISETP.GE.AND P1, PT, R38, UR4, PT ;  /* 0x0000000426007c0c */ /* 0x000fda000bf26270 */
[----:B------:R-:W-:Y:S05]  /*2240*/  @!P1 BRA `(.L_x_2859) ;  /* 0xffffffdc00f49947 */ /* 0x000fea000383ffff */
[----:B------:R-:W-:Y:S05]  /*2250*/  EXIT ;  /* 0x000000000000794d */ /* 0x000fea0003800000 */
.L_x_2860:
        /* <DEDUP_REMOVED lines=10> */
.L_x_3285:


//--------------------- .text._Z35group_norm_nhwc_fwd_one_pass_kernelI11Fp32IOFp32WLi256ELi26ELi416EEv26Group_norm_nhwc_fwd_params --------------------------
	.section	.text._Z35group_norm_nhwc_fwd_one_pass_kernelI11Fp32IOFp32WLi256ELi26ELi416EEv26Group_norm_nhwc_fwd_params,"ax",@progbits
	.align	128
        .global         _Z35group_norm_nhwc_fwd_one_pass_kernelI11Fp32IOFp32WLi256ELi26ELi416EEv26Group_norm_nhwc_fwd_params
        .type           _Z35group_norm_nhwc_fwd_one_pass_kernelI11Fp32IOFp32WLi256ELi26ELi416EEv26Group_norm_nhwc_fwd_params,@function
        .size           _Z35group_norm_nhwc_fwd_one_pass_kernelI11Fp32IOFp32WLi256ELi26ELi416EEv26Group_norm_nhwc_fwd_params,(.L_x_3286 - _Z35group_norm_nhwc_fwd_one_pass_kernelI11Fp32IOFp32WLi256ELi26ELi416EEv26Group_norm_nhwc_fwd_params)
        .other          _Z35group_norm_nhwc_fwd_one_pass_kernelI11Fp32IOFp32WLi256ELi26ELi416EEv26Group_norm_nhwc_fwd_params,@"STO_CUDA_ENTRY STV_DEFAULT"
_Z35group_norm_nhwc_fwd_one_pass_kernelI11Fp32IOFp32WLi256ELi26ELi416EEv26Group_norm_nhwc_fwd_params:
.text._Z35group_norm_nhwc_fwd_one_pass_kernelI11Fp32IOFp32WLi256ELi26ELi416EEv26Group_norm_nhwc_fwd_params:
        /* <DEDUP_REMOVED lines=8> */
[----:B------:R-:W1:Y:S01]  /*0080*/  S2UR UR7, SR_CTAID.X ;  /* 0x00000000000779c3 */ /* 0x000e620000002500 */
[----:B------:R-:W-:Y:S01]  /*0090*/  ULDC.64 UR8, c[0x0][0x278] ;  /* 0x00009e0000087ab9 */ /* 0x000fe20000000a00 */
[----:B------:R-:W-:Y:S01]  /*00a0*/  HFMA2.MMA R34, -RZ, RZ, 0, 0 ;  /* 0x00000000ff227435 */ /* 0x000fe200000001ff */
[----:B------:R-:W-:-:S05]  /*00b0*/  ULDC.U8 UR10, c[0x0][0x28c] ;  /* 0x0000a300000a7ab9 */ /* 0x000fca0000000000 */
[----:B------:R-:W1:Y:S01]  /*00c0*/  LDC R0, c[0x0][0x294] ;  /* 0x0000a500ff007b82 */ /* 0x000e620000000800 */
[----:B0-----:R-:W-:-:S05]  /*00d0*/  IMAD.WIDE.U32 R2, R36, 0x4ec4ec4f, RZ ;  /* 0x4ec4ec4f24027825 */ /* 0x001fca00078e00ff */
[----:B------:R-:W-:-:S05]  /*00e0*/  SHF.R.U32.HI R3, RZ, 0x2, R3 ;  /* 0x00000002ff037819 */ /* 0x000fca0000011603 */
[----:B-1----:R-:W-:Y:S02]  /*00f0*/  IMAD R37, R0, UR7, R3 ;  /* 0x0000000700257c24 */ /* 0x002fe4000f8e0203 */
[----:B------:R-:W-:-:S03]  /*0100*/  IMAD R39, R3, -0xd, R36 ;  /* 0xfffffff303277824 */ /* 0x000fc600078e0224 */
[----:B------:R-:W-:Y:S02]  /*0110*/  ISETP.GE.U32.AND P0, PT, R37, UR8, PT ;  /* 0x0000000825007c0c */ /* 0x000fe4000bf06070 */
[----:B------:R-:W-:Y:S02]  /*0120*/  SHF.R.S32.HI R35, RZ, 0x1f, R37 ;  /* 0x0000001fff237819 */ /* 0x000fe40000011425 */
[----:B------:R-:W-:Y:S02]  /*0130*/  SHF.L.U32 R39, R39, 0x1, RZ ;  /* 0x0000000127277819 */ /* 0x000fe400000006ff */
[----:B------:R-:W-:Y:S01]  /*0140*/  ISETP.GE.AND.EX P0, PT, R35, UR9, PT, P0 ;  /* 0x0000000923007c0c */ /* 0x000fe2000bf06300 */
[----:B------:R-:W-:Y:S01]  /*0150*/  ULDC.64 UR8, c[0x0][0x208] ;  /* 0x0000820000087ab9 */ /* 0x000fe20000000a00 */
[----:B------:R-:W-:Y:S02]  /*0160*/  IADD3 R4, R37, 0x20, RZ ;  /* 0x0000002025047810 */ /* 0x000fe40007ffe0ff */
[----:B------:R-:W-:-:S02]  /*0170*/  ISETP.LT.U32.AND P0, PT, R36, 0x1a0, !P0 ;  /* 0x000001a02400780c */ /* 0x000fc40004701070 */
[----:B------:R-:W-:-:S11]  /*0180*/  IADD3 R2, R37, 0x40, RZ ;  /* 0x0000004025027810 */ /* 0x000fd60007ffe0ff */
.L_x_2894:
[----:B012---:R-:W0:Y:S01]  /*0190*/  LDC R9, c[0x0][0x288] ;  /* 0x0000a200ff097b82 */ /* 0x007e220000000800 */
[C---:B------:R-:W-:Y:S01]  /*01a0*/  IADD3 R33, R37.reuse, 0xc0, RZ ;  /* 0x000000c025217810 */ /* 0x040fe20007ffe0ff */
[----:B------:R-:W-:Y:S01]  /*01b0*/  ULDC.64 UR14, c[0x0][0x278] ;  /* 0x00009e00000e7ab9 */ /* 0x000fe20000000a00 */
[C---:B---3--:R-:W-:Y:S01]  /*01c0*/  IADD3 R24, R37.reuse, 0x60, RZ ;  /* 0x0000006025187810 */ /* 0x048fe20007ffe0ff */
[----:B------:R-:W-:Y:S01]  /*01d0*/  ULDC.64 UR12, c[0x0][0x280] ;  /* 0x0000a000000c7ab9 */ /* 0x000fe20000000a00 */
[----:B----4-:R-:W-:Y:S02]  /*01e0*/  IADD3 R26, R37, 0x80, RZ ;  /* 0x00000080251a7810 */ /* 0x010fe40007ffe0ff */
[----:B------:R-:W-:Y:S01]  /*01f0*/  ISETP.GE.U32.AND P4, PT, R24, UR14, PT ;  /* 0x0000000e18007c0c */ /* 0x000fe2000bf86070 */
[----:B------:R-:W1:Y:S01]  /*0200*/  @P0 LDC.64 R22, c[0x0][0x220] ;  /* 0x00008800ff160b82 */ /* 0x000e620000000a00 */
[----:B------:R-:W-:Y:S02]  /*0210*/  SHF.R.S32.HI R27, RZ, 0x1f, R24 ;  /* 0x0000001fff1b7819 */ /* 0x000fe40000011418 */
[----:B------:R-:W-:-:S02]  /*0220*/  SHF.R.S32.HI R13, RZ, 0x1f, R39 ;  /* 0x0000001fff0d7819 */ /* 0x000fc40000011427 */
[----:B------:R-:W-:Y:S02]  /*0230*/  ISETP.GE.AND.EX P4, PT, R27, UR15, PT, P4 ;  /* 0x0000000f1b007c0c */ /* 0x000fe4000bf86340 */
[----:B------:R-:W-:Y:S02]  /*0240*/  SHF.R.S32.HI R11, RZ, 0x1f, R26 ;  /* 0x0000001fff0b7819 */ /* 0x000fe4000001141a */
[----:B------:R-:W-:Y:S02]  /*0250*/  ISETP.GT.U32.OR P4, PT, R36, 0x19f, P4 ;  /* 0x0000019f2400780c */ /* 0x000fe40002784470 */
[----:B------:R-:W-:Y:S02]  /*0260*/  SHF.R.S32.HI R17, RZ, 0x1f, R33 ;  /* 0x0000001fff117819 */ /* 0x000fe40000011421 */
[----:B------:R-:W-:Y:S02]  /*0270*/  ISETP.GE.U32.AND P6, PT, R4, UR14, PT ;  /* 0x0000000e04007c0c */ /* 0x000fe4000bfc6070 */
[----:B0-----:R-:W-:-:S04]  /*0280*/  IABS R3, R9 ;  /* 0x0000000900037213 */ /* 0x001fc80000000000 */
[----:B------:R-:W0:Y:S03]  /*0290*/  I2F.RP R0, R3 ;  /* 0x0000000300007306 */ /* 0x000e260000209400 */
[----:B------:R-:W2:Y:S08]  /*02a0*/  @!P4 LDC.64 R14, c[0x0][0x270] ;  /* 0x00009c00ff0ecb82 */ /* 0x000eb00000000a00 */
[----:B------:R-:W3:Y:S01]  /*02b0*/  @!P4 LDC.64 R20, c[0x0][0x220] ;  /* 0x00008800ff14cb82 */ /* 0x000ee20000000a00 */
[----:B0-----:R-:W0:Y:S01]  /*02c0*/  MUFU.RCP R0, R0 ;  /* 0x0000000000007308 */ /* 0x001e220000001000 */
[----:B--2---:R-:W-:-:S04]  /*02d0*/  @!P4 IMAD R27, R27, R14, RZ ;  /* 0x0000000e1b1bc224 */ /* 0x004fc800078e02ff */
[----:B------:R-:W-:Y:S01]  /*02e0*/  @!P4 IMAD R27, R24, R15, R27 ;  /* 0x0000000f181bc224 */ /* 0x000fe200078e021b */
[----:B0-----:R-:W-:-:S04]  /*02f0*/  IADD3 R6, R0, 0xffffffe, RZ ;  /* 0x0ffffffe00067810 */ /* 0x001fc80007ffe0ff */
[----:B------:R0:W2:Y:S02]  /*0300*/  F2I.FTZ.U32.TRUNC.NTZ R7, R6 ;  /* 0x0000000600077305 */ /* 0x0000a4000021f000 */
[----:B0-----:R-:W-:Y:S02]  /*0310*/  MOV R6, RZ ;  /* 0x000000ff00067202 */ /* 0x001fe40000000f00 */
[----:B--2---:R-:W-:-:S05]  /*0320*/  IADD3 R8, RZ, -R7, RZ ;  /* 0x80000007ff087210 */ /* 0x004fca0007ffe0ff */
        /* <DEDUP_REMOVED lines=9> */
[----:B------:R-:W-:Y:S02]  /*03c0*/  ISETP.GE.U32.AND P1, PT, R0, R3, PT ;  /* 0x000000030000720c */ /* 0x000fe40003f26070 */
[----:B------:R-:W-:Y:S02]  /*03d0*/  LOP3.LUT R0, R38, R9, RZ, 0x3c, !PT ;  /* 0x0000000926007212 */ /* 0x000fe400078e3cff */
[----:B------:R-:W-:Y:S02]  /*03e0*/  ISETP.NE.AND P2, PT, R9, RZ, PT ;  /* 0x000000ff0900720c */ /* 0x000fe40003f45270 */
[----:B------:R-:W-:-:S02]  /*03f0*/  ISETP.GE.AND P3, PT, R0, RZ, PT ;  /* 0x000000ff0000720c */ /* 0x000fc40003f66270 */
[----:B------:R-:W-:-:S05]  /*0400*/  SHF.R.S32.HI R0, RZ, 0x1f, R33 ;  /* 0x0000001fff007819 */ /* 0x000fca0000011421 */
[----:B------:R-:W-:Y:S02]  /*0410*/  @P1 IADD3 R7, R7, 0x1, RZ ;  /* 0x0000000107071810 */ /* 0x000fe40007ffe0ff */
[----:B------:R-:W-:Y:S02]  /*0420*/  ISETP.GE.U32.AND P1, PT, R33, UR14, PT ;  /* 0x0000000e21007c0c */ /* 0x000fe4000bf26070 */
[----:B------:R-:W-:Y:S02]  /*0430*/  MOV R5, R7 ;  /* 0x0000000700057202 */ /* 0x000fe40000000f00 */
[----:B------:R-:W-:Y:S01]  /*0440*/  ISETP.GE.AND.EX P1, PT, R0, UR15, PT, P1 ;  /* 0x0000000f00007c0c */ /* 0x000fe2000bf26310 */
[----:B------:R-:W0:Y:S01]  /*0450*/  @P0 LDC.64 R6, c[0x0][0x270] ;  /* 0x00009c00ff060b82 */ /* 0x000e220000000a00 */
[----:B------:R-:W-:Y:S02]  /*0460*/  @!P3 IADD3 R5, -R5, RZ, RZ ;  /* 0x000000ff0505b210 */ /* 0x000fe40007ffe1ff */
[----:B------:R-:W-:-:S02]  /*0470*/  ISETP.GT.U32.OR P1, PT, R36, 0x19f, P1 ;  /* 0x0000019f2400780c */ /* 0x000fc40000f24470 */
[----:B------:R-:W-:Y:S02]  /*0480*/  @!P2 LOP3.LUT R5, RZ, R9, RZ, 0x33, !PT ;  /* 0x00000009ff05a212 */ /* 0x000fe400078e33ff */
[----:B------:R-:W-:Y:S02]  /*0490*/  ISETP.GE.U32.AND P3, PT, R26, UR14, PT ;  /* 0x0000000e1a007c0c */ /* 0x000fe4000bf66070 */
[----:B------:R-:W-:Y:S02]  /*04a0*/  IADD3 R3, -R5, RZ, RZ ;  /* 0x000000ff05037210 */ /* 0x000fe40007ffe1ff */
[----:B------:R-:W-:Y:S02]  /*04b0*/  SHF.R.S32.HI R10, RZ, 0x1f, R5 ;  /* 0x0000001fff0a7819 */ /* 0x000fe40000011405 */
[----:B------:R-:W-:Y:S01]  /*04c0*/  ISETP.GE.AND.EX P3, PT, R11, UR15, PT, P3 ;  /* 0x0000000f0b007c0c */ /* 0x000fe2000bf66330 */
[----:B------:R-:W-:Y:S01]  /*04d0*/  IMAD R0, R9, R3, R38 ;  /* 0x0000000309007224 */ /* 0x000fe200078e0226 */
[----:B------:R-:W-:Y:S01]  /*04e0*/  IADD3 R3, R37, 0xa0, RZ ;  /* 0x000000a025037810 */ /* 0x000fe20007ffe0ff */
[----:B------:R-:W2:Y:S01]  /*04f0*/  @!P1 LDC.64 R8, c[0x0][0x270] ;  /* 0x00009c00ff089b82 */ /* 0x000ea20000000a00 */
[----:B------:R-:W-:Y:S01]  /*0500*/  IMAD R10, R10, UR12, RZ ;  /* 0x0000000c0a0a7c24 */ /* 0x000fe2000f8e02ff */
[----:B------:R-:W-:Y:S01]  /*0510*/  ISETP.GT.U32.OR P3, PT, R36, 0x19f, P3 ;  /* 0x0000019f2400780c */ /* 0x000fe20001f64470 */
[----:B------:R-:W-:Y:S01]  /*0520*/  IMAD R0, R0, 0x1a, RZ ;  /* 0x0000001a00007824 */ /* 0x000fe200078e02ff */
[----:B------:R-:W-:Y:S01]  /*0530*/  SHF.R.S32.HI R25, RZ, 0x1f, R3 ;  /* 0x0000001fff197819 */ /* 0x000fe20000011403 */
[----:B------:R-:W-:-:S03]  /*0540*/  IMAD R43, R5, UR13, R10 ;  /* 0x0000000d052b7c24 */ /* 0x000fc6000f8e020a */
[----:B------:R-:W-:Y:S01]  /*0550*/  IADD3 R40, P2, R39, R0, RZ ;  /* 0x0000000027287210 */ /* 0x000fe20007f5e0ff */
[----:B0-----:R-:W-:-:S03]  /*0560*/  @P0 IMAD R10, R35, R6, RZ ;  /* 0x00000006230a0224 */ /* 0x001fc600078e02ff */
[----:B------:R-:W-:Y:S01]  /*0570*/  LEA.HI.X.SX32 R41, R0, R13, 0x1, P2 ;  /* 0x0000000d00297211 */ /* 0x000fe200010f0eff */
[----:B------:R-:W-:Y:S01]  /*0580*/  @P0 IMAD R29, R37, R7, R10 ;  /* 0x00000007251d0224 */ /* 0x000fe200078e020a */
[----:B------:R-:W-:Y:S01]  /*0590*/  ISETP.GE.U32.AND P2, PT, R3, UR14, PT ;  /* 0x0000000e03007c0c */ /* 0x000fe2000bf46070 */
[----:B------:R-:W0:Y:S01]  /*05a0*/  @!P1 LDC.64 R12, c[0x0][0x220] ;  /* 0x00008800ff0c9b82 */ /* 0x000e220000000a00 */
[----:B------:R-:W-:Y:S02]  /*05b0*/  IMAD.WIDE.U32 R40, R5, UR12, R40 ;  /* 0x0000000c05287c25 */ /* 0x000fe4000f8e0028 */
[----:B------:R-:W-:Y:S02]  /*05c0*/  ISETP.GE.AND.EX P2, PT, R25, UR15, PT, P2 ;  /* 0x0000000f19007c0c */ /* 0x000fe4000bf46320 */
[----:B------:R-:W-:Y:S02]  /*05d0*/  SHF.R.S32.HI R5, RZ, 0x1f, R4 ;  /* 0x0000001fff057819 */ /* 0x000fe40000011404 */
[----:B------:R-:W-:Y:S01]  /*05e0*/  IADD3 R43, R41, R43, RZ ;  /* 0x0000002b292b7210 */ /* 0x000fe20007ffe0ff */
[----:B------:R-:W4:Y:S01]  /*05f0*/  @!P3 LDC.64 R18, c[0x0][0x270] ;  /* 0x00009c00ff12bb82 */ /* 0x000f220000000a00 */
[----:B------:R-:W-:Y:S01]  /*0600*/  @P0 MOV R42, R40 ;  /* 0x00000028002a0202 */ /* 0x000fe20000000f00 */
[----:B--2---:R-:W-:Y:S01]  /*0610*/  @!P1 IMAD R10, R17, R8, RZ ;  /* 0x00000008110a9224 */ /* 0x004fe200078e02ff */
[----:B------:R-:W-:-:S02]  /*0620*/  ISETP.GT.U32.OR P2, PT, R36, 0x19f, P2 ;  /* 0x0000019f2400780c */ /* 0x000fc40001744470 */
[----:B------:R-:W-:Y:S01]  /*0630*/  ISETP.GE.AND.EX P6, PT, R5, UR15, PT, P6 ;  /* 0x0000000f05007c0c */ /* 0x000fe2000bfc6360 */
[----:B------:R-:W-:Y:S01]  /*0640*/  @P0 IMAD.WIDE.U32 R16, R37, R6, R42 ;  /* 0x0000000625100225 */ /* 0x000fe200078e002a */
[----:B------:R-:W-:Y:S02]  /*0650*/  @!P1 MOV R28, R40 ;  /* 0x00000028001c9202 */ /* 0x000fe40000000f00 */
[----:B------:R-:W-:Y:S01]  /*0660*/  ISETP.GT.U32.OR P6, PT, R36, 0x19f, P6 ;  /* 0x0000019f2400780c */ /* 0x000fe200037c4470 */
[----:B------:R-:W-:Y:S01]  /*0670*/  @!P1 IMAD R31, R33, R9, R10 ;  /* 0x00000009211f9224 */ /* 0x000fe200078e020a */
[----:B------:R-:W-:Y:S02]  /*0680*/  @P0 IADD3 R9, R17, R29, RZ ;  /* 0x0000001d11090210 */ /* 0x000fe40007ffe0ff */
[-C--:B------:R-:W-:Y:S02]  /*0690*/  @!P1 MOV R29, R43.reuse ;  /* 0x0000002b001d9202 */ /* 0x080fe40000000f00 */
[C---:B-1----:R-:W-:Y:S01]  /*06a0*/  @P0 LEA R22, P5, R16.reuse, R22, 0x2 ;  /* 0x0000001610160211 */ /* 0x042fe200078a10ff */
[----:B------:R-:W1:Y:S01]  /*06b0*/  @!P2 LDC.64 R6, c[0x0][0x270] ;  /* 0x00009c00ff06ab82 */ /* 0x000e620000000a00 */
[----:B------:R-:W-:Y:S01]  /*06c0*/  @!P3 MOV R15, R43 ;  /* 0x0000002b000fb202 */ /* 0x000fe20000000f00 */
[----:B------:R-:W-:Y:S01]  /*06d0*/  @!P1 IMAD.WIDE.U32 R28, R33, R8, R28 ;  /* 0x00000008211c9225 */ /* 0x000fe200078e001c */
[----:B------:R-:W-:-:S04]  /*06e0*/  @P0 LEA.HI.X R23, R16, R23, R9, 0x2, P5 ;  /* 0x0000001710170211 */ /* 0x000fc800028f1409 */
[----:B------:R-:W-:Y:S01]  /*06f0*/  @!P1 IADD3 R31, R29, R31, RZ ;  /* 0x0000001f1d1f9210 */ /* 0x000fe20007ffe0ff */
[----:B------:R-:W2:Y:S01]  /*0700*/  @!P3 LDC.64 R16, c[0x0][0x220] ;  /* 0x00008800ff10bb82 */ /* 0x000ea20000000a00 */
[C---:B0-----:R-:W-:Y:S02]  /*0710*/  @!P1 LEA R12, P5, R28.reuse, R12, 0x2 ;  /* 0x0000000c1c0c9211 */ /* 0x041fe400078a10ff */
[----:B------:R-:W-:Y:S02]  /*0720*/  @!P4 MOV R29, R43 ;  /* 0x0000002b001dc202 */ /* 0x000fe40000000f00 */
[----:B------:R-:W-:Y:S01]  /*0730*/  @!P1 LEA.HI.X R13, R28, R13, R31, 0x2, P5 ;  /* 0x0000000d1c0d9211 */ /* 0x000fe200028f141f */
[----:B----4-:R-:W-:Y:S01]  /*0740*/  @!P3 IMAD R31, R11, R18, RZ ;  /* 0x000000120b1fb224 */ /* 0x010fe200078e02ff */
[----:B------:R-:W-:Y:S01]  /*0750*/  @!P4 MOV R28, R40 ;  /* 0x00000028001cc202 */ /* 0x000fe20000000f00 */
[----:B------:R-:W0:Y:S02]  /*0760*/  @!P6 LDC.64 R8, c[0x0][0x270] ;  /* 0x00009c00ff08eb82 */ /* 0x000e240000000a00 */
[----:B------:R-:W-:-:S02]  /*0770*/  @!P3 IMAD R31, R26, R19, R31 ;  /* 0x000000131a1fb224 */ /* 0x000fc400078e021f */
[----:B------:R-:W-:Y:S01]  /*0780*/  @!P4 IMAD.WIDE.U32 R28, R24, R14, R28 ;  /* 0x0000000e181cc225 */ /* 0x000fe200078e001c */
[----:B------:R-:W-:-:S03]  /*0790*/  @!P3 MOV R14, R40 ;  /* 0x00000028000eb202 */ /* 0x000fc60000000f00 */
[----:B------:R-:W4:Y:S01]  /*07a0*/  @!P2 LDC.64 R10, c[0x0][0x220] ;  /* 0x00008800ff0aab82 */ /* 0x000f220000000a00 */
[----:B-1----:R-:W-:Y:S01]  /*07b0*/  @!P2 IMAD R24, R25, R6, RZ ;  /* 0x000000061918a224 */ /* 0x002fe200078e02ff */
[----:B------:R-:W-:Y:S01]  /*07c0*/  @!P4 IADD3 R27, R29, R27, RZ ;  /* 0x0000001b1d1bc210 */ /* 0x000fe20007ffe0ff */
[----:B------:R-:W-:Y:S01]  /*07d0*/  @!P3 IMAD.WIDE.U32 R18, R26, R18, R14 ;  /* 0x000000121a12b225 */ /* 0x000fe200078e000e */
[C---:B---3--:R-:W-:Y:S02]  /*07e0*/  @!P4 LEA R20, P5, R28.reuse, R20, 0x2 ;  /* 0x000000141c14c211 */ /* 0x048fe400078a10ff */
[----:B------:R-:W-:Y:S01]  /*07f0*/  @!P2 MOV R25, R43 ;  /* 0x0000002b0019a202 */ /* 0x000fe20000000f00 */
[----:B------:R-:W-:Y:S01]  /*0800*/  @!P2 IMAD R7, R3, R7, R24 ;  /* 0x000000070307a224 */ /* 0x000fe200078e0218 */
[----:B------:R-:W1:Y:S01]  /*0810*/  @!P6 LDC.64 R14, c[0x0][0x220] ;  /* 0x00008800ff0eeb82 */ /* 0x000e620000000a00 */
[----:B------:R-:W-:Y:S02]  /*0820*/  @!P2 MOV R24, R40 ;  /* 0x000000280018a202 */ /* 0x000fe40000000f00 */
[----:B------:R-:W-:-:S02]  /*0830*/  @!P4 LEA.HI.X R21, R28, R21, R27, 0x2, P5 ;  /* 0x000000151c15c211 */ /* 0x000fc400028f141b */
[----:B------:R-:W-:Y:S01]  /*0840*/  @!P3 IADD3 R31, R19, R31, RZ ;  /* 0x0000001f131fb210 */ /* 0x000fe20007ffe0ff */
[----:B------:R-:W-:Y:S01]  /*0850*/  @!P2 IMAD.WIDE.U32 R24, R3, R6, R24 ;  /* 0x000000060318a225 */ /* 0x000fe200078e0018 */
[----:B--2---:R-:W-:-:S03]  /*0860*/  @!P3 LEA R16, P5, R18, R16, 0x2 ;  /* 0x000000101210b211 */ /* 0x004fc600078a10ff */
[----:B0-----:R-:W-:Y:S01]  /*0870*/  @!P6 IMAD R19, R5, R8, RZ ;  /* 0x000000080513e224 */ /* 0x001fe200078e02ff */
[----:B------:R-:W-:Y:S02]  /*0880*/  @!P3 LEA.HI.X R17, R18, R17, R31, 0x2, P5 ;  /* 0x000000111211b211 */ /* 0x000fe400028f141f */
[----:B------:R-:W-:Y:S01]  /*0890*/  @!P6 MOV R18, R40 ;  /* 0x000000280012e202 */ /* 0x000fe20000000f00 */
[----:B------:R-:W-:Y:S01]  /*08a0*/  @!P6 IMAD R3, R4, R9, R19 ;  /* 0x000000090403e224 */ /* 0x000fe200078e0213 */
[----:B------:R-:W-:Y:S02]  /*08b0*/  @!P6 MOV R19, R43 ;  /* 0x0000002b0013e202 */ /* 0x000fe40000000f00 */
[----:B------:R-:W-:Y:S02]  /*08c0*/  @!P2 IADD3 R7, R25, R7, RZ ;  /* 0x000000071907a210 */ /* 0x000fe40007ffe0ff */
[----:B----4-:R-:W-:Y:S01]  /*08d0*/  @!P2 LEA R44, P5, R24, R10, 0x2 ;  /* 0x0000000a182ca211 */ /* 0x010fe200078a10ff */
[----:B------:R-:W-:-:S03]  /*08e0*/  @!P6 IMAD.WIDE.U32 R8, R4, R8, R18 ;  /* 0x000000080408e225 */ /* 0x000fc600078e0012 */
[----:B------:R-:W-:Y:S02]  /*08f0*/  @!P2 LEA.HI.X R45, R24, R11, R7, 0x2, P5 ;  /* 0x0000000b182da211 */ /* 0x000fe400028f1407 */
[----:B------:R-:W-:Y:S02]  /*0900*/  @!P6 IADD3 R3, R9, R3, RZ ;  /* 0x000000030903e210 */ /* 0x000fe40007ffe0ff */
[C---:B-1----:R-:W-:Y:S02]  /*0910*/  @!P6 LEA R14, P5, R8.reuse, R14, 0x2 ;  /* 0x0000000e080ee211 */ /* 0x042fe400078a10ff */
[----:B------:R-:W-:Y:S02]  /*0920*/  MOV R7, RZ ;  /* 0x000000ff00077202 */ /* 0x000fe40000000f00 */
[----:B------:R-:W-:Y:S02]  /*0930*/  @!P6 LEA.HI.X R15, R8, R15, R3, 0x2, P5 ;  /* 0x0000000f080fe211 */ /* 0x000fe400028f1403 */
[----:B------:R-:W-:-:S02]  /*0940*/  SHF.R.S32.HI R3, RZ, 0x1f, R2 ;  /* 0x0000001fff037819 */ /* 0x000fc40000011402 */
[----:B------:R-:W-:-:S04]  /*0950*/  ISETP.GE.U32.AND P5, PT, R2, UR14, PT ;  /* 0x0000000e02007c0c */ /* 0x000fc8000bfa6070 */
[----:B------:R-:W-:-:S04]  /*0960*/  ISETP.GE.AND.EX P5, PT, R3, UR15, PT, P5 ;  /* 0x0000000f03007c0c */ /* 0x000fc8000bfa6350 */
[----:B------:R-:W-:-:S13]  /*0970*/  ISETP.GT.U32.OR P5, PT, R36, 0x19f, P5 ;  /* 0x0000019f2400780c */ /* 0x000fda0002fa4470 */
[----:B------:R-:W0:Y:S01]  /*0980*/  @!P5 LDC.64 R8, c[0x0][0x270] ;  /* 0x00009c00ff08db82 */ /* 0x000e220000000a00 */
[----:B------:R-:W-:Y:S02]  /*0990*/  @!P5 MOV R10, R40 ;  /* 0x00000028000ad202 */ /* 0x000fe40000000f00 */
[----:B------:R-:W-:-:S05]  /*09a0*/  @!P5 MOV R11, R43 ;  /* 0x0000002b000bd202 */ /* 0x000fca0000000f00 */
[----:B------:R-:W1:Y:S01]  /*09b0*/  @!P5 LDC.64 R28, c[0x0][0x220] ;  /* 0x00008800ff1cdb82 */ /* 0x000e620000000a00 */
[----:B------:R-:W-:Y:S01]  /*09c0*/  IADD3 R31, R37, 0xe0, RZ ;  /* 0x000000e0251f7810 */ /* 0x000fe20007ffe0ff */
[----:B0-----:R-:W-:-:S04]  /*09d0*/  @!P5 IMAD R6, R3, R8, RZ ;  /* 0x000000080306d224 */ /* 0x001fc800078e02ff */
[C---:B------:R-:W-:Y:S01]  /*09e0*/  @!P5 IMAD R19, R2.reuse, R9, R6 ;  /* 0x000000090213d224 */ /* 0x040fe200078e0206 */
[----:B------:R-:W-:Y:S01]  /*09f0*/  MOV R6, RZ ;  /* 0x000000ff00067202 */ /* 0x000fe20000000f00 */
[----:B------:R-:W-:-:S05]  /*0a00*/  @!P5 IMAD.WIDE.U32 R8, R2, R8, R10 ;  /* 0x000000080208d225 */ /* 0x000fca00078e000a */
[----:B------:R0:W2:Y:S01]  /*0a10*/  @!P6 LDG.E.64 R6, desc[UR8][R14.64] ;  /* 0x000000080e06e981 */ /* 0x0000a2000c1e1b00 */
[----:B------:R-:W-:Y:S02]  /*0a20*/  @!P5 IADD3 R9, R9, R19, RZ ;  /* 0x000000130909d210 */ /* 0x000fe40007ffe0ff */
[C---:B-1----:R-:W-:Y:S02]  /*0a30*/  @!P5 LEA R28, P6, R8.reuse, R28, 0x2 ;  /* 0x0000001c081cd211 */ /* 0x042fe400078c10ff */
[----:B------:R-:W-:Y:S02]  /*0a40*/  SHF.R.S32.HI R25, RZ, 0x1f, R31 ;  /* 0x0000001fff197819 */ /* 0x000fe4000001141f */
[----:B------:R-:W-:Y:S02]  /*0a50*/  @!P5 LEA.HI.X R29, R8, R29, R9, 0x2, P6 ;  /* 0x0000001d081dd211 */ /* 0x000fe400030f1409 */
[----:B------:R-:W-:Y:S02]  /*0a60*/  CS2R R8, SRZ ;  /* 0x0000000000087805 */ /* 0x000fe4000001ff00 */
[----:B------:R-:W-:-:S04]  /*0a70*/  ISETP.GE.U32.AND P6, PT, R31, UR14, PT ;  /* 0x0000000e1f007c0c */ /* 0x000fc8000bfc6070 */
[----:B------:R-:W-:Y:S01]  /*0a80*/  ISETP.GE.AND.EX P6, PT, R25, UR15, PT, P6 ;  /* 0x0000000f19007c0c */ /* 0x000fe2000bfc6360 */
[----:B------:R-:W3:Y:S03]  /*0a90*/  @P0 LDG.E.64 R8, desc[UR8][R22.64] ;  /* 0x0000000816080981 */ /* 0x000ee6000c1e1b00 */
[----:B------:R-:W-:-:S13]  /*0aa0*/  ISETP.GT.U32.OR P6, PT, R36, 0x19f, P6 ;  /* 0x0000019f2400780c */ /* 0x000fda00037c4470 */
[----:B------:R-:W1:Y:S01]  /*0ab0*/  @!P6 LDC.64 R18, c[0x0][0x270] ;  /* 0x00009c00ff12eb82 */ /* 0x000e620000000a00 */
[----:B------:R-:W-:-:S06]  /*0ac0*/  CS2R R10, SRZ ;  /* 0x00000000000a7805 */ /* 0x000fcc000001ff00 */
[----:B------:R4:W5:Y:S01]  /*0ad0*/  @!P5 LDG.E.64 R10, desc[UR8][R28.64] ;  /* 0x000000081c0ad981 */ /* 0x000962000c1e1b00 */
[----:B0-----:R-:W0:Y:S01]  /*0ae0*/  @!P6 LDC.64 R14, c[0x0][0x220] ;  /* 0x00008800ff0eeb82 */ /* 0x001e220000000a00 */
[----:B-1----:R-:W-:Y:S01]  /*0af0*/  @!P6 IMAD R26, R25, R18, RZ ;  /* 0x00000012191ae224 */ /* 0x002fe200078e02ff */
[----:B------:R-:W-:-:S03]  /*0b00*/  CS2R R24, SRZ ;  /* 0x0000000000187805 */ /* 0x000fc6000001ff00 */
[----:B------:R-:W-:Y:S01]  /*0b10*/  @!P6 IMAD R33, R31, R19, R26 ;  /* 0x000000131f21e224 */ /* 0x000fe200078e021a */
[----:B------:R-:W-:Y:S02]  /*0b20*/  CS2R R26, SRZ ;  /* 0x00000000001a7805 */ /* 0x000fe4000001ff00 */
[----:B------:R1:W5:Y:S01]  /*0b30*/  @!P4 LDG.E.64 R24, desc[UR8][R20.64] ;  /* 0x000000081418c981 */ /* 0x000362000c1e1b00 */
[----:B----4-:R-:W-:-:S03]  /*0b40*/  CS2R R28, SRZ ;  /* 0x00000000001c7805 */ /* 0x010fc6000001ff00 */
[----:B------:R3:W4:Y:S04]  /*0b50*/  @!P3 LDG.E.64 R26, desc[UR8][R16.64] ;  /* 0x00000008101ab981 */ /* 0x000728000c1e1b00 */
[----:B------:R-:W4:Y:S01]  /*0b60*/  @!P2 LDG.E.64 R28, desc[UR8][R44.64] ;  /* 0x000000082c1ca981 */ /* 0x000f22000c1e1b00 */
[----:B-1----:R-:W-:Y:S02]  /*0b70*/  @!P6 MOV R20, R40 ;  /* 0x000000280014e202 */ /* 0x002fe40000000f00 */
[----:B------:R-:W-:-:S03]  /*0b80*/  @!P6 MOV R21, R43 ;  /* 0x0000002b0015e202 */ /* 0x000fc60000000f00 */
[----:B------:R-:W-:Y:S01]  /*0b90*/  @!P6 IMAD.WIDE.U32 R18, R31, R18, R20 ;  /* 0x000000121f12e225 */ /* 0x000fe200078e0014 */
[----:B------:R-:W-:-:S04]  /*0ba0*/  CS2R R30, SRZ ;  /* 0x00000000001e7805 */ /* 0x000fc8000001ff00 */
[----:B------:R-:W-:Y:S02]  /*0bb0*/  @!P6 IADD3 R19, R19, R33, RZ ;  /* 0x000000211313e210 */ /* 0x000fe40007ffe0ff */
[C---:B0-----:R-:W-:Y:S02]  /*0bc0*/  @!P6 LEA R14, P3, R18.reuse, R14, 0x2 ;  /* 0x0000000e120ee211 */ /* 0x041fe400078610ff */
[----:B------:R-:W-:Y:S01]  /*0bd0*/  CS2R R32, SRZ ;  /* 0x0000000000207805 */ /* 0x000fe2000001ff00 */
[----:B------:R0:W4:Y:S01]  /*0be0*/  @!P1 LDG.E.64 R30, desc[UR8][R12.64] ;  /* 0x000000080c1e9981 */ /* 0x000122000c1e1b00 */
[----:B------:R-:W-:-:S05]  /*0bf0*/  @!P6 LEA.HI.X R15, R18, R15, R19, 0x2, P3 ;  /* 0x0000000f120fe211 */ /* 0x000fca00018f1413 */
[----:B------:R1:W4:Y:S01]  /*0c00*/  @!P6 LDG.E.64 R32, desc[UR8][R14.64] ;  /* 0x000000080e20e981 */ /* 0x000322000c1e1b00 */
[----:B------:R-:W0:Y:S01]  /*0c10*/  S2UR UR6, SR_CgaCtaId ;  /* 0x00000000000679c3 */ /* 0x000e220000008800 */
[----:B------:R-:W-:Y:S01]  /*0c20*/  UMOV UR5, 0x400 ;  /* 0x0000040000057882 */ /* 0x000fe20000000000 */
[----:B------:R-:W-:Y:S01]  /*0c30*/  ISETP.NE.AND P3, PT, R36, RZ, PT ;  /* 0x000000ff2400720c */ /* 0x000fe20003f65270 */
[----:B------:R-:W-:Y:S01]  /*0c40*/  BSSY B0, `(.L_x_2861) ;  /* 0x000006e000007945 */ /* 0x000fe20003800000 */
[----:B0-----:R-:W-:Y:S01]  /*0c50*/  ULEA UR5, UR6, UR5, 0x18 ;  /* 0x0000000506057291 */ /* 0x001fe2000f8ec03f */
[----:B--2---:R-:W-:Y:S01]  /*0c60*/  FMUL.FTZ R21, R7, R7 ;  /* 0x0000000707157220 */ /* 0x004fe20000410000 */
[----:B------:R-:W-:-:S03]  /*0c70*/  FADD.FTZ R19, R6, R7 ;  /* 0x0000000706137221 */ /* 0x000fc60000010000 */
[----:B------:R-:W-:Y:S01]  /*0c80*/  FFMA.FTZ R18, R6, R6, R21 ;  /* 0x0000000606127223 */ /* 0x000fe20000010015 */
[----:B---3--:R-:W-:Y:S01]  /*0c90*/  FMUL.FTZ R17, R9, R9 ;  /* 0x0000000909117220 */ /* 0x008fe20000410000 */
[----:B------:R-:W-:-:S03]  /*0ca0*/  FADD.FTZ R16, R8, R9 ;  /* 0x0000000908107221 */ /* 0x000fc60000010000 */
[----:B------:R-:W-:Y:S01]  /*0cb0*/  FFMA.FTZ R17, R8, R8, R17 ;  /* 0x0000000808117223 */ /* 0x000fe20000010011 */
[----:B------:R-:W-:-:S03]  /*0cc0*/  FADD.FTZ R16, RZ, R16 ;  /* 0x00000010ff107221 */ /* 0x000fc60000010000 */
[----:B------:R-:W-:Y:S01]  /*0cd0*/  FADD.FTZ R17, RZ, R17 ;  /* 0x00000011ff117221 */ /* 0x000fe20000010000 */
[----:B------:R-:W-:-:S03]  /*0ce0*/  FADD.FTZ R16, R16, R19 ;  /* 0x0000001310107221 */ /* 0x000fc60000010000 */
[----:B------:R-:W-:Y:S01]  /*0cf0*/  FADD.FTZ R17, R17, R18 ;  /* 0x0000001211117221 */ /* 0x000fe20000010000 */
[----:B-----5:R-:W-:Y:S01]  /*0d00*/  FMUL.FTZ R21, R11, R11 ;  /* 0x0000000b0b157220 */ /* 0x020fe20000410000 */
[----:B------:R-:W-:-:S03]  /*0d10*/  FADD.FTZ R13, R10, R11 ;  /* 0x0000000b0a0d7221 */ /* 0x000fc60000010000 */
[----:B------:R-:W-:Y:S01]  /*0d20*/  FFMA.FTZ R12, R10, R10, R21 ;  /* 0x0000000a0a0c7223 */ /* 0x000fe20000010015 */
[----:B------:R-:W-:-:S03]  /*0d30*/  FADD.FTZ R13, R16, R13 ;  /* 0x0000000d100d7221 */ /* 0x000fc60000010000 */
[----:B------:R-:W-:Y:S01]  /*0d40*/  FADD.FTZ R12, R17, R12 ;  /* 0x0000000c110c7221 */ /* 0x000fe20000010000 */
[----:B------:R-:W0:Y:S01]  /*0d50*/  S2R R16, SR_LANEID ;  /* 0x0000000000107919 */ /* 0x000e220000000000 */
[----:B-1----:R-:W-:Y:S01]  /*0d60*/  FMUL.FTZ R15, R25, R25 ;  /* 0x00000019190f7220 */ /* 0x002fe20000410000 */
[----:B------:R-:W-:-:S03]  /*0d70*/  FADD.FTZ R14, R24, R25 ;  /* 0x00000019180e7221 */ /* 0x000fc60000010000 */
[----:B------:R-:W-:Y:S01]  /*0d80*/  FFMA.FTZ R15, R24, R24, R15 ;  /* 0x00000018180f7223 */ /* 0x000fe2000001000f */
[----:B------:R-:W-:Y:S01]  /*0d90*/  FADD.FTZ R13, R13, R14 ;  /* 0x0000000e0d0d7221 */ /* 0x000fe20000010000 */
[----:B----4-:R-:W-:Y:S01]  /*0da0*/  FMUL.FTZ R17, R27, R27 ;  /* 0x0000001b1b117220 */ /* 0x010fe20000410000 */
[----:B------:R-:W-:Y:S01]  /*0db0*/  FADD.FTZ R14, R26, R27 ;  /* 0x0000001b1a0e7221 */ /* 0x000fe20000010000 */
[----:B------:R-:W-:Y:S01]  /*0dc0*/  FADD.FTZ R12, R12, R15 ;  /* 0x0000000f0c0c7221 */ /* 0x000fe20000010000 */
[----:B------:R-:W-:Y:S01]  /*0dd0*/  FMUL.FTZ R15, R29, R29 ;  /* 0x0000001d1d0f7220 */ /* 0x000fe20000410000 */
[----:B------:R-:W-:Y:S01]  /*0de0*/  FFMA.FTZ R17, R26, R26, R17 ;  /* 0x0000001a1a117223 */ /* 0x000fe20000010011 */
[----:B------:R-:W-:Y:S01]  /*0df0*/  FADD.FTZ R13, R13, R14 ;  /* 0x0000000e0d0d7221 */ /* 0x000fe20000010000 */
[C---:B------:R-:W-:Y:S01]  /*0e00*/  FADD.FTZ R14, R28.reuse, R29 ;  /* 0x0000001d1c0e7221 */ /* 0x040fe20000010000 */
[----:B------:R-:W-:Y:S01]  /*0e10*/  FFMA.FTZ R15, R28, R28, R15 ;  /* 0x0000001c1c0f7223 */ /* 0x000fe2000001000f */
[----:B------:R-:W-:-:S02]  /*0e20*/  FADD.FTZ R12, R12, R17 ;  /* 0x000000110c0c7221 */ /* 0x000fc40000010000 */
[----:B------:R-:W-:Y:S02]  /*0e30*/  FADD.FTZ R13, R13, R14 ;  /* 0x0000000e0d0d7221 */ /* 0x000fe40000010000 */
[----:B------:R-:W-:Y:S01]  /*0e40*/  FADD.FTZ R12, R12, R15 ;  /* 0x0000000f0c0c7221 */ /* 0x000fe20000010000 */
[----:B------:R-:W-:Y:S01]  /*0e50*/  FMUL.FTZ R17, R31, R31 ;  /* 0x0000001f1f117220 */ /* 0x000fe20000410000 */
[----:B------:R-:W-:-:S03]  /*0e60*/  FADD.FTZ R14, R30, R31 ;  /* 0x0000001f1e0e7221 */ /* 0x000fc60000010000 */
[----:B------:R-:W-:Y:S01]  /*0e70*/  FFMA.FTZ R17, R30, R30, R17 ;  /* 0x0000001e1e117223 */ /* 0x000fe20000010011 */
[----:B------:R-:W-:Y:S01]  /*0e80*/  FADD.FTZ R13, R13, R14 ;  /* 0x0000000e0d0d7221 */ /* 0x000fe20000010000 */
[----:B------:R-:W-:Y:S01]  /*0e90*/  FMUL.FTZ R15, R33, R33 ;  /* 0x00000021210f7220 */ /* 0x000fe20000410000 */
[----:B------:R-:W-:Y:S01]  /*0ea0*/  FADD.FTZ R14, R32, R33 ;  /* 0x00000021200e7221 */ /* 0x000fe20000010000 */
[----:B------:R-:W-:Y:S02]  /*0eb0*/  FADD.FTZ R17, R12, R17 ;  /* 0x000000110c117221 */ /* 0x000fe40000010000 */
[----:B------:R-:W-:Y:S01]  /*0ec0*/  FFMA.FTZ R18, R32, R32, R15 ;  /* 0x0000002020127223 */ /* 0x000fe2000001000f */
[----:B------:R-:W-:-:S03]  /*0ed0*/  FADD.FTZ R12, R13, R14 ;  /* 0x0000000e0d0c7221 */ /* 0x000fc60000010000 */
[----:B------:R-:W-:Y:S02]  /*0ee0*/  FADD.FTZ R13, R17, R18 ;  /* 0x00000012110d7221 */ /* 0x000fe40000010000 */
[----:B------:R-:W1:Y:S04]  /*0ef0*/  SHFL.DOWN PT, R15, R12, 0x1, 0x1f ;  /* 0x08201f000c0f7f89 */ /* 0x000e6800000e0000 */
[----:B------:R-:W2:Y:S01]  /*0f00*/  SHFL.DOWN PT, R14, R13, 0x1, 0x1f ;  /* 0x08201f000d0e7f89 */ /* 0x000ea200000e0000 */
[----:B0-----:R-:W-:-:S13]  /*0f10*/  ISETP.GT.AND P1, PT, R16, 0x1e, PT ;  /* 0x0000001e1000780c */ /* 0x001fda0003f24270 */
[----:B-1----:R-:W-:Y:S01]  /*0f20*/  @!P1 FADD.FTZ R12, R12, R15 ;  /* 0x0000000f0c0c9221 */ /* 0x002fe20000010000 */
[----:B--2---:R-:W-:-:S04]  /*0f30*/  @!P1 FADD.FTZ R13, R13, R14 ;  /* 0x0000000e0d0d9221 */ /* 0x004fc80000010000 */
        /* <DEDUP_REMOVED lines=13> */
[----:B------:R-:W-:-:S11]  /*1010*/  SHF.R.S32.HI R17, RZ, 0x1f, R36 ;  /* 0x0000001fff117819 */ /* 0x000fd60000011424 */
[----:B0-----:R-:W-:Y:S01]  /*1020*/  @!P1 FADD.FTZ R12, R12, R15 ;  /* 0x0000000f0c0c9221 */ /* 0x001fe20000010000 */
[----:B-1----:R-:W-:-:S04]  /*1030*/  @!P1 FADD.FTZ R13, R13, R14 ;  /* 0x0000000e0d0d9221 */ /* 0x002fc80000010000 */
[----:B------:R-:W0:Y:S04]  /*1040*/  SHFL.DOWN PT, R15, R12, 0x10, 0x1f ;  /* 0x0a001f000c0f7f89 */ /* 0x000e2800000e0000 */
[----:B------:R-:W1:Y:S01]  /*1050*/  SHFL.DOWN PT, R14, R13, 0x10, 0x1f ;  /* 0x0a001f000d0e7f89 */ /* 0x000e6200000e0000 */
[C---:B------:R-:W-:Y:S02]  /*1060*/  ISETP.GT.AND P1, PT, R16.reuse, 0xf, PT ;  /* 0x0000000f1000780c */ /* 0x040fe40003f24270 */
[----:B------:R-:W-:Y:S02]  /*1070*/  LEA.HI R17, R17, R36, RZ, 0x5 ;  /* 0x0000002411117211 */ /* 0x000fe400078f28ff */
[----:B------:R-:W-:Y:S02]  /*1080*/  ISETP.NE.AND P2, PT, R16, RZ, PT ;  /* 0x000000ff1000720c */ /* 0x000fe40003f45270 */
[----:B------:R-:W-:-:S04]  /*1090*/  SHF.R.S32.HI R17, RZ, 0x5, R17 ;  /* 0x00000005ff117819 */ /* 0x000fc80000011411 */
[----:B------:R-:W-:-:S03]  /*10a0*/  LEA R17, R17, UR5, 0x3 ;  /* 0x0000000511117c11 */ /* 0x000fc6000f8e18ff */
        /* <DEDUP_REMOVED lines=9> */
[----:B0-----:R-:W0:Y:S04]  /*1140*/  LDS.128 R16, [UR5+0x20] ;  /* 0x00002005ff107984 */ /* 0x001e280008000c00 */
[----:B------:R-:W2:Y:S01]  /*1150*/  LDS.128 R20, [UR5+0x30] ;  /* 0x00003005ff147984 */ /* 0x000ea20008000c00 */
[----:B-1----:R-:W-:Y:S01]  /*1160*/  FADD.FTZ R45, R12, R14 ;  /* 0x0000000e0c2d7221 */ /* 0x002fe20000010000 */
[----:B------:R-:W-:-:S03]  /*1170*/  FADD.FTZ R12, R13, R15 ;  /* 0x0000000f0d0c7221 */ /* 0x000fc60000010000 */
[----:B0-----:R-:W-:Y:S01]  /*1180*/  FADD.FTZ R45, R45, R16 ;  /* 0x000000102d2d7221 */ /* 0x001fe20000010000 */
        /* <DEDUP_REMOVED lines=25> */
.L_x_2862:
[----:B------:R-:W-:Y:S05]  /*1320*/  BSYNC B0 ;  /* 0x0000000000007941 */ /* 0x000fea0003800000 */
.L_x_2861:
        /* <DEDUP_REMOVED lines=9> */
[----:B0-----:R-:W0:Y:S01]  /*13c0*/  LDC.64 R16, c[0x0][0x248] ;  /* 0x00009200ff107b82 */ /* 0x001e220000000a00 */
[----:B-1----:R-:W-:Y:S01]  /*13d0*/  IMAD R22, R21, R18, RZ ;  /* 0x0000001215167224 */ /* 0x002fe200078e02ff */
[----:B------:R-:W-:-:S02]  /*13e0*/  SEL R44, R20, RZ, !P1 ;  /* 0x000000ff142c7207 */ /* 0x000fc40004800000 */
[----:B------:R-:W-:Y:S01]  /*13f0*/  SEL R45, R45, 0xffffffff, !P1 ;  /* 0xffffffff2d2d7807 */ /* 0x000fe20004800000 */
[----:B------:R-:W-:-:S05]  /*1400*/  IMAD R14, R22, R20, RZ ;  /* 0x00000014160e7224 */ /* 0x000fca00078e02ff */
[----:B------:R-:W-:Y:S02]  /*1410*/  SHF.L.U32 R23, R14, 0x1, RZ ;  /* 0x000000010e177819 */ /* 0x000fe400000006ff */
[----:B------:R-:W1:Y:S03]  /*1420*/  LDC.64 R14, c[0x0][0x240] ;  /* 0x00009000ff0e7b82 */ /* 0x000e660000000a00 */
[----:B0-----:R-:W-:Y:S01]  /*1430*/  IMAD.WIDE R16, R23, 0x4, R16 ;  /* 0x0000000417107825 */ /* 0x001fe200078e0210 */
[----:B------:R-:W-:-:S03]  /*1440*/  ISETP.NE.AND P1, PT, R44, -0x1, PT ;  /* 0xffffffff2c00780c */ /* 0x000fc60003f25270 */
[----:B--2---:R-:W-:-:S04]  /*1450*/  IMAD R23, R18, UR7, R19 ;  /* 0x0000000712177c24 */ /* 0x004fc8000f8e0213 */
[----:B------:R-:W-:Y:S01]  /*1460*/  IMAD.WIDE.U32 R16, R23, 0x8, R16 ;  /* 0x0000000817107825 */ /* 0x000fe200078e0010 */
[----:B------:R-:W-:-:S04]  /*1470*/  IADD3 R23, R22, R19, RZ ;  /* 0x0000001316177210 */ /* 0x000fc80007ffe0ff */
[----:B------:R2:W-:Y:S01]  /*1480*/  STG.E.64 desc[UR8][R16.64], R12 ;  /* 0x0000000c10007986 */ /* 0x0005e2000c101b08 */
        /* <DEDUP_REMOVED lines=8> */
.L_x_2865:
[----:B--2---:R-:W2:Y:S04]  /*1510*/  LDG.E.STRONG.GPU R16, desc[UR8][R14.64] ;  /* 0x000000080e107981 */ /* 0x004ea8000c1ef900 */
[----:B--2---:R-:W-:Y:S01]  /*1520*/  CCTL.IVALL ;  /* 0x00000000ff00798f */ /* 0x004fe20002000000 */
[----:B------:R-:W-:Y:S05]  /*1530*/  YIELD ;  /* 0x0000000000007946 */ /* 0x000fea0003800000 */
[----:B------:R-:W-:-:S13]  /*1540*/  ISETP.NE.AND P1, PT, R16, R44, PT ;  /* 0x0000002c1000720c */ /* 0x000fda0003f25270 */
[----:B------:R-:W-:Y:S05]  /*1550*/  @P1 BRA `(.L_x_2865) ;  /* 0xfffffffc00ec1947 */ /* 0x000fea000383ffff */
.L_x_2864:
        /* <DEDUP_REMOVED lines=10> */
[----:B--2---:R-:W-:-:S07]  /*1600*/  IADD3 R22, -R15, R20, RZ ;  /* 0x000000140f167210 */ /* 0x004fce0007ffe1ff */
.L_x_2867:
[C---:B------:R-:W-:Y:S02]  /*1610*/  ISETP.EQ.OR P1, PT, R21.reuse, UR7, P3 ;  /* 0x0000000715007c0c */ /* 0x040fe40009f22670 */
[----:B------:R-:W-:-:S04]  /*1620*/  IADD3 R18, R21, 0x1, RZ ;  /* 0x0000000115127810 */ /* 0x000fc80007ffe0ff */
[----:B------:R-:W-:-:S07]  /*1630*/  ISETP.EQ.OR P2, PT, R18, UR7, P3 ;  /* 0x0000000712007c0c */ /* 0x000fce0009f42670 */
[----:B0-----:R-:W0:Y:S01]  /*1640*/  @!P1 LDC R17, c[0x0][0x10] ;  /* 0x00000400ff119b82 */ /* 0x001e220000000800 */
[----:B------:R-:W1:Y:S01]  /*1650*/  @!P1 S2R R16, SR_CTAID.Y ;  /* 0x0000000000109919 */ /* 0x000e620000002600 */
[----:B------:R-:W-:-:S06]  /*1660*/  @!P1 LOP3.LUT R44, R34, 0x1, RZ, 0xc0, !PT ;  /* 0x00000001222c9812 */ /* 0x000fcc00078ec0ff */
[----:B------:R-:W2:Y:S08]  /*1670*/  @!P1 LDC.64 R14, c[0x0][0x248] ;  /* 0x00009200ff0e9b82 */ /* 0x000eb00000000a00 */
[----:B------:R-:W3:Y:S01]  /*1680*/  @!P2 LDC R23, c[0x0][0x10] ;  /* 0x00000400ff17ab82 */ /* 0x000ee20000000800 */
[----:B0-----:R-:W-:-:S04]  /*1690*/  @!P1 IMAD R19, R17, R44, RZ ;  /* 0x0000002c11139224 */ /* 0x001fc800078e02ff */
[----:B------:R-:W-:-:S05]  /*16a0*/  @!P1 IMAD R19, R19, R20, RZ ;  /* 0x0000001413139224 */ /* 0x000fca00078e02ff */
[----:B------:R-:W-:Y:S01]  /*16b0*/  @!P1 SHF.L.U32 R19, R19, 0x1, RZ ;  /* 0x0000000113139819 */ /* 0x000fe200000006ff */
[----:B-1----:R-:W-:-:S04]  /*16c0*/  @!P1 IMAD R17, R17, R21, R16 ;  /* 0x0000001511119224 */ /* 0x002fc800078e0210 */
[----:B--2---:R-:W-:Y:S02]  /*16d0*/  @!P1 IMAD.WIDE R14, R19, 0x4, R14 ;  /* 0x00000004130e9825 */ /* 0x004fe400078e020e */
[----:B------:R-:W3:Y:S02]  /*16e0*/  @!P2 S2R R19, SR_CTAID.Y ;  /* 0x000000000013a919 */ /* 0x000ee40000002600 */
[----:B------:R-:W-:Y:S02]  /*16f0*/  @!P1 IMAD.WIDE.U32 R16, R17, 0x8, R14 ;  /* 0x0000000811109825 */ /* 0x000fe400078e000e */
[----:B------:R-:W0:Y:S04]  /*1700*/  @!P2 LDC.64 R14, c[0x0][0x248] ;  /* 0x00009200ff0eab82 */ /* 0x000e280000000a00 */
[----:B------:R-:W2:Y:S01]  /*1710*/  @!P1 LDG.E.64 R16, desc[UR8][R16.64] ;  /* 0x0000000810109981 */ /* 0x000ea2000c1e1b00 */
[----:B---3--:R-:W-:Y:S01]  /*1720*/  @!P2 IMAD R19, R18, R23, R19 ;  /* 0x000000171213a224 */ /* 0x008fe200078e0213 */
[----:B------:R-:W-:-:S05]  /*1730*/  @!P2 LOP3.LUT R18, R34, 0x1, RZ, 0xc0, !PT ;  /* 0x000000012212a812 */ /* 0x000fca00078ec0ff */
[----:B------:R-:W-:-:S04]  /*1740*/  @!P2 IMAD R23, R23, R18, RZ ;  /* 0x000000121717a224 */ /* 0x000fc800078e02ff */
[----:B------:R-:W-:-:S05]  /*1750*/  @!P2 IMAD R23, R23, R20, RZ ;  /* 0x000000141717a224 */ /* 0x000fca00078e02ff */
[----:B------:R-:W-:-:S05]  /*1760*/  @!P2 SHF.L.U32 R23, R23, 0x1, RZ ;  /* 0x000000011717a819 */ /* 0x000fca00000006ff */
[----:B0-----:R-:W-:-:S04]  /*1770*/  @!P2 IMAD.WIDE R14, R23, 0x4, R14 ;  /* 0x00000004170ea825 */ /* 0x001fc800078e020e */
[----:B------:R-:W-:-:S06]  /*1780*/  @!P2 IMAD.WIDE.U32 R14, R19, 0x8, R14 ;  /* 0x00000008130ea825 */ /* 0x000fcc00078e000e */
[----:B------:R-:W3:Y:S01]  /*1790*/  @!P2 LDG.E.64 R14, desc[UR8][R14.64] ;  /* 0x000000080e0ea981 */ /* 0x000ee2000c1e1b00 */
[----:B------:R-:W-:-:S04]  /*17a0*/  IADD3 R19, R21, 0x2, RZ ;  /* 0x0000000215137810 */ /* 0x000fc80007ffe0ff */
[----:B------:R-:W-:-:S13]  /*17b0*/  ISETP.EQ.OR P4, PT, R19, UR7, P3 ;  /* 0x0000000713007c0c */ /* 0x000fda0009f82670 */
[----:B------:R-:W0:Y:S01]  /*17c0*/  @!P4 S2R R23, SR_CTAID.Y ;  /* 0x000000000017c919 */ /* 0x000e220000002600 */
[----:B------:R-:W0:Y:S02]  /*17d0*/  @!P4 LDC R18, c[0x0][0x10] ;  /* 0x00000400ff12cb82 */ /* 0x000e240000000800 */
[----:B0-----:R-:W-:Y:S01]  /*17e0*/  @!P4 IMAD R19, R19, R18, R23 ;  /* 0x000000121313c224 */ /* 0x001fe200078e0217 */
[----:B------:R-:W-:-:S05]  /*17f0*/  @!P4 LOP3.LUT R23, R34, 0x1, RZ, 0xc0, !PT ;  /* 0x000000012217c812 */ /* 0x000fca00078ec0ff */
[----:B------:R-:W-:Y:S01]  /*1800*/  @!P4 IMAD R23, R18, R23, RZ ;  /* 0x000000171217c224 */ /* 0x000fe200078e02ff */
[----:B------:R-:W-:-:S03]  /*1810*/  IADD3 R18, R21, 0x3, RZ ;  /* 0x0000000315127810 */ /* 0x000fc60007ffe0ff */
[----:B------:R-:W-:-:S05]  /*1820*/  @!P4 IMAD R23, R23, R20, RZ ;  /* 0x000000141717c224 */ /* 0x000fca00078e02ff */
[----:B------:R-:W-:Y:S01]  /*1830*/  @!P4 SHF.L.U32 R23, R23, 0x1, RZ ;  /* 0x000000011717c819 */ /* 0x000fe200000006ff */
[----:B--2---:R-:W-:Y:S01]  /*1840*/  @!P1 FADD.FTZ R12, R12, R16 ;  /* 0x000000100c0c9221 */ /* 0x004fe20000010000 */
[----:B------:R-:W-:Y:S01]  /*1850*/  @!P1 FADD.FTZ R13, R13, R17 ;  /* 0x000000110d0d9221 */ /* 0x000fe20000010000 */
[----:B------:R-:W-:Y:S01]  /*1860*/  ISETP.EQ.OR P1, PT, R18, UR7, P3 ;  /* 0x0000000712007c0c */ /* 0x000fe20009f22670 */
[----:B------:R-:W0:-:S12]  /*1870*/  @!P4 LDC.64 R16, c[0x0][0x248] ;  /* 0x00009200ff10cb82 */ /* 0x000e180000000a00 */
[----:B------:R-:W1:Y:S01]  /*1880*/  @!P1 LDC R45, c[0x0][0x10] ;  /* 0x00000400ff2d9b82 */ /* 0x000e620000000800 */
[----:B0-----:R-:W-:Y:S02]  /*1890*/  @!P4 IMAD.WIDE R16, R23, 0x4, R16 ;  /* 0x000000041710c825 */ /* 0x001fe400078e0210 */
[----:B------:R-:W1:Y:S02]  /*18a0*/  @!P1 S2R R23, SR_CTAID.Y ;  /* 0x0000000000179919 */ /* 0x000e640000002600 */
[----:B------:R-:W-:-:S06]  /*18b0*/  @!P4 IMAD.WIDE.U32 R16, R19, 0x8, R16 ;  /* 0x000000081310c825 */ /* 0x000fcc00078e0010 */
[----:B------:R-:W2:Y:S01]  /*18c0*/  @!P4 LDG.E.64 R16, desc[UR8][R16.64] ;  /* 0x000000081010c981 */ /* 0x000ea2000c1e1b00 */
[----:B---3--:R-:W-:Y:S01]  /*18d0*/  @!P2 FADD.FTZ R12, R12, R14 ;  /* 0x0000000e0c0ca221 */ /* 0x008fe20000010000 */
[----:B------:R-:W-:Y:S01]  /*18e0*/  @!P1 LOP3.LUT R14, R34, 0x1, RZ, 0xc0, !PT ;  /* 0x00000001220e9812 */ /* 0x000fe200078ec0ff */
[----:B-1----:R-:W-:Y:S02]  /*18f0*/  @!P1 IMAD R23, R18, R45, R23 ;  /* 0x0000002d12179224 */ /* 0x002fe400078e0217 */
[----:B------:R-:W0:Y:S02]  /*1900*/  @!P1 LDC.64 R18, c[0x0][0x248] ;  /* 0x00009200ff129b82 */ /* 0x000e240000000a00 */
[----:B------:R-:W-:-:S04]  /*1910*/  @!P1 IMAD R45, R45, R14, RZ ;  /* 0x0000000e2d2d9224 */ /* 0x000fc800078e02ff */
[----:B------:R-:W-:-:S05]  /*1920*/  @!P1 IMAD R45, R45, R20, RZ ;  /* 0x000000142d2d9224 */ /* 0x000fca00078e02ff */
[----:B------:R-:W-:-:S05]  /*1930*/  @!P1 SHF.L.U32 R45, R45, 0x1, RZ ;  /* 0x000000012d2d9819 */ /* 0x000fca00000006ff */
[----:B0-----:R-:W-:-:S04]  /*1940*/  @!P1 IMAD.WIDE R18, R45, 0x4, R18 ;  /* 0x000000042d129825 */ /* 0x001fc800078e0212 */
[----:B------:R-:W-:-:S06]  /*1950*/  @!P1 IMAD.WIDE.U32 R18, R23, 0x8, R18 ;  /* 0x0000000817129825 */ /* 0x000fcc00078e0012 */
[----:B------:R-:W3:Y:S01]  /*1960*/  @!P1 LDG.E.64 R18, desc[UR8][R18.64] ;  /* 0x0000000812129981 */ /* 0x000ee2000c1e1b00 */
[----:B------:R-:W-:Y:S01]  /*1970*/  IADD3 R22, R22, -0x4, RZ ;  /* 0xfffffffc16167810 */ /* 0x000fe20007ffe0ff */
[----:B------:R-:W-:-:S03]  /*1980*/  @!P2 FADD.FTZ R13, R13, R15 ;  /* 0x0000000f0d0da221 */ /* 0x000fc60000010000 */
[----:B------:R-:W-:Y:S02]  /*1990*/  ISETP.NE.AND P2, PT, R22, RZ, PT ;  /* 0x000000ff1600720c */ /* 0x000fe40003f45270 */
[----:B------:R-:W-:Y:S01]  /*19a0*/  IADD3 R21, R21, 0x4, RZ ;  /* 0x0000000415157810 */ /* 0x000fe20007ffe0ff */
[----:B--2---:R-:W-:Y:S01]  /*19b0*/  @!P4 FADD.FTZ R12, R12, R16 ;  /* 0x000000100c0cc221 */ /* 0x004fe20000010000 */
[----:B------:R-:W-:-:S03]  /*19c0*/  @!P4 FADD.FTZ R13, R13, R17 ;  /* 0x000000110d0dc221 */ /* 0x000fc60000010000 */
[----:B---3--:R-:W-:Y:S01]  /*19d0*/  @!P1 FADD.FTZ R12, R12, R18 ;  /* 0x000000120c0c9221 */ /* 0x008fe20000010000 */
[----:B------:R-:W-:-:S05]  /*19e0*/  @!P1 FADD.FTZ R13, R13, R19 ;  /* 0x000000130d0d9221 */ /* 0x000fca0000010000 */
[----:B------:R-:W-:Y:S05]  /*19f0*/  @P2 BRA `(.L_x_2867) ;  /* 0xfffffffc00042947 */ /* 0x000fea000383ffff */
.L_x_2866:
        /* <DEDUP_REMOVED lines=8> */
[----:B0-----:R-:W-:Y:S01]  /*1a80*/  LOP3.LUT R17, R34, 0x1, RZ, 0xc0, !PT ;  /* 0x0000000122117812 */ /* 0x001fe200078ec0ff */
[----:B------:R-:W-:-:S04]  /*1a90*/  ULDC UR5, c[0x0][0x10] ;  /* 0x0000040000057ab9 */ /* 0x000fc80000000800 */
[----:B------:R-:W-:-:S04]  /*1aa0*/  IMAD R17, R17, UR5, RZ ;  /* 0x0000000511117c24 */ /* 0x000fc8000f8e02ff */
[----:B------:R-:W-:-:S05]  /*1ab0*/  IMAD R17, R17, R20, RZ ;  /* 0x0000001411117224 */ /* 0x000fca00078e02ff */
[----:B------:R-:W-:-:S05]  /*1ac0*/  SHF.L.U32 R17, R17, 0x1, RZ ;  /* 0x0000000111117819 */ /* 0x000fca00000006ff */
[----:B--2---:R-:W-:-:S04]  /*1ad0*/  IMAD.WIDE R14, R17, 0x4, R14 ;  /* 0x00000004110e7825 */ /* 0x004fc800078e020e */
[----:B-1----:R-:W-:-:S04]  /*1ae0*/  IMAD R17, R21, UR5, R18 ;  /* 0x0000000515117c24 */ /* 0x002fc8000f8e0212 */
[----:B------:R-:W-:-:S06]  /*1af0*/  IMAD.WIDE.U32 R14, R17, 0x8, R14 ;  /* 0x00000008110e7825 */ /* 0x000fcc00078e000e */
[----:B------:R-:W2:Y:S02]  /*1b00*/  LDG.E.64 R14, desc[UR8][R14.64] ;  /* 0x000000080e0e7981 */ /* 0x000ea4000c1e1b00 */
[----:B--2---:R-:W-:Y:S01]  /*1b10*/  FADD.FTZ R12, R12, R14 ;  /* 0x0000000e0c0c7221 */ /* 0x004fe20000010000 */
[----:B------:R-:W-:-:S07]  /*1b20*/  FADD.FTZ R13, R13, R15 ;  /* 0x0000000f0d0d7221 */ /* 0x000fce0000010000 */
.L_x_2869:
[----:B------:R-:W-:Y:S05]  /*1b30*/  BSYNC B0 ;  /* 0x0000000000007941 */ /* 0x000fea0003800000 */
.L_x_2868:
[----:B------:R-:W-:Y:S05]  /*1b40*/  @!P2 BRA `(.L_x_2863) ;  /* 0x00000000007ca947 */ /* 0x000fea0003800000 */
[C---:B------:R-:W-:Y:S02]  /*1b50*/  IADD3 R14, R21.reuse, 0x1, RZ ;  /* 0x00000001150e7810 */ /* 0x040fe40007ffe0ff */
[----:B------:R-:W-:Y:S02]  /*1b60*/  IADD3 R21, R21, 0x2, RZ ;  /* 0x0000000215157810 */ /* 0x000fe40007ffe0ff */
[----:B------:R-:W-:Y:S02]  /*1b70*/  ISETP.EQ.OR P2, PT, R14, UR7, P3 ;  /* 0x000000070e007c0c */ /* 0x000fe40009f42670 */
[----:B------:R-:W-:-:S04]  /*1b80*/  ISETP.EQ.OR P1, PT, R21, UR7, P3 ;  /* 0x0000000715007c0c */ /* 0x000fc80009f22670 */
[----:B------:R-:W-:-:S07]  /*1b90*/  ISETP.EQ.OR P1, PT, R16, 0x2, P1 ;  /* 0x000000021000780c */ /* 0x000fce0000f22670 */
[----:B------:R-:W1:Y:S01]  /*1ba0*/  @!P2 S2R R19, SR_CTAID.Y ;  /* 0x000000000013a919 */ /* 0x000e620000002600 */
[----:B0-----:R-:W1:Y:S01]  /*1bb0*/  @!P2 LDC R17, c[0x0][0x10] ;  /* 0x00000400ff11ab82 */ /* 0x001e620000000800 */
[----:B------:R-:W-:-:S04]  /*1bc0*/  @!P2 LOP3.LUT R16, R34, 0x1, RZ, 0xc0, !PT ;  /* 0x000000012210a812 */ /* 0x000fc800078ec0ff */
[----:B------:R-:W0:Y:S01]  /*1bd0*/  @!P1 S2R R18, SR_CTAID.Y ;  /* 0x0000000000129919 */ /* 0x000e220000002600 */
[----:B------:R-:W-:Y:S02]  /*1be0*/  @!P1 LOP3.LUT R45, R34, 0x1, RZ, 0xc0, !PT ;  /* 0x00000001222d9812 */ /* 0x000fe400078ec0ff */
[----:B------:R-:W2:Y:S01]  /*1bf0*/  @!P1 LDC R22, c[0x0][0x10] ;  /* 0x00000400ff169b82 */ /* 0x000ea20000000800 */
[----:B-1----:R-:W-:Y:S02]  /*1c00*/  @!P2 IMAD R19, R14, R17, R19 ;  /* 0x000000110e13a224 */ /* 0x002fe400078e0213 */
[----:B------:R-:W-:-:S05]  /*1c10*/  @!P2 IMAD R17, R17, R16, RZ ;  /* 0x000000101111a224 */ /* 0x000fca00078e02ff */
[----:B------:R-:W1:Y:S01]  /*1c20*/  @!P2 LDC.64 R14, c[0x0][0x248] ;  /* 0x00009200ff0eab82 */ /* 0x000e620000000a00 */
[----:B--2---:R-:W-:Y:S02]  /*1c30*/  @!P1 IMAD R45, R22, R45, RZ ;  /* 0x0000002d162d9224 */ /* 0x004fe400078e02ff */
[-C--:B------:R-:W-:Y:S02]  /*1c40*/  @!P2 IMAD R23, R17, R20.reuse, RZ ;  /* 0x000000141117a224 */ /* 0x080fe400078e02ff */
[----:B------:R-:W-:Y:S02]  /*1c50*/  @!P1 IMAD R20, R45, R20, RZ ;  /* 0x000000142d149224 */ /* 0x000fe400078e02ff */
[----:B0-----:R-:W-:Y:S01]  /*1c60*/  @!P1 IMAD R21, R21, R22, R18 ;  /* 0x0000001615159224 */ /* 0x001fe200078e0212 */
[----:B------:R-:W0:Y:S01]  /*1c70*/  @!P1 LDC.64 R16, c[0x0][0x248] ;  /* 0x00009200ff109b82 */ /* 0x000e220000000a00 */
[----:B------:R-:W-:-:S05]  /*1c80*/  @!P2 SHF.L.U32 R23, R23, 0x1, RZ ;  /* 0x000000011717a819 */ /* 0x000fca00000006ff */
[----:B-1----:R-:W-:Y:S01]  /*1c90*/  @!P2 IMAD.WIDE R14, R23, 0x4, R14 ;  /* 0x00000004170ea825 */ /* 0x002fe200078e020e */
[----:B------:R-:W-:-:S03]  /*1ca0*/  @!P1 SHF.L.U32 R23, R20, 0x1, RZ ;  /* 0x0000000114179819 */ /* 0x000fc600000006ff */
[----:B------:R-:W-:-:S04]  /*1cb0*/  @!P2 IMAD.WIDE.U32 R14, R19, 0x8, R14 ;  /* 0x00000008130ea825 */ /* 0x000fc800078e000e */
[----:B0-----:R-:W-:Y:S02]  /*1cc0*/  @!P1 IMAD.WIDE R16, R23, 0x4, R16 ;  /* 0x0000000417109825 */ /* 0x001fe400078e0210 */
[----:B------:R-:W2:Y:S02]  /*1cd0*/  @!P2 LDG.E.64 R14, desc[UR8][R14.64] ;  /* 0x000000080e0ea981 */ /* 0x000ea4000c1e1b00 */
[----:B------:R-:W-:-:S06]  /*1ce0*/  @!P1 IMAD.WIDE.U32 R16, R21, 0x8, R16 ;  /* 0x0000000815109825 */ /* 0x000fcc00078e0010 */
[----:B------:R-:W3:Y:S01]  /*1cf0*/  @!P1 LDG.E.64 R16, desc[UR8][R16.64] ;  /* 0x0000000810109981 */ /* 0x000ee2000c1e1b00 */
[----:B--2---:R-:W-:Y:S01]  /*1d00*/  @!P2 FADD.FTZ R12, R12, R14 ;  /* 0x0000000e0c0ca221 */ /* 0x004fe20000010000 */
[----:B------:R-:W-:-:S03]  /*1d10*/  @!P2 FADD.FTZ R13, R13, R15 ;  /* 0x0000000f0d0da221 */ /* 0x000fc60000010000 */
[----:B---3--:R-:W-:Y:S01]  /*1d20*/  @!P1 FADD.FTZ R12, R12, R16 ;  /* 0x000000100c0c9221 */ /* 0x008fe20000010000 */
[----:B------:R-:W-:-:S07]  /*1d30*/  @!P1 FADD.FTZ R13, R13, R17 ;  /* 0x000000110d0d9221 */ /* 0x000fce0000010000 */
.L_x_2863:
[----:B------:R-:W-:Y:S01]  /*1d40*/  ULDC.64 UR12, c[0x0][0x218] ;  /* 0x00008600000c7ab9 */ /* 0x000fe20000000a00 */
[----:B------:R-:W-:Y:S01]  /*1d50*/  LOP3.LUT P1, RZ, R36, UR7, RZ, 0xfc, !PT ;  /* 0x0000000724ff7c12 */ /* 0x000fe2000f82fcff */
[----:B------:R-:W1:Y:S01]  /*1d60*/  S2UR UR6, SR_CgaCtaId ;  /* 0x00000000000679c3 */ /* 0x000e620000008800 */
[----:B------:R-:W-:Y:S01]  /*1d70*/  ISETP.EQ.U32.AND P2, PT, RZ, UR12, PT ;  /* 0x0000000cff007c0c */ /* 0x000fe2000bf42070 */
[----:B------:R-:W-:Y:S01]  /*1d80*/  UMOV UR5, 0x400 ;  /* 0x0000040000057882 */ /* 0x000fe20000000000 */
[----:B------:R-:W-:Y:S01]  /*1d90*/  IADD3 R0, R39, R0, RZ ;  /* 0x0000000027007210 */ /* 0x000fe20007ffe0ff */
[----:B------:R-:W-:Y:S01]  /*1da0*/  ULDC.64 UR14, c[0x0][0x278] ;  /* 0x00009e00000e7ab9 */ /* 0x000fe20000000a00 */
[----:B------:R-:W-:-:S03]  /*1db0*/  ISETP.EQ.OR.EX P1, PT, RZ, UR13, P1, P2 ;  /* 0x0000000dff007c0c */ /* 0x000fc60008f22720 */
[----:B0-2---:R-:W0:Y:S08]  /*1dc0*/  LDC.64 R16, c[0x0][0x228] ;  /* 0x00008a00ff107b82 */ /* 0x005e300000000a00 */
[----:B------:R-:W2:Y:S08]  /*1dd0*/  LDC.64 R14, c[0x0][0x230] ;  /* 0x00008c00ff0e7b82 */ /* 0x000eb00000000a00 */
[----:B------:R-:W3:Y:S01]  /*1de0*/  @!P1 LDC.64 R18, c[0x0][0x218] ;  /* 0x00008600ff129b82 */ /* 0x000ee20000000a00 */
[----:B-1----:R-:W-:-:S03]  /*1df0*/  ULEA UR5, UR6, UR5, 0x18 ;  /* 0x0000000506057291 */ /* 0x002fc6000f8ec03f */
[----:B------:R-:W-:Y:S02]  /*1e00*/  ULDC UR6, c[0x0][0x2a4] ;  /* 0x0000a90000067ab9 */ /* 0x000fe40000000800 */
[----:B------:R-:W-:Y:S01]  /*1e10*/  @!P1 FMUL.FTZ R21, R13, UR6 ;  /* 0x000000060d159c20 */ /* 0x000fe20008410000 */
[----:B------:R-:W-:Y:S01]  /*1e20*/  @!P1 FMUL.FTZ R20, R12, UR6 ;  /* 0x000000060c149c20 */ /* 0x000fe20008410000 */
[C---:B0-----:R-:W-:Y:S02]  /*1e30*/  IMAD.WIDE R44, R0.reuse, 0x4, R16 ;  /* 0x00000004002c7825 */ /* 0x041fe400078e0210 */
[----:B------:R-:W-:Y:S02]  /*1e40*/  @!P3 STS.64 [UR5+0x80], R12 ;  /* 0x0000800cff00b988 */ /* 0x000fe40008000a05 */
[----:B--2---:R-:W-:-:S04]  /*1e50*/  IMAD.WIDE R16, R0, 0x4, R14 ;  /* 0x0000000400107825 */ /* 0x004fc800078e020e */
[----:B---3--:R-:W-:-:S05]  /*1e60*/  @!P1 IMAD.WIDE R22, R38, 0x8, R18 ;  /* 0x0000000826169825 */ /* 0x008fca00078e0212 */
[----:B------:R-:W-:Y:S01]  /*1e70*/  @!P1 STG.E.64 desc[UR8][R22.64], R20 ;  /* 0x0000001416009986 */ /* 0x000fe2000c101b08 */
[----:B------:R-:W-:Y:S06]  /*1e80*/  BAR.SYNC.DEFER_BLOCKING 0x0 ;  /* 0x0000000000007b1d */ /* 0x000fec0000010000 */
[----:B------:R0:W2:Y:S04]  /*1e90*/  LDG.E.64 R14, desc[UR8][R44.64] ;  /* 0x000000082c0e7981 */ /* 0x0000a8000c1e1b00 */
[----:B------:R-:W2:Y:S01]  /*1ea0*/  LDG.E.64 R16, desc[UR8][R16.64] ;  /* 0x0000000810107981 */ /* 0x000ea2000c1e1b00 */
[----:B------:R-:W-:-:S02]  /*1eb0*/  ISETP.NE.AND P6, PT, RZ, UR10, PT ;  /* 0x0000000aff007c0c */ /* 0x000fc4000bfc5270 */
[----:B------:R-:W-:Y:S01]  /*1ec0*/  ISETP.GE.U32.AND P2, PT, R2, UR14, PT ;  /* 0x0000000e02007c0c */ /* 0x000fe2000bf46070 */
[----:B------:R-:W1:Y:S03]  /*1ed0*/  LDS.64 R18, [UR5+0x80] ;  /* 0x00008005ff127984 */ /* 0x000e660008000a00 */
[----:B------:R-:W-:-:S04]  /*1ee0*/  ISETP.GE.AND.EX P2, PT, R3, UR15, PT, P2 ;  /* 0x0000000f03007c0c */ /* 0x000fc8000bf46320 */
[----:B------:R-:W-:Y:S01]  /*1ef0*/  ISETP.GT.U32.OR P2, PT, R36, 0x19f, P2 ;  /* 0x0000019f2400780c */ /* 0x000fe20001744470 */
[----:B-1----:R-:W-:-:S04]  /*1f00*/  FMUL.FTZ R18, R18, UR6 ;  /* 0x0000000612127c20 */ /* 0x002fc80008410000 */
        /* <DEDUP_REMOVED lines=8> */
[----:B------:R-:W-:Y:S01]  /*1f90*/  FADD.FTZ R23, -R18, R24 ;  /* 0x0000001812177221 */ /* 0x000fe20000010100 */
[----:B------:R-:W-:Y:S01]  /*1fa0*/  FSETP.GTU.FTZ.AND P1, PT, R0, RZ, PT ;  /* 0x000000ff0000720b */ /* 0x000fe20003f3c000 */
[C---:B------:R-:W-:Y:S01]  /*1fb0*/  FADD.FTZ R25, -R18.reuse, R25 ;  /* 0x0000001912197221 */ /* 0x040fe20000010100 */
[C---:B0-----:R-:W-:Y:S01]  /*1fc0*/  FADD.FTZ R45, -R18.reuse, R26 ;  /* 0x0000001a122d7221 */ /* 0x041fe20000010100 */
[C---:B------:R-:W-:Y:S01]  /*1fd0*/  FADD.FTZ R28, -R18.reuse, R28 ;  /* 0x0000001c121c7221 */ /* 0x040fe20000010100 */
[C---:B------:R-:W-:Y:S01]  /*1fe0*/  FADD.FTZ R29, -R18.reuse, R29 ;  /* 0x0000001d121d7221 */ /* 0x040fe20000010100 */
[C---:B------:R-:W-:Y:S01]  /*1ff0*/  FADD.FTZ R30, -R18.reuse, R30 ;  /* 0x0000001e121e7221 */ /* 0x040fe20000010100 */
[C---:B------:R-:W-:Y:S01]  /*2000*/  FADD.FTZ R31, -R18.reuse, R31 ;  /* 0x0000001f121f7221 */ /* 0x040fe20000010100 */
[C---:B------:R-:W-:Y:S01]  /*2010*/  FADD.FTZ R32, -R18.reuse, R32 ;  /* 0x0000002012207221 */ /* 0x040fe20000010100 */
[----:B------:R-:W-:-:S05]  /*2020*/  FADD.FTZ R33, -R18, R33 ;  /* 0x0000002112217221 */ /* 0x000fca0000010100 */
[----:B------:R-:W0:Y:S02]  /*2030*/  @P1 LDC R19, c[0x0][0x238] ;  /* 0x00008e00ff131b82 */ /* 0x000e240000000800 */
[----:B0-----:R-:W-:Y:S01]  /*2040*/  @P1 FADD.FTZ R12, R0, R19 ;  /* 0x00000013000c1221 */ /* 0x001fe20000010000 */
[----:B------:R-:W-:Y:S01]  /*2050*/  MOV R0, 0x3f800000 ;  /* 0x3f80000000007802 */ /* 0x000fe20000000f00 */
[----:B------:R-:W-:-:S05]  /*2060*/  FADD.FTZ R19, -R18, R6 ;  /* 0x0000000612137221 */ /* 0x000fca0000010100 */
        /* <DEDUP_REMOVED lines=33> */
.L_x_2870:
        /* <DEDUP_REMOVED lines=13> */
.L_x_2872:
[----:B------:R-:W-:Y:S05]  /*2350*/  BSYNC B0 ;  /* 0x0000000000007941 */ /* 0x000fea0003800000 */
.L_x_2871:
[----:B------:R-:W-:Y:S01]  /*2360*/  FFMA.FTZ R6, R14, R19, R16 ;  /* 0x000000130e067223 */ /* 0x000fe20000010010 */
[----:B------:R-:W-:Y:S01]  /*2370*/  FFMA.FTZ R7, R15, R8, R17 ;  /* 0x000000080f077223 */ /* 0x000fe20000010011 */
[----:B------:R-:W-:Y:S06]  /*2380*/  @!P6 BRA `(.L_x_2873) ;  /* 0x000000000028e947 */ /* 0x000fec0003800000 */
        /* <DEDUP_REMOVED lines=8> */
[----:B-1----:R-:W-:Y:S01]  /*2410*/  FMUL.FTZ R6, R6, R13 ;  /* 0x0000000d06067220 */ /* 0x002fe20000410000 */
[----:B0-----:R-:W-:-:S07]  /*2420*/  FMUL.FTZ R7, R7, R24 ;  /* 0x0000001807077220 */ /* 0x001fce0000410000 */
.L_x_2873:
[----:B------:R-:W-:Y:S04]  /*2430*/  BSSY B0, `(.L_x_2874) ;  /* 0x000000d000007945 */ /* 0x000fe80003800000 */
[----:B------:R-:W-:Y:S05]  /*2440*/  @P1 BRA `(.L_x_2875) ;  /* 0x00000000002c1947 */ /* 0x000fea0003800000 */
[----:B------:R-:W-:Y:S01]  /*2450*/  ULDC.64 UR12, c[0x0][0x270] ;  /* 0x00009c00000c7ab9 */ /* 0x000fe20000000a00 */
[----:B0-----:R-:W-:Y:S01]  /*2460*/  MOV R24, R40 ;  /* 0x0000002800187202 */ /* 0x001fe20000000f00 */
        /* <DEDUP_REMOVED lines=9> */
.L_x_2875:
[----:B------:R-:W-:Y:S05]  /*2500*/  BSYNC B0 ;  /* 0x0000000000007941 */ /* 0x000fea0003800000 */
.L_x_2874:
[----:B-1----:R-:W-:Y:S01]  /*2510*/  FFMA.FTZ R6, R14, R21, R16 ;  /* 0x000000150e067223 */ /* 0x002fe20000010010 */
[----:B------:R-:W-:Y:S01]  /*2520*/  FFMA.FTZ R7, R15, R10, R17 ;  /* 0x0000000a0f077223 */ /* 0x000fe20000010011 */
[----:B------:R-:W-:Y:S06]  /*2530*/  @!P6 BRA `(.L_x_2876) ;  /* 0x000000000028e947 */ /* 0x000fec0003800000 */
[----:B------:R-:W-:Y:S01]  /*2540*/  FMUL.FTZ R5, R6, -1.4426950216293334961 ;  /* 0xbfb8aa3b06057820 */ /* 0x000fe20000410000 */
[----:B------:R-:W-:-:S05]  /*2550*/  FMUL.FTZ R10, R7, -1.4426950216293334961 ;  /* 0xbfb8aa3b070a7820 */ /* 0x000fca0000410000 */
[----:B------:R-:W1:Y:S08]  /*2560*/  MUFU.EX2 R5, R5 ;  /* 0x0000000500057308 */ /* 0x000e700000000800 */
[----:B------:R-:W2:Y:S01]  /*2570*/  MUFU.EX2 R10, R10 ;  /* 0x0000000a000a7308 */ /* 0x000ea20000000800 */
[----:B-1----:R-:W-:-:S07]  /*2580*/  FADD.FTZ R8, R5, 1 ;  /* 0x3f80000005087421 */ /* 0x002fce0000010000 */
[----:B------:R-:W1:Y:S01]  /*2590*/  MUFU.RCP R13, R8 ;  /* 0x00000008000d7308 */ /* 0x000e620000001000 */
[----:B--2---:R-:W-:-:S07]  /*25a0*/  FADD.FTZ R19, R10, 1 ;  /* 0x3f8000000a137421 */ /* 0x004fce0000010000 */
[----:B0-----:R-:W0:Y:S01]  /*25b0*/  MUFU.RCP R24, R19 ;  /* 0x0000001300187308 */ /* 0x001e220000001000 */
[----:B-1----:R-:W-:Y:S01]  /*25c0*/  FMUL.FTZ R6, R6, R13 ;  /* 0x0000000d06067220 */ /* 0x002fe20000410000 */
[----:B0-----:R-:W-:-:S07]  /*25d0*/  FMUL.FTZ R7, R7, R24 ;  /* 0x0000001807077220 */ /* 0x001fce0000410000 */
.L_x_2876:
        /* <DEDUP_REMOVED lines=13> */
.L_x_2878:
[----:B------:R-:W-:Y:S05]  /*26b0*/  BSYNC B0 ;  /* 0x0000000000007941 */ /* 0x000fea0003800000 */
.L_x_2877:
[C---:B------:R-:W-:Y:S01]  /*26c0*/  IADD3 R32, R37.reuse, 0x60, RZ ;  /* 0x0000006025207810 */ /* 0x040fe20007ffe0ff */
[C-C-:B------:R-:W-:Y:S01]  /*26d0*/  FFMA.FTZ R10, R14.reuse, R9, R16.reuse ;  /* 0x000000090e0a7223 */ /* 0x140fe20000010010 */
[C---:B------:R-:W-:Y:S01]  /*26e0*/  IADD3 R3, R37.reuse, 0x80, RZ ;  /* 0x0000008025037810 */ /* 0x040fe20007ffe0ff */
[C-C-:B0-----:R-:W-:Y:S01]  /*26f0*/  FFMA.FTZ R24, R14.reuse, R11, R16.reuse ;  /* 0x0000000b0e187223 */ /* 0x141fe20000010010 */
[C---:B------:R-:W-:Y:S01]  /*2700*/  IADD3 R5, R37.reuse, 0xa0, RZ ;  /* 0x000000a025057810 */ /* 0x040fe20007ffe0ff */
[C-C-:B------:R-:W-:Y:S01]  /*2710*/  FFMA.FTZ R26, R14.reuse, R27, R16.reuse ;  /* 0x0000001b0e1a7223 */ /* 0x140fe20000010010 */
[C---:B------:R-:W-:Y:S01]  /*2720*/  IADD3 R13, R37.reuse, 0xc0, RZ ;  /* 0x000000c0250d7810 */ /* 0x040fe20007ffe0ff */
[C-C-:B-1----:R-:W-:Y:S01]  /*2730*/  FFMA.FTZ R6, R14.reuse, R23, R16.reuse ;  /* 0x000000170e067223 */ /* 0x142fe20000010010 */
[----:B------:R-:W-:Y:S01]  /*2740*/  IADD3 R19, R37, 0xe0, RZ ;  /* 0x000000e025137810 */ /* 0x000fe20007ffe0ff */
[----:B------:R-:W-:Y:S01]  /*2750*/  FFMA.FTZ R8, R14, R45, R16 ;  /* 0x0000002d0e087223 */ /* 0x000fe20000010010 */
[----:B------:R-:W-:Y:S01]  /*2760*/  ISETP.GE.U32.AND P5, PT, R32, UR14, PT ;  /* 0x0000000e20007c0c */ /* 0x000fe2000bfa6070 */
[--C-:B------:R-:W-:Y:S01]  /*2770*/  FFMA.FTZ R9, R15, R18, R17.reuse ;  /* 0x000000120f097223 */ /* 0x100fe20000010011 */
[----:B------:R-:W-:Y:S01]  /*2780*/  ISETP.GE.U32.AND P1, PT, R3, UR14, PT ;  /* 0x0000000e03007c0c */ /* 0x000fe2000bf26070 */
[--C-:B------:R-:W-:Y:S01]  /*2790*/  FFMA.FTZ R11, R15, R20, R17.reuse ;  /* 0x000000140f0b7223 */ /* 0x100fe20000010011 */
[----:B------:R-:W-:Y:S01]  /*27a0*/  ISETP.GE.U32.AND P2, PT, R5, UR14, PT ;  /* 0x0000000e05007c0c */ /* 0x000fe2000bf46070 */
[--C-:B------:R-:W-:Y:S01]  /*27b0*/  FFMA.FTZ R25, R15, R22, R17.reuse ;  /* 0x000000160f197223 */ /* 0x100fe20000010011 */
[----:B------:R-:W-:Y:S01]  /*27c0*/  ISETP.GE.U32.AND P3, PT, R13, UR14, PT ;  /* 0x0000000e0d007c0c */ /* 0x000fe2000bf66070 */
[--C-:B------:R-:W-:Y:S01]  /*27d0*/  FFMA.FTZ R27, R15, R0, R17.reuse ;  /* 0x000000000f1b7223 */ /* 0x100fe20000010011 */
[----:B------:R-:W-:Y:S01]  /*27e0*/  ISETP.GE.U32.AND P4, PT, R19, UR14, PT ;  /* 0x0000000e13007c0c */ /* 0x000fe2000bf86070 */
[----:B------:R-:W-:Y:S01]  /*27f0*/  FFMA.FTZ R7, R15, R12, R17 ;  /* 0x0000000c0f077223 */ /* 0x000fe20000010011 */
[----:B------:R-:W-:-:S02]  /*2800*/  SHF.R.S32.HI R21, RZ, 0x1f, R32 ;  /* 0x0000001fff157819 */ /* 0x000fc40000011420 */
[----:B------:R-:W-:Y:S02]  /*2810*/  SHF.R.S32.HI R28, RZ, 0x1f, R3 ;  /* 0x0000001fff1c7819 */ /* 0x000fe40000011403 */
[----:B------:R-:W-:Y:S02]  /*2820*/  SHF.R.S32.HI R29, RZ, 0x1f, R5 ;  /* 0x0000001fff1d7819 */ /* 0x000fe40000011405 */
[----:B------:R-:W-:Y:S02]  /*2830*/  SHF.R.S32.HI R30, RZ, 0x1f, R13 ;  /* 0x0000001fff1e7819 */ /* 0x000fe4000001140d */
[----:B------:R-:W-:Y:S02]  /*2840*/  SHF.R.S32.HI R31, RZ, 0x1f, R19 ;  /* 0x0000001fff1f7819 */ /* 0x000fe40000011413 */
[----:B------:R-:W-:Y:S02]  /*2850*/  ISETP.GE.AND.EX P5, PT, R21, UR15, PT, P5 ;  /* 0x0000000f15007c0c */ /* 0x000fe4000bfa6350 */
        /* <DEDUP_REMOVED lines=20> */
.L_x_2879:
        /* <DEDUP_REMOVED lines=13> */
.L_x_2881:
[----:B------:R-:W-:Y:S05]  /*2a70*/  BSYNC B0 ;  /* 0x0000000000007941 */ /* 0x000fea0003800000 */
.L_x_2880:
[----:B------:R-:W-:Y:S05]  /*2a80*/  @!P6 BRA `(.L_x_2882) ;  /* 0x000000000028e947 */ /* 0x000fea0003800000 */
        /* <DEDUP_REMOVED lines=10> */
.L_x_2882:
[----:B------:R-:W-:Y:S04]  /*2b30*/  BSSY B0, `(.L_x_2883) ;  /* 0x000000d000007945 */ /* 0x000fe80003800000 */
[----:B------:R-:W-:Y:S05]  /*2b40*/  @P1 BRA `(.L_x_2884) ;  /* 0x00000000002c1947 */ /* 0x000fea0003800000 */
[----:B------:R-:W-:Y:S01]  /*2b50*/  ULDC.64 UR12, c[0x0][0x270] ;  /* 0x00009c00000c7ab9 */ /* 0x000fe20000000a00 */
[----:B0-----:R-:W-:Y:S01]  /*2b60*/  MOV R6, R40 ;  /* 0x0000002800067202 */ /* 0x001fe20000000f00 */
[----:B------:R-:W-:Y:S01]  /*2b70*/  IMAD R28, R28, UR12, RZ ;  /* 0x0000000c1c1c7c24 */ /* 0x000fe2000f8e02ff */
[----:B------:R-:W-:-:S03]  /*2b80*/  MOV R7, R43 ;  /* 0x0000002b00077202 */ /* 0x000fc60000000f00 */
[----:B------:R-:W-:-:S04]  /*2b90*/  IMAD.WIDE.U32 R6, R3, UR12, R6 ;  /* 0x0000000c03067c25 */ /* 0x000fc8000f8e0006 */
[----:B------:R-:W-:Y:S01]  /*2ba0*/  IMAD R3, R3, UR13, R28 ;  /* 0x0000000d03037c24 */ /* 0x000fe2000f8e021c */
[----:B------:R-:W-:Y:S02]  /*2bb0*/  ULDC.64 UR12, c[0x0][0x210] ;  /* 0x00008400000c7ab9 */ /* 0x000fe40000000a00 */
[----:B------:R-:W-:Y:S02]  /*2bc0*/  LEA R14, P1, R6, UR12, 0x2 ;  /* 0x0000000c060e7c11 */ /* 0x000fe4000f8210ff */
[----:B------:R-:W-:-:S04]  /*2bd0*/  IADD3 R3, R7, R3, RZ ;  /* 0x0000000307037210 */ /* 0x000fc80007ffe0ff */
[----:B------:R-:W-:-:S05]  /*2be0*/  LEA.HI.X R15, R6, UR13, R3, 0x2, P1 ;  /* 0x0000000d060f7c11 */ /* 0x000fca00088f1403 */
[----:B------:R1:W-:Y:S02]  /*2bf0*/  STG.E.64 desc[UR8][R14.64], R8 ;  /* 0x000000080e007986 */ /* 0x0003e4000c101b08 */
.L_x_2884:
[----:B------:R-:W-:Y:S05]  /*2c00*/  BSYNC B0 ;  /* 0x0000000000007941 */ /* 0x000fea0003800000 */
.L_x_2883:
[----:B------:R-:W-:Y:S05]  /*2c10*/  @!P6 BRA `(.L_x_2885) ;  /* 0x000000000028e947 */ /* 0x000fea0003800000 */
[----:B------:R-:W-:Y:S01]  /*2c20*/  FMUL.FTZ R0, R10, -1.4426950216293334961 ;  /* 0xbfb8aa3b0a007820 */ /* 0x000fe20000410000 */
[----:B0-----:R-:W-:-:S05]  /*2c30*/  FMUL.FTZ R6, R11, -1.4426950216293334961 ;  /* 0xbfb8aa3b0b067820 */ /* 0x001fca0000410000 */
[----:B------:R-:W0:Y:S08]  /*2c40*/  MUFU.EX2 R0, R0 ;  /* 0x0000000000007308 */ /* 0x000e300000000800 */
[----:B------:R-:W2:Y:S01]  /*2c50*/  MUFU.EX2 R6, R6 ;  /* 0x0000000600067308 */ /* 0x000ea20000000800 */
[----:B0-----:R-:W-:-:S07]  /*2c60*/  FADD.FTZ R3, R0, 1 ;  /* 0x3f80000000037421 */ /* 0x001fce0000010000 */
[----:B------:R-:W0:Y:S01]  /*2c70*/  MUFU.RCP R3, R3 ;  /* 0x0000000300037308 */ /* 0x000e220000001000 */
[----:B--2---:R-:W-:-:S07]  /*2c80*/  FADD.FTZ R7, R6, 1 ;  /* 0x3f80000006077421 */ /* 0x004fce0000010000 */
[----:B-1----:R-:W1:Y:S01]  /*2c90*/  MUFU.RCP R8, R7 ;  /* 0x0000000700087308 */ /* 0x002e620000001000 */
[----:B0-----:R-:W-:Y:S01]  /*2ca0*/  FMUL.FTZ R10, R10, R3 ;  /* 0x000000030a0a7220 */ /* 0x001fe20000410000 */
[----:B-1----:R-:W-:-:S07]  /*2cb0*/  FMUL.FTZ R11, R11, R8 ;  /* 0x000000080b0b7220 */ /* 0x002fce0000410000 */
.L_x_2885:
        /* <DEDUP_REMOVED lines=9> */
[----:B-1----:R-:W-:Y:S02]  /*2d50*/  LEA R8, P1, R6, UR12, 0x2 ;  /* 0x0000000c06087c11 */ /* 0x002fe4000f8210ff */
[----:B------:R-:W-:-:S04]  /*2d60*/  IADD3 R5, R7, R5, RZ ;  /* 0x0000000507057210 */ /* 0x000fc80007ffe0ff */
[----:B------:R-:W-:-:S05]  /*2d70*/  LEA.HI.X R9, R6, UR13, R5, 0x2, P1 ;  /* 0x0000000d06097c11 */ /* 0x000fca00088f1405 */
[----:B------:R2:W-:Y:S02]  /*2d80*/  STG.E.64 desc[UR8][R8.64], R10 ;  /* 0x0000000a08007986 */ /* 0x0005e4000c101b08 */
.L_x_2887:
[----:B------:R-:W-:Y:S05]  /*2d90*/  BSYNC B0 ;  /* 0x0000000000007941 */ /* 0x000fea0003800000 */
.L_x_2886:
[----:B------:R-:W-:Y:S05]  /*2da0*/  @!P6 BRA `(.L_x_2888) ;  /* 0x000000000028e947 */ /* 0x000fea0003800000 */
[----:B------:R-:W-:Y:S01]  /*2db0*/  FMUL.FTZ R0, R24, -1.4426950216293334961 ;  /* 0xbfb8aa3b18007820 */ /* 0x000fe20000410000 */
[----:B------:R-:W-:-:S05]  /*2dc0*/  FMUL.FTZ R5, R25, -1.4426950216293334961 ;  /* 0xbfb8aa3b19057820 */ /* 0x000fca0000410000 */
[----:B------:R-:W3:Y:S08]  /*2dd0*/  MUFU.EX2 R0, R0 ;  /* 0x0000000000007308 */ /* 0x000ef00000000800 */
[----:B------:R-:W0:Y:S01]  /*2de0*/  MUFU.EX2 R5, R5 ;  /* 0x0000000500057308 */ /* 0x000e220000000800 */
[----:B---3--:R-:W-:-:S07]  /*2df0*/  FADD.FTZ R3, R0, 1 ;  /* 0x3f80000000037421 */ /* 0x008fce0000010000 */
[----:B------:R-:W3:Y:S01]  /*2e00*/  MUFU.RCP R3, R3 ;  /* 0x0000000300037308 */ /* 0x000ee20000001000 */
[----:B0-----:R-:W-:-:S07]  /*2e10*/  FADD.FTZ R6, R5, 1 ;  /* 0x3f80000005067421 */ /* 0x001fce0000010000 */
[----:B------:R-:W0:Y:S01]  /*2e20*/  MUFU.RCP R6, R6 ;  /* 0x0000000600067308 */ /* 0x000e220000001000 */
[----:B---3--:R-:W-:Y:S01]  /*2e30*/  FMUL.FTZ R24, R24, R3 ;  /* 0x0000000318187220 */ /* 0x008fe20000410000 */
[----:B0-----:R-:W-:-:S07]  /*2e40*/  FMUL.FTZ R25, R25, R6 ;  /* 0x0000000619197220 */ /* 0x001fce0000410000 */
.L_x_2888:
[----:B------:R-:W-:Y:S04]  /*2e50*/  BSSY B0, `(.L_x_2889) ;  /* 0x000000d000007945 */ /* 0x000fe80003800000 */
[----:B------:R-:W-:Y:S05]  /*2e60*/  @P3 BRA `(.L_x_2890) ;  /* 0x00000000002c3947 */ /* 0x000fea0003800000 */
[----:B------:R-:W-:Y:S01]  /*2e70*/  ULDC.64 UR12, c[0x0][0x270] ;  /* 0x00009c00000c7ab9 */ /* 0x000fe20000000a00 */
[----:B0-----:R-:W-:Y:S01]  /*2e80*/  MOV R6, R40 ;  /* 0x0000002800067202 */ /* 0x001fe20000000f00 */
[----:B------:R-:W-:Y:S01]  /*2e90*/  IMAD R30, R30, UR12, RZ ;  /* 0x0000000c1e1e7c24 */ /* 0x000fe2000f8e02ff */
[----:B------:R-:W-:-:S03]  /*2ea0*/  MOV R7, R43 ;  /* 0x0000002b00077202 */ /* 0x000fc60000000f00 */
[----:B-12---:R-:W-:-:S04]  /*2eb0*/  IMAD.WIDE.U32 R8, R13, UR12, R6 ;  /* 0x0000000c0d087c25 */ /* 0x006fc8000f8e0006 */
[----:B------:R-:W-:Y:S01]  /*2ec0*/  IMAD R13, R13, UR13, R30 ;  /* 0x0000000d0d0d7c24 */ /* 0x000fe2000f8e021e */
[----:B------:R-:W-:Y:S02]  /*2ed0*/  ULDC.64 UR12, c[0x0][0x210] ;  /* 0x00008400000c7ab9 */ /* 0x000fe40000000a00 */
[----:B------:R-:W-:Y:S02]  /*2ee0*/  LEA R6, P1, R8, UR12, 0x2 ;  /* 0x0000000c08067c11 */ /* 0x000fe4000f8210ff */
[----:B------:R-:W-:-:S04]  /*2ef0*/  IADD3 R13, R9, R13, RZ ;  /* 0x0000000d090d7210 */ /* 0x000fc80007ffe0ff */
[----:B------:R-:W-:-:S05]  /*2f00*/  LEA.HI.X R7, R8, UR13, R13, 0x2, P1 ;  /* 0x0000000d08077c11 */ /* 0x000fca00088f140d */
[----:B------:R3:W-:Y:S02]  /*2f10*/  STG.E.64 desc[UR8][R6.64], R24 ;  /* 0x0000001806007986 */ /* 0x0007e4000c101b08 */
.L_x_2890:
[----:B------:R-:W-:Y:S05]  /*2f20*/  BSYNC B0 ;  /* 0x0000000000007941 */ /* 0x000fea0003800000 */
.L_x_2889:
[----:B------:R-:W-:Y:S05]  /*2f30*/  @!P6 BRA `(.L_x_2891) ;  /* 0x000000000028e947 */ /* 0x000fea0003800000 */
[----:B------:R-:W-:Y:S01]  /*2f40*/  FMUL.FTZ R0, R26, -1.4426950216293334961 ;  /* 0xbfb8aa3b1a007820 */ /* 0x000fe20000410000 */
[----:B------:R-:W-:-:S05]  /*2f50*/  FMUL.FTZ R5, R27, -1.4426950216293334961 ;  /* 0xbfb8aa3b1b057820 */ /* 0x000fca0000410000 */
[----:B------:R-:W4:Y:S08]  /*2f60*/  MUFU.EX2 R0, R0 ;  /* 0x0000000000007308 */ /* 0x000f300000000800 */
[----:B------:R-:W0:Y:S01]  /*2f70*/  MUFU.EX2 R5, R5 ;  /* 0x0000000500057308 */ /* 0x000e220000000800 */
[----:B----4-:R-:W-:-:S07]  /*2f80*/  FADD.FTZ R3, R0, 1 ;  /* 0x3f80000000037421 */ /* 0x010fce0000010000 */
[----:B------:R-:W4:Y:S01]  /*2f90*/  MUFU.RCP R3, R3 ;  /* 0x0000000300037308 */ /* 0x000f220000001000 */
[----:B0--3--:R-:W-:-:S07]  /*2fa0*/  FADD.FTZ R6, R5, 1 ;  /* 0x3f80000005067421 */ /* 0x009fce0000010000 */
[----:B------:R-:W0:Y:S01]  /*2fb0*/  MUFU.RCP R6, R6 ;  /* 0x0000000600067308 */ /* 0x000e220000001000 */
[----:B----4-:R-:W-:Y:S01]  /*2fc0*/  FMUL.FTZ R26, R26, R3 ;  /* 0x000000031a1a7220 */ /* 0x010fe20000410000 */
[----:B0-----:R-:W-:-:S07]  /*2fd0*/  FMUL.FTZ R27, R27, R6 ;  /* 0x000000061b1b7220 */ /* 0x001fce0000410000 */
.L_x_2891:
        /* <DEDUP_REMOVED lines=8> */
[----:B0--3--:R-:W-:Y:S02]  /*3060*/  LEA R6, P1, R40, UR12, 0x2 ;  /* 0x0000000c28067c11 */ /* 0x009fe4000f8210ff */
[----:B------:R-:W-:-:S04]  /*3070*/  IADD3 R19, R41, R19, RZ ;  /* 0x0000001329137210 */ /* 0x000fc80007ffe0ff */
[----:B------:R-:W-:-:S05]  /*3080*/  LEA.HI.X R7, R40, UR13, R19, 0x2, P1 ;  /* 0x0000000d28077c11 */ /* 0x000fca00088f1413 */
[----:B------:R4:W-:Y:S02]  /*3090*/  STG.E.64 desc[UR8][R6.64], R26 ;  /* 0x0000001a06007986 */ /* 0x0009e4000c101b08 */
.L_x_2893:
[----:B------:R-:W-:Y:S05]  /*30a0*/  BSYNC B0 ;  /* 0x0000000000007941 */ /* 0x000fea0003800000 */
.L_x_2892:
[----:B------:R-:W5:Y:S01]  /*30b0*/  LDC R3, c[0x0][0x10] ;  /* 0x00000400ff037b82 */ /* 0x000f620000000800 */
[----:B------:R-:W-:Y:S02]  /*30c0*/  IADD3 R34, R34, 0x1, RZ ;  /* 0x0000000122227810 */ /* 0x000fe40007ffe0ff */
[----:B-----5:R-:W-:-:S04]  /*30d0*/  IADD3 R38, R3, R38, RZ ;  /* 0x0000002603267210 */ /* 0x020fc80007ffe0ff */
[----:B------:R-:W-:-:S13]  /*30e0*/  ISETP.GE.AND P1, PT, R38, UR4, PT ;  /* 0x0000000426007c0c */ /* 0x000fda000bf26270 */
[----:B------:R-:W-:Y:S05]  /*30f0*/  @!P1 BRA `(.L_x_2894) ;  /* 0xffffffd000249947 */ /* 0x000fea000383ffff */
[----:B------:R-:W-:Y:S05]  /*3100*/  EXIT ;  /* 0x000000000000794d */ /* 0x000fea0003800000 */
.L_x_2895:
        /* <DEDUP_REMOVED lines=15> */
.L_x_3286:


//--------------------- .text._Z35group_norm_nhwc_fwd_one_pass_kernelI11Fp32IOFp32WLi512ELi26ELi416EEv26Group_norm_nhwc_fwd_params --------------------------
	.section	.text._Z35group_norm_nhwc_fwd_one_pass_kernelI11Fp32IOFp32WLi512ELi26ELi416EEv26Group_norm_nhwc_fwd_params,"ax",@progbits
	.align	128
        .global         _Z35group_norm_nhwc_fwd_one_pass_kernelI11Fp32IOFp32WLi512ELi26ELi416EEv26Group_norm_nhwc_fwd_params
        .type           _Z35group_norm_nhwc_fwd_one_pass_kernelI11Fp32IOFp32WLi512ELi26ELi416EEv26Group_norm_nhwc_fwd_params,@function
        .size           _Z35group_norm_nhwc_fwd_one_pass_kernelI11Fp32IOFp32WLi512ELi26ELi416EEv26Group_norm_nhwc_fwd_params,(.L_x_3287 - _Z35group_norm_nhwc_fwd_one_pass_kernelI11Fp32IOFp32WLi512ELi26ELi416EEv26Group_norm_nhwc_fwd_params)
        .other          _Z35group_norm_nhwc_fwd_one_pass_kernelI11Fp32IOFp32WLi512ELi26ELi416EEv26Group_norm_nhwc_fwd_params,@"STO_CUDA_ENTRY STV_DEFAULT"
_Z35group_norm_nhwc_fwd_one_pass_kernelI11Fp32IOFp32WLi512ELi26ELi416EEv26Group_norm_nhwc_fwd_params:
.text._Z35group_norm_nhwc_fwd_one_pass_kernelI11Fp32IOFp32WLi512ELi26ELi416EEv26Group_norm_nhwc_fwd_params:
        /* <DEDUP_REMOVED lines=12> */
[----:B------:R-:W-:Y:S01]  /*00c0*/  LOP3.LUT R88, R88, 0xfffffeff, RZ, 0xc0, !PT ;  /* 0xfffffeff58587812 */ /* 0x000fe200078ec0ff */
[----:B------:R-:W-:Y:S01]  /*00d0*/  HFMA2.MMA R86, -RZ, RZ, 0, 0 ;  /* 0x00000000ff567435 */ /* 0x000fe200000001ff */
[----:B------:R-:W-:Y:S02]  /*00e0*/  ULDC.U8 UR10, c[0x0][0x28c] ;  /* 0x0000a300000a7ab9 */ /* 0x000fe40000000000 */
[----:B------:R-:W2:Y:S08]  /*00f0*/  LDC R4, c[0x0][0x294] ;  /* 0x0000a500ff047b82 */ /* 0x000eb00000000800 */
[----:B------:R-:W3:Y:S01]  /*0100*/  S2UR UR6, SR_CgaCtaId ;  /* 0x00000000000679c3 */ /* 0x000ee20000008800 */
[C---:B0-----:R-:W-:Y:S01]  /*0110*/  IMAD.WIDE.U32 R2, R0.reuse, 0x4ec4ec4f, RZ ;  /* 0x4ec4ec4f00027825 */ /* 0x041fe200078e00ff */
[----:B------:R-:W-:-:S04]  /*0120*/  ISETP.GE.U32.AND P4, PT, R0, 0x1a0, PT ;  /* 0x000001a00000780c */ /* 0x000fc80003f86070 */
[----:B------:R-:W-:Y:S02]  /*0130*/  SHF.R.U32.HI R5, RZ, 0x2, R3 ;  /* 0x00000002ff057819 */ /* 0x000fe40000011603 */
[--C-:B------:R-:W-:Y:S01]  /*0140*/  SHF.R.S32.HI R3, RZ, 0x1f, R0.reuse ;  /* 0x0000001fff037819 */ /* 0x100fe20000011400 */
[----:B---3--:R-:W-:Y:S02]  /*0150*/  ULEA UR5, UR6, UR5, 0x18 ;  /* 0x0000000506057291 */ /* 0x008fe4000f8ec03f */
[----:B--2---:R-:W-:Y:S01]  /*0160*/  IMAD R65, R4, UR7, R5 ;  /* 0x0000000704417c24 */ /* 0x004fe2000f8e0205 */
[----:B------:R-:W-:Y:S01]  /*0170*/  LEA.HI R3, R3, R0, RZ, 0x5 ;  /* 0x0000000003037211 */ /* 0x000fe200078f28ff */
[----:B------:R-:W-:-:S03]  /*0180*/  IMAD R66, R5, -0xd, R0 ;  /* 0xfffffff305427824 */ /* 0x000fc600078e0200 */
[C---:B------:R-:W-:Y:S02]  /*0190*/  ISETP.LT.U32.AND P0, PT, R65.reuse, UR8, PT ;  /* 0x0000000841007c0c */ /* 0x040fe4000bf01070 */
[----:B------:R-:W-:Y:S02]  /*01a0*/  SHF.R.S32.HI R67, RZ, 0x1f, R65 ;  /* 0x0000001fff437819 */ /* 0x000fe40000011441 */
[----:B------:R-:W-:Y:S02]  /*01b0*/  IADD3 R54, R65, 0x20, RZ ;  /* 0x0000002041367810 */ /* 0x000fe40007ffe0ff */
[----:B------:R-:W-:Y:S02]  /*01c0*/  ISETP.LT.AND.EX P2, PT, R67, UR9, !P4, P0 ;  /* 0x0000000943007c0c */ /* 0x000fe4000e741300 */
[C---:B------:R-:W-:Y:S02]  /*01d0*/  IADD3 R56, R65.reuse, 0x40, RZ ;  /* 0x0000004041387810 */ /* 0x040fe40007ffe0ff */
[----:B------:R-:W-:-:S02]  /*01e0*/  IADD3 R58, R65, 0x60, RZ ;  /* 0x00000060413a7810 */ /* 0x000fc40007ffe0ff */
[C---:B------:R-:W-:Y:S02]  /*01f0*/  IADD3 R60, R65.reuse, 0x80, RZ ;  /* 0x00000080413c7810 */ /* 0x040fe40007ffe0ff */
[C---:B------:R-:W-:Y:S02]  /*0200*/  IADD3 R62, R65.reuse, 0xa0, RZ ;  /* 0x000000a0413e7810 */ /* 0x040fe40007ffe0ff */
[----:B------:R-:W-:Y:S02]  /*0210*/  SHF.R.S32.HI R3, RZ, 0x5, R3 ;  /* 0x00000005ff037819 */ /* 0x000fe40000011403 */
[----:B------:R-:W-:Y:S02]  /*0220*/  IADD3 R70, R65, 0xc0, RZ ;  /* 0x000000c041467810 */ /* 0x000fe40007ffe0ff */
[----:B------:R-:W-:Y:S02]  /*0230*/  @P2 LOP3.LUT R88, R88, 0x100, RZ, 0xfc, !PT ;  /* 0x0000010058582812 */ /* 0x000fe400078efcff */
[----:B------:R-:W-:-:S02]  /*0240*/  ISETP.LT.U32.AND P0, PT, R54, UR8, PT ;  /* 0x0000000836007c0c */ /* 0x000fc4000bf01070 */
[----:B------:R-:W-:Y:S02]  /*0250*/  ISETP.LT.U32.AND P1, PT, R56, UR8, PT ;  /* 0x0000000838007c0c */ /* 0x000fe4000bf21070 */
[----:B------:R-:W-:Y:S02]  /*0260*/  ISETP.LT.U32.AND P2, PT, R58, UR8, PT ;  /* 0x000000083a007c0c */ /* 0x000fe4000bf41070 */
[----:B------:R-:W-:Y:S02]  /*0270*/  ISETP.LT.U32.AND P3, PT, R60, UR8, PT ;  /* 0x000000083c007c0c */ /* 0x000fe4000bf61070 */
[----:B------:R-:W-:Y:S02]  /*0280*/  SHF.R.S32.HI R69, RZ, 0x1f, R54 ;  /* 0x0000001fff457819 */ /* 0x000fe40000011436 */
[----:B------:R-:W-:Y:S02]  /*0290*/  SHF.R.S32.HI R71, RZ, 0x1f, R56 ;  /* 0x0000001fff477819 */ /* 0x000fe40000011438 */
[----:B------:R-:W-:-:S02]  /*02a0*/  SHF.R.S32.HI R73, RZ, 0x1f, R58 ;  /* 0x0000001fff497819 */ /* 0x000fc4000001143a */
[----:B------:R-:W-:Y:S02]  /*02b0*/  SHF.R.S32.HI R75, RZ, 0x1f, R60 ;  /* 0x0000001fff4b7819 */ /* 0x000fe4000001143c */
[----:B------:R-:W-:Y:S02]  /*02c0*/  ISETP.LT.U32.AND P5, PT, R62, UR8, PT ;  /* 0x000000083e007c0c */ /* 0x000fe4000bfa1070 */
[----:B------:R-:W-:Y:S02]  /*02d0*/  SHF.R.S32.HI R77, RZ, 0x1f, R62 ;  /* 0x0000001fff4d7819 */ /* 0x000fe4000001143e */
[----:B------:R-:W-:Y:S02]  /*02e0*/  SHF.L.U32 R66, R66, 0x1, RZ ;  /* 0x0000000142427819 */ /* 0x000fe400000006ff */
[----:B------:R-:W-:Y:S02]  /*02f0*/  LEA R68, R3, UR5, 0x3 ;  /* 0x0000000503447c11 */ /* 0x000fe4000f8e18ff */
[----:B------:R-:W-:-:S02]  /*0300*/  IADD3 R72, R65, 0xe0, RZ ;  /* 0x000000e041487810 */ /* 0x000fc40007ffe0ff */
[C---:B------:R-:W-:Y:S02]  /*0310*/  IADD3 R74, R65.reuse, 0x100, RZ ;  /* 0x00000100414a7810 */ /* 0x040fe40007ffe0ff */
[C---:B------:R-:W-:Y:S02]  /*0320*/  IADD3 R76, R65.reuse, 0x120, RZ ;  /* 0x00000120414c7810 */ /* 0x040fe40007ffe0ff */
[C---:B------:R-:W-:Y:S02]  /*0330*/  IADD3 R78, R65.reuse, 0x140, RZ ;  /* 0x00000140414e7810 */ /* 0x040fe40007ffe0ff */
[C---:B------:R-:W-:Y:S02]  /*0340*/  IADD3 R79, R65.reuse, 0x160, RZ ;  /* 0x00000160414f7810 */ /* 0x040fe40007ffe0ff */
[C---:B------:R-:W-:Y:S02]  /*0350*/  IADD3 R80, R65.reuse, 0x180, RZ ;  /* 0x0000018041507810 */ /* 0x040fe40007ffe0ff */
[----:B------:R-:W-:-:S02]  /*0360*/  IADD3 R81, R65, 0x1a0, RZ ;  /* 0x000001a041517810 */ /* 0x000fc40007ffe0ff */
[C---:B------:R-:W-:Y:S02]  /*0370*/  IADD3 R82, R65.reuse, 0x1c0, RZ ;  /* 0x000001c041527810 */ /* 0x040fe40007ffe0ff */
[----:B------:R-:W-:Y:S02]  /*0380*/  IADD3 R83, R65, 0x1e0, RZ ;  /* 0x000001e041537810 */ /* 0x000fe40007ffe0ff */
[----:B------:R-:W-:Y:S02]  /*0390*/  SHF.R.S32.HI R85, RZ, 0x1f, R70 ;  /* 0x0000001fff557819 */ /* 0x000fe40000011446 */
[----:B------:R-:W-:Y:S02]  /*03a0*/  ISETP.LT.AND.EX P0, PT, R69, UR9, !P4, P0 ;  /* 0x0000000945007c0c */ /* 0x000fe4000e701300 */
[----:B------:R-:W-:Y:S02]  /*03b0*/  ISETP.LT.AND.EX P1, PT, R71, UR9, !P4, P1 ;  /* 0x0000000947007c0c */ /* 0x000fe4000e721310 */
[----:B------:R-:W-:-:S02]  /*03c0*/  ISETP.LT.AND.EX P2, PT, R73, UR9, !P4, P2 ;  /* 0x0000000949007c0c */ /* 0x000fc4000e741320 */
[----:B------:R-:W-:Y:S02]  /*03d0*/  ISETP.LT.AND.EX P3, PT, R75, UR9, !P4, P3 ;  /* 0x000000094b007c0c */ /* 0x000fe4000e761330 */
[----:B------:R-:W-:Y:S01]  /*03e0*/  ISETP.LT.AND.EX P4, PT, R77, UR9, !P4, P5 ;  /* 0x000000094d007c0c */ /* 0x000fe2000e781350 */
[----:B-1----:R-:W-:-:S12]  /*03f0*/  ULDC.64 UR8, c[0x0][0x208] ;  /* 0x0000820000087ab9 */ /* 0x002fd80000000a00 */
.L_x_2953:
[----:B0-----:R-:W0:Y:S01]  /*0400*/  LDC R11, c[0x0][0x288] ;  /* 0x0000a200ff0b7b82 */ /* 0x001e220000000800 */
[C---:B------:R-:W-:Y:S01]  /*0410*/  LOP3.LUT P6, RZ, R88.reuse, 0x100, RZ, 0xc0, !PT ;  /* 0x0000010058ff7812 */ /* 0x040fe200078cc0ff */
[----:B------:R-:W-:Y:S01]  /*0420*/  ULDC.64 UR12, c[0x0][0x280] ;  /* 0x0000a000000c7ab9 */ /* 0x000fe20000000a00 */
[----:B------:R-:W-:Y:S02]  /*0430*/  SHF.R.S32.HI R89, RZ, 0x1f, R72 ;  /* 0x0000001fff597819 */ /* 0x000fe40000011448 */
[----:B------:R-:W-:Y:S02]  /*0440*/  P2R R48, PR, RZ, 0x1 ;  /* 0x00000001ff307803 */ /* 0x000fe40000000000 */
[----:B------:R-:W-:Y:S01]  /*0450*/  LOP3.LUT R88, R88, 0xffffff7f, RZ, 0xc0, !PT ;  /* 0xffffff7f58587812 */ /* 0x000fe200078ec0ff */
[----:B------:R-:W1:Y:S01]  /*0460*/  @P0 LDC.64 R12, c[0x0][0x270] ;  /* 0x00009c00ff0c0b82 */ /* 0x000e620000000a00 */
[----:B------:R-:W-:Y:S02]  /*0470*/  SHF.R.S32.HI R91, RZ, 0x1f, R74 ;  /* 0x0000001fff5b7819 */ /* 0x000fe4000001144a */
[----:B------:R-:W-:-:S02]  /*0480*/  SHF.R.S32.HI R93, RZ, 0x1f, R76 ;  /* 0x0000001fff5d7819 */ /* 0x000fc4000001144c */
[----:B------:R-:W-:Y:S02]  /*0490*/  P2R R26, PR, RZ, 0x10 ;  /* 0x00000010ff1a7803 */ /* 0x000fe40000000000 */
[----:B------:R-:W-:Y:S01]  /*04a0*/  SHF.R.S32.HI R95, RZ, 0x1f, R78 ;  /* 0x0000001fff5f7819 */ /* 0x000fe2000001144e */
[----:B------:R-:W2:Y:S01]  /*04b0*/  @P6 LDC.64 R8, c[0x0][0x270] ;  /* 0x00009c00ff086b82 */ /* 0x000ea20000000a00 */
[----:B------:R-:W-:Y:S02]  /*04c0*/  P2R R51, PR, RZ, 0x8 ;  /* 0x00000008ff337803 */ /* 0x000fe40000000000 */
[----:B------:R-:W-:Y:S02]  /*04d0*/  SHF.R.S32.HI R63, RZ, 0x1f, R79 ;  /* 0x0000001fff3f7819 */ /* 0x000fe4000001144f */
[----:B------:R-:W-:Y:S02]  /*04e0*/  P2R R50, PR, RZ, 0x4 ;  /* 0x00000004ff327803 */ /* 0x000fe40000000000 */
[----:B------:R-:W-:Y:S01]  /*04f0*/  SHF.R.S32.HI R61, RZ, 0x1f, R80 ;  /* 0x0000001fff3d7819 */ /* 0x000fe20000011450 */
[----:B------:R-:W3:Y:S01]  /*0500*/  @P6 LDC.64 R46, c[0x0][0x220] ;  /* 0x00008800ff2e6b82 */ /* 0x000ee20000000a00 */
[----:B0-----:R-:W-:-:S02]  /*0510*/  IABS R5, R11 ;  /* 0x0000000b00057213 */ /* 0x001fc40000000000 */
[----:B------:R-:W-:Y:S02]  /*0520*/  P2R R49, PR, RZ, 0x2 ;  /* 0x00000002ff317803 */ /* 0x000fe40000000000 */
[----:B------:R-:W0:Y:S01]  /*0530*/  I2F.RP R4, R5 ;  /* 0x0000000500047306 */ /* 0x000e220000209400 */
[----:B------:R-:W-:Y:S02]  /*0540*/  SHF.R.S32.HI R59, RZ, 0x1f, R81 ;  /* 0x0000001fff3b7819 */ /* 0x000fe40000011451 */
[----:B------:R-:W4:Y:S01]  /*0550*/  @P0 LDC.64 R20, c[0x0][0x220] ;  /* 0x00008800ff140b82 */ /* 0x000f220000000a00 */
[----:B------:R-:W-:Y:S02]  /*0560*/  SHF.R.S32.HI R57, RZ, 0x1f, R82 ;  /* 0x0000001fff397819 */ /* 0x000fe40000011452 */
[----:B------:R-:W-:-:S05]  /*0570*/  SHF.R.S32.HI R55, RZ, 0x1f, R83 ;  /* 0x0000001fff377819 */ /* 0x000fca0000011453 */
[----:B------:R-:W5:Y:S01]  /*0580*/  @P1 LDC.64 R24, c[0x0][0x270] ;  /* 0x00009c00ff181b82 */ /* 0x000f620000000a00 */
[----:B0-----:R-:W0:Y:S07]  /*0590*/  MUFU.RCP R4, R4 ;  /* 0x0000000400047308 */ /* 0x001e2e0000001000 */
[----:B------:R-:W1:Y:S08]  /*05a0*/  @P2 LDC.64 R18, c[0x0][0x270] ;  /* 0x00009c00ff122b82 */ /* 0x000e700000000a00 */
[----:B------:R-:W5:Y:S01]  /*05b0*/  @P1 LDC.64 R14, c[0x0][0x220] ;  /* 0x00008800ff0e1b82 */ /* 0x000f620000000a00 */
[----:B0-----:R-:W-:-:S04]  /*05c0*/  IADD3 R2, R4, 0xffffffe, RZ ;  /* 0x0ffffffe04027810 */ /* 0x001fc80007ffe0ff */
[----:B------:R0:W2:Y:S01]  /*05d0*/  F2I.FTZ.U32.TRUNC.NTZ R3, R2 ;  /* 0x0000000200037305 */ /* 0x0000a2000021f000 */
[----:B-1----:R-:W-:Y:S01]  /*05e0*/  @P2 IMAD R22, R73, R18, RZ ;  /* 0x0000001249162224 */ /* 0x002fe200078e02ff */
[----:B0-----:R-:W-:-:S03]  /*05f0*/  MOV R2, RZ ;  /* 0x000000ff00027202 */ /* 0x001fc60000000f00 */
[----:B------:R-:W-:Y:S01]  /*0600*/  @P2 IMAD R27, R58, R19, R22 ;  /* 0x000000133a1b2224 */ /* 0x000fe200078e0216 */
        /* <DEDUP_REMOVED lines=11> */
[----:B------:R-:W-:Y:S02]  /*06c0*/  ISETP.GE.U32.AND P5, PT, R4, R5, PT ;  /* 0x000000050400720c */ /* 0x000fe40003fa6070 */
[----:B------:R-:W-:-:S11]  /*06d0*/  SHF.R.S32.HI R4, RZ, 0x1f, R66 ;  /* 0x0000001fff047819 */ /* 0x000fd60000011442 */
        /* <DEDUP_REMOVED lines=8> */
[----:B------:R-:W-:Y:S02]  /*0760*/  IMAD R87, R11, R87, R64 ;  /* 0x000000570b577224 */ /* 0x000fe400078e0240 */
[----:B------:R-:W-:Y:S01]  /*0770*/  IMAD R6, R3, UR12, RZ ;  /* 0x0000000c03067c24 */ /* 0x000fe2000f8e02ff */
[----:B------:R-:W0:Y:S01]  /*0780*/  @P2 LDC.64 R10, c[0x0][0x220] ;  /* 0x00008800ff0a2b82 */ /* 0x000e220000000a00 */
[----:B------:R-:W-:Y:S02]  /*0790*/  IMAD R87, R87, 0x1a, RZ ;  /* 0x0000001a57577824 */ /* 0x000fe400078e02ff */
[----:B------:R-:W-:-:S03]  /*07a0*/  IMAD R17, R5, UR13, R6 ;  /* 0x0000000d05117c24 */ /* 0x000fc6000f8e0206 */
[----:B------:R-:W-:-:S04]  /*07b0*/  IADD3 R2, P5, R66, R87, RZ ;  /* 0x0000005742027210 */ /* 0x000fc80007fbe0ff */
[----:B------:R-:W-:Y:S01]  /*07c0*/  LEA.HI.X.SX32 R3, R87, R4, 0x1, P5 ;  /* 0x0000000457037211 */ /* 0x000fe200028f0eff */
[----:B------:R-:W-:Y:S02]  /*07d0*/  @P6 IMAD R4, R67, R8, RZ ;  /* 0x0000000843046224 */ /* 0x000fe400078e02ff */
[----:B------:R-:W-:Y:S01]  /*07e0*/  IMAD.WIDE.U32 R2, R5, UR12, R2 ;  /* 0x0000000c05027c25 */ /* 0x000fe2000f8e0002 */
[----:B------:R-:W-:-:S03]  /*07f0*/  ULDC.64 UR12, c[0x0][0x278] ;  /* 0x00009e00000c7ab9 */ /* 0x000fc60000000a00 */
[----:B------:R-:W-:Y:S01]  /*0800*/  @P6 IMAD R9, R65, R9, R4 ;  /* 0x0000000941096224 */ /* 0x000fe200078e0204 */
[----:B------:R-:W-:Y:S01]  /*0810*/  IADD3 R17, R3, R17, RZ ;  /* 0x0000001103117210 */ /* 0x000fe20007ffe0ff */
[----:B------:R-:W-:Y:S01]  /*0820*/  @P0 IMAD R4, R69, R12, RZ ;  /* 0x0000000c45040224 */ /* 0x000fe200078e02ff */
[-C--:B------:R-:W-:Y:S02]  /*0830*/  @P6 MOV R16, R2.reuse ;  /* 0x0000000200106202 */ /* 0x080fe40000000f00 */
[----:B------:R-:W-:Y:S01]  /*0840*/  @P2 MOV R22, R2 ;  /* 0x0000000200162202 */ /* 0x000fe20000000f00 */
[----:B------:R-:W-:Y:S01]  /*0850*/  @P0 IMAD R13, R54, R13, R4 ;  /* 0x0000000d360d0224 */ /* 0x000fe200078e0204 */
[----:B------:R-:W-:Y:S01]  /*0860*/  @P2 MOV R23, R17 ;  /* 0x0000001100172202 */ /* 0x000fe20000000f00 */
[----:B------:R-:W-:Y:S01]  /*0870*/  @P6 IMAD.WIDE.U32 R6, R65, R8, R16 ;  /* 0x0000000841066225 */ /* 0x000fe200078e0010 */
[----:B------:R-:W-:Y:S01]  /*0880*/  @P0 MOV R8, R2 ;  /* 0x0000000200080202 */ /* 0x000fe20000000f00 */
[----:B------:R-:W1:Y:S02]  /*0890*/  @P3 LDC.64 R4, c[0x0][0x270] ;  /* 0x00009c00ff043b82 */ /* 0x000e640000000a00 */
[----:B------:R-:W-:Y:S01]  /*08a0*/  @P2 IMAD.WIDE.U32 R22, R58, R18, R22 ;  /* 0x000000123a162225 */ /* 0x000fe200078e0016 */
[----:B------:R-:W-:-:S02]  /*08b0*/  @P6 IADD3 R7, R7, R9, RZ ;  /* 0x0000000907076210 */ /* 0x000fc40007ffe0ff */
[----:B------:R-:W-:Y:S02]  /*08c0*/  @P0 MOV R9, R17 ;  /* 0x0000001100090202 */ /* 0x000fe40000000f00 */
[----:B---3--:R-:W-:Y:S01]  /*08d0*/  @P6 LEA R46, P5, R6, R46, 0x2 ;  /* 0x0000002e062e6211 */ /* 0x008fe200078a10ff */
[----:B------:R-:W2:Y:S01]  /*08e0*/  @P4 LDC.64 R18, c[0x0][0x220] ;  /* 0x00008800ff124b82 */ /* 0x000ea20000000a00 */
[----:B------:R-:W-:Y:S01]  /*08f0*/  @P2 IADD3 R23, R23, R27, RZ ;  /* 0x0000001b17172210 */ /* 0x000fe20007ffe0ff */
[----:B------:R-:W-:Y:S01]  /*0900*/  @P0 IMAD.WIDE.U32 R8, R54, R12, R8 ;  /* 0x0000000c36080225 */ /* 0x000fe200078e0008 */
[----:B------:R-:W-:Y:S02]  /*0910*/  @P6 LEA.HI.X R47, R6, R47, R7, 0x2, P5 ;  /* 0x0000002f062f6211 */ /* 0x000fe400028f1407 */
[----:B----4-:R-:W-:Y:S01]  /*0920*/  @P0 LEA R12, P5, R8, R20, 0x2 ;  /* 0x00000014080c0211 */ /* 0x010fe200078a10ff */
[----:B-----5:R-:W-:Y:S01]  /*0930*/  @P1 IMAD R20, R71, R24, RZ ;  /* 0x0000001847141224 */ /* 0x020fe200078e02ff */
[----:B------:R-:W-:Y:S01]  /*0940*/  @P0 IADD3 R9, R9, R13, RZ ;  /* 0x0000000d09090210 */ /* 0x000fe20007ffe0ff */
[----:B------:R-:W3:Y:S02]  /*0950*/  @P4 LDC.64 R6, c[0x0][0x270] ;  /* 0x00009c00ff064b82 */ /* 0x000ee40000000a00 */
[----:B------:R-:W-:Y:S01]  /*0960*/  @P1 IMAD R25, R56, R25, R20 ;  /* 0x0000001938191224 */ /* 0x000fe200078e0214 */
[----:B------:R-:W-:-:S02]  /*0970*/  @P0 LEA.HI.X R13, R8, R21, R9, 0x2, P5 ;  /* 0x00000015080d0211 */ /* 0x000fc400028f1409 */
[----:B------:R-:W-:Y:S02]  /*0980*/  @P1 MOV R20, R2 ;  /* 0x0000000200141202 */ /* 0x000fe40000000f00 */
[----:B------:R-:W-:Y:S01]  /*0990*/  @P1 MOV R21, R17 ;  /* 0x0000001100151202 */ /* 0x000fe20000000f00 */
[----:B------:R-:W4:Y:S02]  /*09a0*/  @P3 LDC.64 R8, c[0x0][0x220] ;  /* 0x00008800ff083b82 */ /* 0x000f240000000a00 */
[----:B------:R-:W-:-:S04]  /*09b0*/  @P1 IMAD.WIDE.U32 R20, R56, R24, R20 ;  /* 0x0000001838141225 */ /* 0x000fc800078e0014 */
[----:B-1----:R-:W-:Y:S01]  /*09c0*/  @P3 IMAD R24, R75, R4, RZ ;  /* 0x000000044b183224 */ /* 0x002fe200078e02ff */
[----:B------:R-:W-:Y:S02]  /*09d0*/  @P1 IADD3 R21, R21, R25, RZ ;  /* 0x0000001915151210 */ /* 0x000fe40007ffe0ff */
[----:B------:R-:W-:Y:S01]  /*09e0*/  @P1 LEA R14, P5, R20, R14, 0x2 ;  /* 0x0000000e140e1211 */ /* 0x000fe200078a10ff */
[----:B------:R-:W-:-:S03]  /*09f0*/  @P3 IMAD R25, R60, R5, R24 ;  /* 0x000000053c193224 */ /* 0x000fc600078e0218 */
[----:B------:R-:W-:Y:S01]  /*0a00*/  @P1 LEA.HI.X R15, R20, R15, R21, 0x2, P5 ;  /* 0x0000000f140f1211 */ /* 0x000fe200028f1415 */
[----:B---3--:R-:W-:Y:S01]  /*0a10*/  @P4 IMAD R24, R77, R6, RZ ;  /* 0x000000064d184224 */ /* 0x008fe200078e02ff */
[----:B------:R-:W-:Y:S02]  /*0a20*/  @P3 MOV R20, R2 ;  /* 0x0000000200143202 */ /* 0x000fe40000000f00 */
[----:B------:R-:W-:Y:S01]  /*0a30*/  @P3 MOV R21, R17 ;  /* 0x0000001100153202 */ /* 0x000fe20000000f00 */
[----:B------:R-:W-:Y:S01]  /*0a40*/  @P4 IMAD R7, R62, R7, R24 ;  /* 0x000000073e074224 */ /* 0x000fe200078e0218 */
[----:B0-----:R-:W-:Y:S01]  /*0a50*/  @P2 LEA R10, P5, R22, R10, 0x2 ;  /* 0x0000000a160a2211 */ /* 0x001fe200078a10ff */
[----:B------:R-:W-:Y:S01]  /*0a60*/  @P3 IMAD.WIDE.U32 R4, R60, R4, R20 ;  /* 0x000000043c043225 */ /* 0x000fe200078e0014 */
[----:B------:R-:W-:Y:S02]  /*0a70*/  @P4 MOV R20, R2 ;  /* 0x0000000200144202 */ /* 0x000fe40000000f00 */
[----:B------:R-:W-:-:S02]  /*0a80*/  @P4 MOV R21, R17 ;  /* 0x0000001100154202 */ /* 0x000fc40000000f00 */
[----:B------:R-:W-:Y:S02]  /*0a90*/  @P2 LEA.HI.X R11, R22, R11, R23, 0x2, P5 ;  /* 0x0000000b160b2211 */ /* 0x000fe400028f1417 */
[----:B------:R-:W-:Y:S01]  /*0aa0*/  @P3 IADD3 R5, R5, R25, RZ ;  /* 0x0000001905053210 */ /* 0x000fe20007ffe0ff */
[----:B------:R-:W-:Y:S01]  /*0ab0*/  @P4 IMAD.WIDE.U32 R20, R62, R6, R20 ;  /* 0x000000063e144225 */ /* 0x000fe200078e0014 */
[----:B----4-:R-:W-:-:S04]  /*0ac0*/  @P3 LEA R8, P5, R4, R8, 0x2 ;  /* 0x0000000804083211 */ /* 0x010fc800078a10ff */
[----:B------:R-:W-:Y:S02]  /*0ad0*/  @P3 LEA.HI.X R9, R4, R9, R5, 0x2, P5 ;  /* 0x0000000904093211 */ /* 0x000fe400028f1405 */
[----:B------:R-:W-:Y:S02]  /*0ae0*/  @P4 IADD3 R4, R21, R7, RZ ;  /* 0x0000000715044210 */ /* 0x000fe40007ffe0ff */
[----:B--2---:R-:W-:-:S04]  /*0af0*/  @P4 LEA R6, P5, R20, R18, 0x2 ;  /* 0x0000001214064211 */ /* 0x004fc800078a10ff */
[----:B------:R-:W-:Y:S02]  /*0b00*/  @P4 LEA.HI.X R7, R20, R19, R4, 0x2, P5 ;  /* 0x0000001314074211 */ /* 0x000fe400028f1404 */
[----:B------:R-:W-:-:S04]  /*0b10*/  ISETP.GE.U32.AND P5, PT, R70, UR12, PT ;  /* 0x0000000c46007c0c */ /* 0x000fc8000bfa6070 */
[----:B------:R-:W-:-:S04]  /*0b20*/  ISETP.GE.AND.EX P5, PT, R85, UR13, PT, P5 ;  /* 0x0000000d55007c0c */ /* 0x000fc8000bfa6350 */
[----:B------:R-:W-:-:S13]  /*0b30*/  ISETP.LT.U32.AND P6, PT, R0, 0x1a0, !P5 ;  /* 0x000001a00000780c */ /* 0x000fda0006fc1070 */
[----:B------:R-:W0:Y:S01]  /*0b40*/  @P6 LDC.64 R18, c[0x0][0x270] ;  /* 0x00009c00ff126b82 */ /* 0x000e220000000a00 */
[----:B------:R-:W-:Y:S02]  /*0b50*/  @P6 MOV R5, R17 ;  /* 0x0000001100056202 */ /* 0x000fe40000000f00 */
[----:B------:R-:W-:-:S04]  /*0b60*/  @P6 LOP3.LUT R88, R88, 0x80, RZ, 0xfc, !PT ;  /* 0x0000008058586812 */ /* 0x000fc800078efcff */
[----:B------:R-:W-:Y:S01]  /*0b70*/  LOP3.LUT R88, R88, 0xffffffbf, RZ, 0xc0, !PT ;  /* 0xffffffbf58587812 */ /* 0x000fe200078ec0ff */
        /* <DEDUP_REMOVED lines=8> */
[----:B------:R-:W-:-:S04]  /*0c00*/  ISETP.GE.U32.AND P5, PT, R72, UR12, PT ;  /* 0x0000000c48007c0c */ /* 0x000fc8000bfa6070 */
[----:B------:R-:W-:-:S04]  /*0c10*/  ISETP.GE.AND.EX P5, PT, R89, UR13, PT, P5 ;  /* 0x0000000d59007c0c */ /* 0x000fc8000bfa6350 */
[----:B------:R-:W-:-:S13]  /*0c20*/  ISETP.GT.U32.OR P0, PT, R0, 0x19f, P5 ;  /* 0x0000019f0000780c */ /* 0x000fda0002f04470 */
[----:B------:R-:W0:Y:S01]  /*0c30*/  @!P0 LDC.64 R18, c[0x0][0x270] ;  /* 0x00009c00ff128b82 */ /* 0x000e220000000a00 */
[----:B------:R-:W-:Y:S02]  /*0c40*/  @!P0 MOV R5, R17 ;  /* 0x0000001100058202 */ /* 0x000fe40000000f00 */
[----:B------:R-:W-:-:S04]  /*0c50*/  @P0 LOP3.LUT R88, R88, 0x40, RZ, 0xfc, !PT ;  /* 0x0000004058580812 */ /* 0x000fc800078efcff */
[----:B------:R-:W-:Y:S01]  /*0c60*/  LOP3.LUT R88, R88, 0xffffffdf, RZ, 0xc0, !PT ;  /* 0xffffffdf58587812 */ /* 0x000fe200078ec0ff */
[----:B------:R-:W1:Y:S01]  /*0c70*/  @!P0 LDC.64 R30, c[0x0][0x220] ;  /* 0x00008800ff1e8b82 */ /* 0x000e620000000a00 */
[----:B0-----:R-:W-:-:S04]  /*0c80*/  @!P0 IMAD R4, R89, R18, RZ ;  /* 0x0000001259048224 */ /* 0x001fc800078e02ff */
[----:B------:R-:W-:Y:S01]  /*0c90*/  @!P0 IMAD R19, R72, R19, R4 ;  /* 0x0000001348138224 */ /* 0x000fe200078e0204 */
[----:B------:R-:W-:-:S05]  /*0ca0*/  @!P0 MOV R4, R2 ;  /* 0x0000000200048202 */ /* 0x000fca0000000f00 */
[----:B------:R-:W-:-:S05]  /*0cb0*/  @!P0 IMAD.WIDE.U32 R4, R72, R18, R4 ;  /* 0x0000001248048225 */ /* 0x000fca00078e0004 */
[----:B------:R-:W-:Y:S02]  /*0cc0*/  @!P0 IADD3 R5, R5, R19, RZ ;  /* 0x0000001305058210 */ /* 0x000fe40007ffe0ff */
[----:B-1----:R-:W-:-:S04]  /*0cd0*/  @!P0 LEA R30, P5, R4, R30, 0x2 ;  /* 0x0000001e041e8211 */ /* 0x002fc800078a10ff */
[----:B------:R-:W-:Y:S02]  /*0ce0*/  @!P0 LEA.HI.X R31, R4, R31, R5, 0x2, P5 ;  /* 0x0000001f041f8211 */ /* 0x000fe400028f1405 */
[----:B------:R-:W-:-:S04]  /*0cf0*/  ISETP.GE.U32.AND P5, PT, R74, UR12, PT ;  /* 0x0000000c4a007c0c */ /* 0x000fc8000bfa6070 */
[----:B------:R-:W-:-:S04]  /*0d00*/  ISETP.GE.AND.EX P5, PT, R91, UR13, PT, P5 ;  /* 0x0000000d5b007c0c */ /* 0x000fc8000bfa6350 */
[----:B------:R-:W-:-:S13]  /*0d10*/  ISETP.GT.U32.OR P0, PT, R0, 0x19f, P5 ;  /* 0x0000019f0000780c */ /* 0x000fda0002f04470 */
[----:B------:R-:W0:Y:S01]  /*0d20*/  @!P0 LDC.64 R18, c[0x0][0x270] ;  /* 0x00009c00ff128b82 */ /* 0x000e220000000a00 */
[----:B------:R-:W-:Y:S02]  /*0d30*/  @!P0 MOV R5, R17 ;  /* 0x0000001100058202 */ /* 0x000fe40000000f00 */
[----:B------:R-:W-:-:S05]  /*0d40*/  @P0 LOP3.LUT R88, R88, 0x20, RZ, 0xfc, !PT ;  /* 0x0000002058580812 */ /* 0x000fca00078efcff */
        /* <DEDUP_REMOVED lines=10> */
[----:B------:R-:W-:-:S04]  /*0df0*/  ISETP.GT.U32.OR P4, PT, R0, 0x19f, P5 ;  /* 0x0000019f0000780c */ /* 0x000fc80002f84470 */
[----:B------:R-:W-:-:S09]  /*0e00*/  P2R R24, PR, RZ, 0x10 ;  /* 0x00000010ff187803 */ /* 0x000fd20000000000 */
[----:B------:R-:W0:Y:S01]  /*0e10*/  @!P4 LDC.64 R18, c[0x0][0x270] ;  /* 0x00009c00ff12cb82 */ /* 0x000e220000000a00 */
[----:B------:R-:W-:-:S07]  /*0e20*/  @!P4 MOV R5, R17 ;  /* 0x000000110005c202 */ /* 0x000fce0000000f00 */
        /* <DEDUP_REMOVED lines=8> */
[----:B------:R-:W-:Y:S02]  /*0eb0*/  ISETP.GE.U32.AND P5, PT, R78, UR12, PT ;  /* 0x0000000c4e007c0c */ /* 0x000fe4000bfa6070 */
[----:B------:R-:W-:Y:S02]  /*0ec0*/  LOP3.LUT P4, RZ, R88, 0x20, RZ, 0xc0, !PT ;  /* 0x0000002058ff7812 */ /* 0x000fe4000788c0ff */
[----:B------:R-:W-:Y:S02]  /*0ed0*/  ISETP.GE.AND.EX P5, PT, R95, UR13, PT, P5 ;  /* 0x0000000d5f007c0c */ /* 0x000fe4000bfa6350 */
[----:B------:R-:W-:Y:S02]  /*0ee0*/  P2R R22, PR, RZ, 0x10 ;  /* 0x00000010ff167803 */ /* 0x000fe40000000000 */
[----:B------:R-:W-:-:S02]  /*0ef0*/  ISETP.GT.U32.OR P3, PT, R0, 0x19f, P5 ;  /* 0x0000019f0000780c */ /* 0x000fc40002f64470 */
[----:B------:R-:W-:-:S04]  /*0f00*/  LOP3.LUT P4, RZ, R88, 0x40, RZ, 0xc0, !PT ;  /* 0x0000004058ff7812 */ /* 0x000fc8000788c0ff */
[----:B------:R-:W-:Y:S02]  /*0f10*/  P2R R23, PR, RZ, 0x10 ;  /* 0x00000010ff177803 */ /* 0x000fe40000000000 */
[----:B------:R-:W-:-:S04]  /*0f20*/  LOP3.LUT P4, RZ, R88, 0x80, RZ, 0xc0, !PT ;  /* 0x0000008058ff7812 */ /* 0x000fc8000788c0ff */
[----:B------:R-:W-:Y:S01]  /*0f30*/  P2R R25, PR, RZ, 0x10 ;  /* 0x00000010ff197803 */ /* 0x000fe20000000000 */
        /* <DEDUP_REMOVED lines=75> */
[----:B------:R-:W-:Y:S02]  /*13f0*/  CS2R R18, SRZ ;  /* 0x0000000000127805 */ /* 0x000fe4000001ff00 */
[----:B------:R-:W-:Y:S02]  /*1400*/  ISETP.NE.AND P4, PT, R25, RZ, PT ;  /* 0x000000ff1900720c */ /* 0x000fe40003f85270 */
[----:B------:R-:W-:-:S11]  /*1410*/  CS2R R20, SRZ ;  /* 0x0000000000147805 */ /* 0x000fd6000001ff00 */
[----:B------:R-:W2:Y:S01]  /*1420*/  @P4 LDG.E.64 R18, desc[UR8][R28.64] ;  /* 0x000000081c124981 */ /* 0x000ea2000c1e1b00 */
[----:B------:R-:W-:-:S13]  /*1430*/  ISETP.NE.AND P4, PT, R23, RZ, PT ;  /* 0x000000ff1700720c */ /* 0x000fda0003f85270 */
[----:B------:R0:W3:Y:S01]  /*1440*/  @!P4 LDG.E.64 R20, desc[UR8][R30.64] ;  /* 0x000000081e14c981 */ /* 0x0000e2000c1e1b00 */
[----:B------:R-:W-:Y:S02]  /*1450*/  ISETP.NE.AND P4, PT, R22, RZ, PT ;  /* 0x000000ff1600720c */ /* 0x000fe40003f85270 */
[----:B------:R-:W-:-:S11]  /*1460*/  CS2R R22, SRZ ;  /* 0x0000000000167805 */ /* 0x000fd6000001ff00 */
[----:B------:R1:W4:Y:S01]  /*1470*/  @!P4 LDG.E.64 R22, desc[UR8][R32.64] ;  /* 0x000000082016c981 */ /* 0x000322000c1e1b00 */
[----:B------:R-:W-:Y:S02]  /*1480*/  ISETP.NE.AND P4, PT, R24, RZ, PT ;  /* 0x000000ff1800720c */ /* 0x000fe40003f85270 */
[----:B------:R-:W-:Y:S02]  /*1490*/  CS2R R24, SRZ ;  /* 0x0000000000187805 */ /* 0x000fe4000001ff00 */
[----:B0-----:R-:W-:Y:S02]  /*14a0*/  CS2R R30, SRZ ;  /* 0x00000000001e7805 */ /* 0x001fe4000001ff00 */
[----:B------:R-:W-:-:S04]  /*14b0*/  CS2R R28, SRZ ;  /* 0x00000000001c7805 */ /* 0x000fc8000001ff00 */
[----:B------:R-:W5:Y:S04]  /*14c0*/  @!P1 LDG.E.64 R30, desc[UR8][R40.64] ;  /* 0x00000008281e9981 */ /* 0x000f68000c1e1b00 */
[----:B------:R0:W5:Y:S01]  /*14d0*/  @!P4 LDG.E.64 R24, desc[UR8][R34.64] ;  /* 0x000000082218c981 */ /* 0x000162000c1e1b00 */
[----:B-1----:R-:W-:Y:S02]  /*14e0*/  CS2R R32, SRZ ;  /* 0x0000000000207805 */ /* 0x002fe4000001ff00 */
[----:B------:R-:W-:Y:S02]  /*14f0*/  ISETP.NE.AND P4, PT, R26, RZ, PT ;  /* 0x000000ff1a00720c */ /* 0x000fe40003f85270 */
[----:B------:R-:W-:Y:S01]  /*1500*/  CS2R R26, SRZ ;  /* 0x00000000001a7805 */ /* 0x000fe2000001ff00 */
[----:B------:R1:W5:Y:S04]  /*1510*/  @!P2 LDG.E.64 R28, desc[UR8][R38.64] ;  /* 0x00000008261ca981 */ /* 0x000368000c1e1b00 */
[----:B------:R-:W5:Y:S01]  /*1520*/  @!P0 LDG.E.64 R32, desc[UR8][R42.64] ;  /* 0x000000082a208981 */ /* 0x000f62000c1e1b00 */
[----:B0-----:R-:W-:-:S02]  /*1530*/  CS2R R34, SRZ ;  /* 0x0000000000227805 */ /* 0x001fc4000001ff00 */
[----:B------:R-:W-:Y:S01]  /*1540*/  ISETP.NE.AND P0, PT, R48, RZ, PT ;  /* 0x000000ff3000720c */ /* 0x000fe20003f05270 */
[----:B------:R0:W5:Y:S01]  /*1550*/  @!P3 LDG.E.64 R26, desc[UR8][R36.64] ;  /* 0x00000008241ab981 */ /* 0x000162000c1e1b00 */
[----:B------:R-:W-:Y:S02]  /*1560*/  ISETP.NE.AND P1, PT, R49, RZ, PT ;  /* 0x000000ff3100720c */ /* 0x000fe40003f25270 */
[----:B-1----:R-:W-:Y:S02]  /*1570*/  CS2R R38, SRZ ;  /* 0x0000000000267805 */ /* 0x002fe4000001ff00 */
[----:B------:R-:W-:Y:S01]  /*1580*/  ISETP.NE.AND P2, PT, R50, RZ, PT ;  /* 0x000000ff3200720c */ /* 0x000fe20003f45270 */
[----:B------:R1:W5:Y:S01]  /*1590*/  @!P5 LDG.E.64 R34, desc[UR8][R44.64] ;  /* 0x000000082c22d981 */ /* 0x000362000c1e1b00 */
[----:B------:R-:W-:Y:S02]  /*15a0*/  LOP3.LUT P5, RZ, R88, 0x100, RZ, 0xc0, !PT ;  /* 0x0000010058ff7812 */ /* 0x000fe400078ac0ff */
[----:B------:R-:W-:-:S02]  /*15b0*/  CS2R R40, SRZ ;  /* 0x0000000000287805 */ /* 0x000fc4000001ff00 */
[----:B------:R-:W-:Y:S02]  /*15c0*/  ISETP.NE.AND P3, PT, R51, RZ, PT ;  /* 0x000000ff3300720c */ /* 0x000fe40003f65270 */
[----:B0-----:R-:W-:Y:S01]  /*15d0*/  CS2R R36, SRZ ;  /* 0x0000000000247805 */ /* 0x001fe2000001ff00 */
[----:B------:R-:W2:Y:S01]  /*15e0*/  @P0 LDG.E.64 R38, desc[UR8][R12.64] ;  /* 0x000000080c260981 */ /* 0x000ea2000c1e1b00 */
[----:B------:R-:W-:-:S03]  /*15f0*/  CS2R R42, SRZ ;  /* 0x00000000002a7805 */ /* 0x000fc6000001ff00 */
[----:B------:R-:W3:Y:S04]  /*1600*/  @P1 LDG.E.64 R40, desc[UR8][R14.64] ;  /* 0x000000080e281981 */ /* 0x000ee8000c1e1b00 */
[----:B------:R0:W4:Y:S01]  /*1610*/  @P5 LDG.E.64 R36, desc[UR8][R46.64] ;  /* 0x000000082e245981 */ /* 0x000122000c1e1b00 */
[----:B-1----:R-:W-:-:S03]  /*1620*/  CS2R R44, SRZ ;  /* 0x00000000002c7805 */ /* 0x002fc6000001ff00 */
[----:B------:R-:W5:Y:S04]  /*1630*/  @P2 LDG.E.64 R42, desc[UR8][R10.64] ;  /* 0x000000080a2a2981 */ /* 0x000f68000c1e1b00 */
[----:B------:R2:W5:Y:S01]  /*1640*/  @P3 LDG.E.64 R44, desc[UR8][R8.64] ;  /* 0x00000008082c3981 */ /* 0x000562000c1e1b00 */
[----:B0-----:R-:W-:-:S06]  /*1650*/  CS2R R46, SRZ ;  /* 0x00000000002e7805 */ /* 0x001fcc000001ff00 */
[----:B------:R-:W5:Y:S01]  /*1660*/  @P4 LDG.E.64 R46, desc[UR8][R6.64] ;  /* 0x00000008062e4981 */ /* 0x000f62000c1e1b00 */
[----:B------:R-:W-:-:S06]  /*1670*/  CS2R R48, SRZ ;  /* 0x0000000000307805 */ /* 0x000fcc000001ff00 */
[----:B------:R3:W5:Y:S01]  /*1680*/  @!P6 LDG.E.64 R48, desc[UR8][R4.64] ;  /* 0x000000080430e981 */ /* 0x000762000c1e1b00 */
[----:B------:R-:W-:Y:S01]  /*1690*/  ISETP.GT.AND P5, PT, R84, 0x1e, PT ;  /* 0x0000001e5400780c */ /* 0x000fe20003fa4270 */
[----:B------:R-:W-:Y:S01]  /*16a0*/  BSSY B0, `(.L_x_2896) ;  /* 0x0000092000007945 */ /* 0x000fe20003800000 */
[----:B--2---:R-:W-:Y:S01]  /*16b0*/  FADD.FTZ R9, R38, R39 ;  /* 0x0000002726097221 */ /* 0x004fe20000010000 */
[----:B------:R-:W-:Y:S01]  /*16c0*/  FMUL.FTZ R15, R39, R39 ;  /* 0x00000027270f7220 */ /* 0x000fe20000410000 */
[----:B----4-:R-:W-:Y:S01]  /*16d0*/  FADD.FTZ R12, R36, R37 ;  /* 0x00000025240c7221 */ /* 0x010fe20000010000 */
[----:B------:R-:W-:-:S03]  /*16e0*/  FMUL.FTZ R13, R37, R37 ;  /* 0x00000025250d7220 */ /* 0x000fc60000410000 */
[----:B------:R-:W-:Y:S01]  /*16f0*/  FADD.FTZ R12, RZ, R12 ;  /* 0x0000000cff0c7221 */ /* 0x000fe20000010000 */
[----:B------:R-:W-:Y:S01]  /*1700*/  FFMA.FTZ R13, R36, R36, R13 ;  /* 0x00000024240d7223 */ /* 0x000fe2000001000d */
[----:B---3--:R-:W-:Y:S02]  /*1710*/  FADD.FTZ R4, R40, R41 ;  /* 0x0000002928047221 */ /* 0x008fe40000010000 */
[----:B------:R-:W-:Y:S01]  /*1720*/  FADD.FTZ R9, R12, R9 ;  /* 0x000000090c097221 */ /* 0x000fe20000010000 */
[----:B------:R-:W-:Y:S01]  /*1730*/  FFMA.FTZ R8, R38, R38, R15 ;  /* 0x0000002626087223 */ /* 0x000fe2000001000f */
[----:B------:R-:W-:Y:S01]  /*1740*/  FADD.FTZ R13, RZ, R13 ;  /* 0x0000000dff0d7221 */ /* 0x000fe20000010000 */
[----:B------:R-:W-:Y:S01]  /*1750*/  FMUL.FTZ R7, R41, R41 ;  /* 0x0000002929077220 */ /* 0x000fe20000410000 */
[----:B------:R-:W-:Y:S01]  /*1760*/  FADD.FTZ R4, R9, R4 ;  /* 0x0000000409047221 */ /* 0x000fe20000010000 */
[----:B-----5:R-:W-:Y:S01]  /*1770*/  FADD.FTZ R5, R42, R43 ;  /* 0x0000002b2a057221 */ /* 0x020fe20000010000 */
[----:B------:R-:W-:Y:S01]  /*1780*/  FADD.FTZ R8, R13, R8 ;  /* 0x000000080d087221 */ /* 0x000fe20000010000 */
[----:B------:R-:W-:Y:S01]  /*1790*/  FFMA.FTZ R7, R40, R40, R7 ;  /* 0x0000002828077223 */ /* 0x000fe20000010007 */
[----:B------:R-:W-:Y:S01]  /*17a0*/  FMUL.FTZ R11, R43, R43 ;  /* 0x0000002b2b0b7220 */ /* 0x000fe20000410000 */
[----:B------:R-:W-:Y:S01]  /*17b0*/  FADD.FTZ R4, R4, R5 ;  /* 0x0000000504047221 */ /* 0x000fe20000010000 */
[----:B------:R-:W-:Y:S01]  /*17c0*/  FADD.FTZ R5, R44, R45 ;  /* 0x0000002d2c057221 */ /* 0x000fe20000010000 */
        /* <DEDUP_REMOVED lines=23> */
[----:B------:R-:W-:-:S02]  /*1940*/  FADD.FTZ R4, R4, R5 ;  /* 0x0000000504047221 */ /* 0x000fc40000010000 */
[----:B------:R-:W-:Y:S01]  /*1950*/  FADD.FTZ R6, R6, R7 ;  /* 0x0000000706067221 */ /* 0x000fe20000010000 */
[----:B------:R-:W-:Y:S01]  /*1960*/  FFMA.FTZ R9, R22, R22, R9 ;  /* 0x0000001616097223 */ /* 0x000fe20000010009 */
[----:B------:R-:W-:Y:S01]  /*1970*/  FMUL.FTZ R7, R25, R25 ;  /* 0x0000001919077220 */ /* 0x000fe20000410000 */
[----:B------:R-:W-:Y:S02]  /*1980*/  FADD.FTZ R5, R24, R25 ;  /* 0x0000001918057221 */ /* 0x000fe40000010000 */
        /* <DEDUP_REMOVED lines=65> */
[----:B------:R-:W0:Y:S01]  /*1da0*/  S2UR UR6, SR_CgaCtaId ;  /* 0x00000000000679c3 */ /* 0x000e220000008800 */
[----:B------:R-:W-:Y:S02]  /*1db0*/  UMOV UR5, 0x400 ;  /* 0x0000040000057882 */ /* 0x000fe40000000000 */
[----:B0-----:R-:W-:-:S09]  /*1dc0*/  ULEA UR5, UR6, UR5, 0x18 ;  /* 0x0000000506057291 */ /* 0x001fd2000f8ec03f */
        /* <DEDUP_REMOVED lines=9> */
[----:B------:R-:W-:Y:S02]  /*1e60*/  FADD.FTZ R50, R50, R15 ;  /* 0x0000000f32327221 */ /* 0x000fe40000010000 */
        /* <DEDUP_REMOVED lines=21> */
.L_x_2897:
[----:B------:R-:W-:Y:S05]  /*1fc0*/  BSYNC B0 ;  /* 0x0000000000007941 */ /* 0x000fea0003800000 */
.L_x_2896:
[----:B------:R-:W0:Y:S02]  /*1fd0*/  LDC R8, c[0x0][0xc] ;  /* 0x00000300ff087b82 */ /* 0x000e240000000800 */
[----:B0-----:R-:W-:-:S13]  /*1fe0*/  ISETP.GE.U32.AND P6, PT, R8, 0x2, PT ;  /* 0x000000020800780c */ /* 0x001fda0003fc6070 */
        /* <DEDUP_REMOVED lines=26> */
.L_x_2900:
[----:B0-----:R-:W2:Y:S04]  /*2190*/  LDG.E.STRONG.GPU R6, desc[UR8][R4.64] ;  /* 0x0000000804067981 */ /* 0x001ea8000c1ef900 */
[----:B--2---:R-:W-:Y:S01]  /*21a0*/  CCTL.IVALL ;  /* 0x00000000ff00798f */ /* 0x004fe20002000000 */
[----:B------:R-:W-:Y:S05]  /*21b0*/  YIELD ;  /* 0x0000000000007946 */ /* 0x000fea0003800000 */
[----:B------:R-:W-:-:S13]  /*21c0*/  ISETP.NE.AND P6, PT, R6, R53, PT ;  /* 0x000000350600720c */ /* 0x000fda0003fc5270 */
[----:B------:R-:W-:Y:S05]  /*21d0*/  @P6 BRA `(.L_x_2900) ;  /* 0xfffffffc00ec6947 */ /* 0x000fea000383ffff */
.L_x_2899:
[----:B------:R-:W-:Y:S01]  /*21e0*/  ISETP.NE.AND P6, PT, R8, RZ, PT ;  /* 0x000000ff0800720c */ /* 0x000fe20003fc5270 */
[----:B------:R-:W-:Y:S05]  /*21f0*/  WARPSYNC.ALL ;  /* 0x0000000000007948 */ /* 0x000fea0003800000 */
[----:B------:R-:W-:Y:S07]  /*2200*/  BAR.SYNC.DEFER_BLOCKING 0x0 ;  /* 0x0000000000007b1d */ /* 0x000fee0000010000 */
[----:B------:R-:W-:Y:S05]  /*2210*/  @!P6 BRA `(.L_x_2898) ;  /* 0x0000000400e8e947 */ /* 0x000fea0003800000 */
[----:B0-----:R-:W-:Y:S01]  /*2220*/  IADD3 R4, R8, -0x1, RZ ;  /* 0xffffffff08047810 */ /* 0x001fe20007ffe0ff */
[----:B------:R-:W-:-:S03]  /*2230*/  HFMA2.MMA R9, -RZ, RZ, 0, 0 ;  /* 0x00000000ff097435 */ /* 0x000fc600000001ff */
[----:B------:R-:W-:-:S13]  /*2240*/  ISETP.GE.U32.AND P6, PT, R4, 0x3, PT ;  /* 0x000000030400780c */ /* 0x000fda0003fc6070 */
[----:B------:R-:W-:Y:S05]  /*2250*/  @!P6 BRA `(.L_x_2901) ;  /* 0x000000040008e947 */ /* 0x000fea0003800000 */
[----:B------:R-:W-:Y:S02]  /*2260*/  LOP3.LUT R5, R8, 0x3, RZ, 0xc0, !PT ;  /* 0x0000000308057812 */ /* 0x000fe400078ec0ff */
[----:B------:R-:W-:Y:S02]  /*2270*/  MOV R9, RZ ;  /* 0x000000ff00097202 */ /* 0x000fe40000000f00 */
[----:B------:R-:W-:-:S07]  /*2280*/  IADD3 R10, -R5, R8, RZ ;  /* 0x00000008050a7210 */ /* 0x000fce0007ffe1ff */
.L_x_2902:
        /* <DEDUP_REMOVED lines=63> */
.L_x_2901:
        /* <DEDUP_REMOVED lines=18> */
.L_x_2904:
[----:B------:R-:W-:Y:S05]  /*27a0*/  BSYNC B0 ;  /* 0x0000000000007941 */ /* 0x000fea0003800000 */
.L_x_2903:
        /* <DEDUP_REMOVED lines=33> */
.L_x_2898:
[----:B------:R-:W-:Y:S01]  /*29c0*/  ULDC.64 UR12, c[0x0][0x218] ;  /* 0x00008600000c7ab9 */ /* 0x000fe20000000a00 */
[----:B0-----:R-:W-:Y:S01]  /*29d0*/  P2R R4, PR, RZ, 0x1 ;  /* 0x00000001ff047803 */ /* 0x001fe20000000000 */
[----:B------:R-:W0:Y:S01]  /*29e0*/  S2UR UR6, SR_CgaCtaId ;  /* 0x00000000000679c3 */ /* 0x000e220000008800 */
[----:B------:R-:W-:Y:S01]  /*29f0*/  LOP3.LUT P0, RZ, R0, UR7, RZ, 0xfc, !PT ;  /* 0x0000000700ff7c12 */ /* 0x000fe2000f80fcff */
[----:B------:R-:W-:Y:S01]  /*2a00*/  UMOV UR5, 0x400 ;  /* 0x0000040000057882 */ /* 0x000fe20000000000 */
[----:B------:R-:W-:Y:S02]  /*2a10*/  ISETP.EQ.U32.AND P6, PT, RZ, UR12, PT ;  /* 0x0000000cff007c0c */ /* 0x000fe4000bfc2070 */
[----:B------:R-:W-:Y:S02]  /*2a20*/  IADD3 R87, R66, R87, RZ ;  /* 0x0000005742577210 */ /* 0x000fe40007ffe0ff */
[----:B------:R-:W-:Y:S01]  /*2a30*/  ISETP.EQ.OR.EX P6, PT, RZ, UR13, P0, P6 ;  /* 0x0000000dff007c0c */ /* 0x000fe200087c2760 */
[----:B------:R-:W1:Y:S01]  /*2a40*/  LDC.64 R6, c[0x0][0x230] ;  /* 0x00008c00ff067b82 */ /* 0x000e620000000a00 */
[----:B------:R-:W-:-:S07]  /*2a50*/  ISETP.NE.AND P0, PT, R4, RZ, PT ;  /* 0x000000ff0400720c */ /* 0x000fce0003f05270 */
[----:B------:R-:W2:Y:S08]  /*2a60*/  LDC.64 R4, c[0x0][0x228] ;  /* 0x00008a00ff047b82 */ /* 0x000eb00000000a00 */
[----:B------:R-:W3:Y:S01]  /*2a70*/  @!P6 LDC.64 R8, c[0x0][0x218] ;  /* 0x00008600ff08eb82 */ /* 0x000ee20000000a00 */
[----:B0-----:R-:W-:-:S03]  /*2a80*/  ULEA UR5, UR6, UR5, 0x18 ;  /* 0x0000000506057291 */ /* 0x001fc6000f8ec03f */
[----:B------:R-:W-:Y:S02]  /*2a90*/  ULDC UR6, c[0x0][0x2a4] ;  /* 0x0000a90000067ab9 */ /* 0x000fe40000000800 */
[----:B------:R-:W-:Y:S01]  /*2aa0*/  @!P6 FMUL.FTZ R11, R51, UR6 ;  /* 0x00000006330bec20 */ /* 0x000fe20008410000 */
[----:B------:R-:W-:Y:S01]  /*2ab0*/  @!P6 FMUL.FTZ R10, R50, UR6 ;  /* 0x00000006320aec20 */ /* 0x000fe20008410000 */
[C---:B-1----:R-:W-:Y:S02]  /*2ac0*/  IMAD.WIDE R6, R87.reuse, 0x4, R6 ;  /* 0x0000000457067825 */ /* 0x042fe400078e0206 */
[----:B------:R-:W-:Y:S02]  /*2ad0*/  @!P5 STS.64 [UR5+0x80], R50 ;  /* 0x00008032ff00d988 */ /* 0x000fe40008000a05 */
[----:B--2---:R-:W-:-:S04]  /*2ae0*/  IMAD.WIDE R4, R87, 0x4, R4 ;  /* 0x0000000457047825 */ /* 0x004fc800078e0204 */
[----:B---3--:R-:W-:-:S05]  /*2af0*/  @!P6 IMAD.WIDE R8, R64, 0x8, R8 ;  /* 0x000000084008e825 */ /* 0x008fca00078e0208 */
[----:B------:R0:W-:Y:S01]  /*2b00*/  @!P6 STG.E.64 desc[UR8][R8.64], R10 ;  /* 0x0000000a0800e986 */ /* 0x0001e2000c101b08 */
[----:B------:R-:W-:Y:S06]  /*2b10*/  BAR.SYNC.DEFER_BLOCKING 0x0 ;  /* 0x0000000000007b1d */ /* 0x000fec0000010000 */
[----:B------:R-:W2:Y:S04]  /*2b20*/  LDG.E.64 R4, desc[UR8][R4.64] ;  /* 0x0000000804047981 */ /* 0x000ea8000c1e1b00 */
[----:B------:R-:W2:Y:S01]  /*2b30*/  LDG.E.64 R6, desc[UR8][R6.64] ;  /* 0x0000000806067981 */ /* 0x000ea2000c1e1b00 */
[----:B0-----:R-:W-:-:S02]  /*2b40*/  MOV R10, 0x3f800000 ;  /* 0x3f800000000a7802 */ /* 0x001fc40000000f00 */
[----:B------:R-:W-:Y:S01]  /*2b50*/  ISETP.NE.AND P6, PT, RZ, UR10, PT ;  /* 0x0000000aff007c0c */ /* 0x000fe2000bfc5270 */
        /* <DEDUP_REMOVED lines=11> */
[----:B------:R-:W0:Y:S02]  /*2c10*/  @P5 MUFU.RSQ R10, R13 ;  /* 0x0000000d000a5308 */ /* 0x000e240000001400 */
[-C--:B0-----:R-:W-:Y:S01]  /*2c20*/  FMUL.FTZ R9, R9, R10.reuse ;  /* 0x0000000a09097220 */ /* 0x081fe20000410000 */
[----:B------:R-:W-:-:S03]  /*2c30*/  FMUL.FTZ R14, R37, R10 ;  /* 0x0000000a250e7220 */ /* 0x000fc60000410000 */
        /* <DEDUP_REMOVED lines=13> */
.L_x_2905:
        /* <DEDUP_REMOVED lines=10> */
[----:B------:R-:W-:Y:S02]  /*2db0*/  IADD3 R11, R15, R11, RZ ;  /* 0x0000000b0f0b7210 */ /* 0x000fe40007ffe0ff */
[----:B------:R-:W-:-:S04]  /*2dc0*/  LEA R36, P5, R14, UR12, 0x2 ;  /* 0x0000000c0e247c11 */ /* 0x000fc8000f8a10ff */
[----:B------:R-:W-:-:S05]  /*2dd0*/  LEA.HI.X R37, R14, UR13, R11, 0x2, P5 ;  /* 0x0000000d0e257c11 */ /* 0x000fca000a8f140b */
[----:B------:R0:W-:Y:S04]  /*2de0*/  STG.E.64 desc[UR8][R36.64], R8 ;  /* 0x0000000824007986 */ /* 0x0001e8000c101b08 */
.L_x_2907:
[----:B------:R-:W-:Y:S05]  /*2df0*/  BSYNC B0 ;  /* 0x0000000000007941 */ /* 0x000fea0003800000 */
.L_x_2906:
[C---:B0-----:R-:W-:Y:S01]  /*2e00*/  FADD.FTZ R9, -R12.reuse, R40 ;  /* 0x000000280c097221 */ /* 0x041fe20000010100 */
        /* <DEDUP_REMOVED lines=18> */
.L_x_2908:
        /* <DEDUP_REMOVED lines=13> */
.L_x_2910:
[----:B------:R-:W-:Y:S05]  /*3000*/  BSYNC B0 ;  /* 0x0000000000007941 */ /* 0x000fea0003800000 */
.L_x_2909:
[C---:B------:R-:W-:Y:S01]  /*3010*/  FADD.FTZ R41, -R12.reuse, R42 ;  /* 0x0000002a0c297221 */ /* 0x040fe20000010100 */
        /* <DEDUP_REMOVED lines=14> */
.L_x_2911:
        /* <DEDUP_REMOVED lines=13> */
.L_x_2913:
[----:B------:R-:W-:Y:S05]  /*31d0*/  BSYNC B0 ;  /* 0x0000000000007941 */ /* 0x000fea0003800000 */
.L_x_2912:
        /* <DEDUP_REMOVED lines=19> */
.L_x_2914:
        /* <DEDUP_REMOVED lines=13> */
.L_x_2916:
[----:B------:R-:W-:Y:S05]  /*33e0*/  BSYNC B0 ;  /* 0x0000000000007941 */ /* 0x000fea0003800000 */
.L_x_2915:
        /* <DEDUP_REMOVED lines=15> */
.L_x_2917:
        /* <DEDUP_REMOVED lines=13> */
.L_x_2919:
[----:B------:R-:W-:Y:S05]  /*35b0*/  BSYNC B0 ;  /* 0x0000000000007941 */ /* 0x000fea0003800000 */
.L_x_2918:
        /* <DEDUP_REMOVED lines=19> */
.L_x_2920:
        /* <DEDUP_REMOVED lines=13> */
.L_x_2922:
[----:B------:R-:W-:Y:S05]  /*37c0*/  BSYNC B0 ;  /* 0x0000000000007941 */ /* 0x000fea0003800000 */
.L_x_2921:
[----:B------:R-:W-:Y:S01]  /*37d0*/  ULDC.64 UR12, c[0x0][0x278] ;  /* 0x00009e00000c7ab9 */ /* 0x000fe20000000a00 */
        /* <DEDUP_REMOVED lines=13> */
.L_x_2923:
[----:B------:R-:W-:Y:S01]  /*38b0*/  ISETP.GE.U32.AND P5, PT, R70, UR12, PT ;  /* 0x0000000c46007c0c */ /* 0x000fe2000bfa6070 */
[C---:B------:R-:W-:Y:S01]  /*38c0*/  FADD.FTZ R11, -R12.reuse, R20 ;  /* 0x000000140c0b7221 */ /* 0x040fe20000010100 */
        /* <DEDUP_REMOVED lines=20> */
.L_x_2925:
[----:B------:R-:W-:Y:S05]  /*3a10*/  BSYNC B0 ;  /* 0x0000000000007941 */ /* 0x000fea0003800000 */
.L_x_2924:
        /* <DEDUP_REMOVED lines=11> */
.L_x_2926:
[----:B------:R-:W-:Y:S01]  /*3ad0*/  ISETP.GE.U32.AND P5, PT, R72, UR12, PT ;  /* 0x0000000c48007c0c */ /* 0x000fe2000bfa6070 */
[C---:B0-----:R-:W-:Y:S01]  /*3ae0*/  FADD.FTZ R9, -R12.reuse, R22 ;  /* 0x000000160c097221 */ /* 0x041fe20000010100 */
        /* <DEDUP_REMOVED lines=20> */
.L_x_2928:
[----:B------:R-:W-:Y:S05]  /*3c30*/  BSYNC B0 ;  /* 0x0000000000007941 */ /* 0x000fea0003800000 */
.L_x_2927:
        /* <DEDUP_REMOVED lines=11> */
.L_x_2929:
[----:B------:R-:W-:Y:S01]  /*3cf0*/  ISETP.GE.U32.AND P5, PT, R74, UR12, PT ;  /* 0x0000000c4a007c0c */ /* 0x000fe2000bfa6070 */
[C---:B------:R-:W-:Y:S01]  /*3d00*/  FADD.FTZ R11, -R12.reuse, R24 ;  /* 0x000000180c0b7221 */ /* 0x040fe20000010100 */
[----:B------:R-:W-:Y:S01]  /*3d10*/  FADD.FTZ R25, -R12, R25 ;  /* 0x000000190c197221 */ /* 0x000fe20000010100 */
[----:B------:R-:W-:Y:S01]  /*3d20*/  BSSY B0, `(.L_x_2930) ;  /* 0x0000013000007945 */ /* 0x000fe20003800000 */
[----:B------:R-:W-:Y:S01]  /*3d30*/  ISETP.GE.AND.EX P5, PT, R91, UR13, PT, P5 ;  /* 0x0000000d5b007c0c */ /* 0x000fe2000bfa6350 */
[-C--:B------:R-:W-:Y:S01]  /*3d40*/  FMUL.FTZ R11, R11, R10.reuse ;  /* 0x0000000a0b0b7220 */ /* 0x080fe20000410000 */
[----:B0-----:R-:W-:Y:S02]  /*3d50*/  FMUL.FTZ R18, R25, R10 ;  /* 0x0000000a19127220 */ /* 0x001fe40000410000 */
        /* <DEDUP_REMOVED lines=15> */
.L_x_2931:
[----:B------:R-:W-:Y:S05]  /*3e50*/  BSYNC B0 ;  /* 0x0000000000007941 */ /* 0x000fea0003800000 */
.L_x_2930:
        /* <DEDUP_REMOVED lines=11> */
.L_x_2932:
        /* <DEDUP_REMOVED lines=22> */
.L_x_2934:
[----:B------:R-:W-:Y:S05]  /*4070*/  BSYNC B0 ;  /* 0x0000000000007941 */ /* 0x000fea0003800000 */
.L_x_2933:
        /* <DEDUP_REMOVED lines=11> */
.L_x_2935:
        /* <DEDUP_REMOVED lines=22> */
.L_x_2937:
[----:B------:R-:W-:Y:S05]  /*4290*/  BSYNC B0 ;  /* 0x0000000000007941 */ /* 0x000fea0003800000 */
.L_x_2936:
        /* <DEDUP_REMOVED lines=11> */
.L_x_2938:
        /* <DEDUP_REMOVED lines=22> */
.L_x_2940:
[----:B------:R-:W-:Y:S05]  /*44b0*/  BSYNC B0 ;  /* 0x0000000000007941 */ /* 0x000fea0003800000 */
.L_x_2939:
        /* <DEDUP_REMOVED lines=11> */
.L_x_2941:
        /* <DEDUP_REMOVED lines=22> */
.L_x_2943:
[----:B------:R-:W-:Y:S05]  /*46d0*/  BSYNC B0 ;  /* 0x0000000000007941 */ /* 0x000fea0003800000 */
.L_x_2942:
        /* <DEDUP_REMOVED lines=11> */
.L_x_2944:
        /* <DEDUP_REMOVED lines=22> */
.L_x_2946:
[----:B------:R-:W-:Y:S05]  /*48f0*/  BSYNC B0 ;  /* 0x0000000000007941 */ /* 0x000fea0003800000 */
.L_x_2945:
        /* <DEDUP_REMOVED lines=11> */
.L_x_2947:
[----:B------:R-:W-:Y:S01]  /*49b0*/  ISETP.GE.U32.AND P5, PT, R82, UR12, PT ;  /* 0x0000000c52007c0c */ /* 0x000fe2000bfa6070 */
[----:B------:R-:W-:Y:S03]  /*49c0*/  BSSY B0, `(.L_x_2948) ;  /* 0x000000f000007945 */ /* 0x000fe60003800000 */
[----:B------:R-:W-:-:S04]  /*49d0*/  ISETP.GE.AND.EX P5, PT, R57, UR13, PT, P5 ;  /* 0x0000000d39007c0c */ /* 0x000fc8000bfa6350 */
[----:B------:R-:W-:-:S13]  /*49e0*/  ISETP.GT.U32.OR P5, PT, R0, 0x19f, P5 ;  /* 0x0000019f0000780c */ /* 0x000fda0002fa4470 */
[----:B------:R-:W-:Y:S05]  /*49f0*/  @P5 BRA `(.L_x_2949) ;  /* 0x00000000002c5947 */ /* 0x000fea0003800000 */
[----:B------:R-:W-:Y:S01]  /*4a00*/  ULDC.64 UR14, c[0x0][0x270] ;  /* 0x00009c00000e7ab9 */ /* 0x000fe20000000a00 */
[----:B0-----:R-:W-:Y:S01]  /*4a10*/  MOV R14, R2 ;  /* 0x00000002000e7202 */ /* 0x001fe20000000f00 */
        /* <DEDUP_REMOVED lines=9> */
.L_x_2949:
[----:B------:R-:W-:Y:S05]  /*4ab0*/  BSYNC B0 ;  /* 0x0000000000007941 */ /* 0x000fea0003800000 */
.L_x_2948:
[C---:B-1----:R-:W-:Y:S01]  /*4ac0*/  FADD.FTZ R9, -R12.reuse, R48 ;  /* 0x000000300c097221 */ /* 0x042fe20000010100 */
[----:B------:R-:W-:Y:S01]  /*4ad0*/  ISETP.GE.U32.AND P5, PT, R83, UR12, PT ;  /* 0x0000000c53007c0c */ /* 0x000fe2000bfa6070 */
[----:B------:R-:W-:Y:S02]  /*4ae0*/  FADD.FTZ R49, -R12, R49 ;  /* 0x000000310c317221 */ /* 0x000fe40000010100 */
[-C--:B------:R-:W-:Y:S01]  /*4af0*/  FMUL.FTZ R9, R9, R10.reuse ;  /* 0x0000000a09097220 */ /* 0x080fe20000410000 */
[----:B------:R-:W-:Y:S01]  /*4b00*/  ISETP.GE.AND.EX P5, PT, R55, UR13, PT, P5 ;  /* 0x0000000d37007c0c */ /* 0x000fe2000bfa6350 */
[----:B------:R-:W-:Y:S02]  /*4b10*/  FMUL.FTZ R10, R49, R10 ;  /* 0x0000000a310a7220 */ /* 0x000fe40000410000 */
[----:B------:R-:W-:Y:S01]  /*4b20*/  FFMA.FTZ R6, R4, R9, R6 ;  /* 0x0000000904067223 */ /* 0x000fe20000010006 */
[----:B------:R-:W-:Y:S01]  /*4b30*/  ISETP.GT.U32.OR P5, PT, R0, 0x19f, P5 ;  /* 0x0000019f0000780c */ /* 0x000fe20002fa4470 */
[----:B------:R-:W-:Y:S01]  /*4b40*/  FFMA.FTZ R7, R5, R10, R7 ;  /* 0x0000000a05077223 */ /* 0x000fe20000010007 */
[----:B------:R-:W-:Y:S11]  /*4b50*/  @!P6 BRA `(.L_x_2950) ;  /* 0x000000000028e947 */ /* 0x000ff60003800000 */
[----:B------:R-:W-:Y:S01]  /*4b60*/  FMUL.FTZ R4, R6, -1.4426950216293334961 ;  /* 0xbfb8aa3b06047820 */ /* 0x000fe20000410000 */
[----:B------:R-:W-:-:S05]  /*4b70*/  FMUL.FTZ R8, R7, -1.4426950216293334961 ;  /* 0xbfb8aa3b07087820 */ /* 0x000fca0000410000 */
[----:B------:R-:W1:Y:S08]  /*4b80*/  MUFU.EX2 R4, R4 ;  /* 0x0000000400047308 */ /* 0x000e700000000800 */
[----:B------:R-:W2:Y:S01]  /*4b90*/  MUFU.EX2 R8, R8 ;  /* 0x0000000800087308 */ /* 0x000ea20000000800 */
[----:B-1----:R-:W-:-:S07]  /*4ba0*/  FADD.FTZ R5, R4, 1 ;  /* 0x3f80000004057421 */ /* 0x002fce0000010000 */
[----:B------:R-:W1:Y:S01]  /*4bb0*/  MUFU.RCP R5, R5 ;  /* 0x0000000500057308 */ /* 0x000e620000001000 */
[----:B--2---:R-:W-:-:S07]  /*4bc0*/  FADD.FTZ R9, R8, 1 ;  /* 0x3f80000008097421 */ /* 0x004fce0000010000 */
[----:B------:R-:W2:Y:S01]  /*4bd0*/  MUFU.RCP R10, R9 ;  /* 0x00000009000a7308 */ /* 0x000ea20000001000 */
[----:B-1----:R-:W-:Y:S01]  /*4be0*/  FMUL.FTZ R6, R6, R5 ;  /* 0x0000000506067220 */ /* 0x002fe20000410000 */
[----:B--2---:R-:W-:-:S07]  /*4bf0*/  FMUL.FTZ R7, R7, R10 ;  /* 0x0000000a07077220 */ /* 0x004fce0000410000 */
.L_x_2950:
        /* <DEDUP_REMOVED lines=12> */
.L_x_2952:
[----:B------:R-:W-:Y:S05]  /*4cc0*/  BSYNC B0 ;  /* 0x0000000000007941 */ /* 0x000fea0003800000 */
.L_x_2951:
[----:B-1----:R-:W1:Y:S01]  /*4cd0*/  LDC R3, c[0x0][0x10] ;  /* 0x00000400ff037b82 */ /* 0x002e620000000800 */
[----:B------:R-:W-:Y:S02]  /*4ce0*/  IADD3 R86, R86, 0x1, RZ ;  /* 0x0000000156567810 */ /* 0x000fe40007ffe0ff */
[----:B-1----:R-:W-:-:S04]  /*4cf0*/  IADD3 R64, R3, R64, RZ ;  /* 0x0000004003407210 */ /* 0x002fc80007ffe0ff */
[----:B------:R-:W-:-:S13]  /*4d00*/  ISETP.GE.AND P5, PT, R64, UR4, PT ;  /* 0x0000000440007c0c */ /* 0x000fda000bfa6270 */
[----:B------:R-:W-:Y:S05]  /*4d10*/  @!P5 BRA `(.L_x_2953) ;  /* 0xffffffb400b8d947 */ /* 0x000fea000383ffff */
[----:B------:R-:W-:Y:S05]  /*4d20*/  EXIT ;  /* 0x000000000000794d */ /* 0x000fea0003800000 */
.L_x_2954:
        /* <DEDUP_REMOVED lines=13> */
.L_x_3287:


//--------------------- .text._Z35group_norm_nhwc_fwd_one_pass_kernelI11Fp32IOBf16WLi64ELi26ELi416EEv26Group_norm_nhwc_fwd_params --------------------------
	.section	.text._Z35group_norm_nhwc_fwd_one_pass_kernelI11Fp32IOBf16WLi64ELi26ELi416EEv26Group_norm_nhwc_fwd_params,"ax",@progbits
	.align	128
        .global         _Z35group_norm_nhwc_fwd_one_pass_kernelI11Fp32IOBf16WLi64ELi26ELi416EEv26Group_norm_nhwc_fwd_params
        .type           _Z35group_norm_nhwc_fwd_one_pass_kernelI11Fp32IOBf16WLi64ELi26ELi416EEv26Group_norm_nhwc_fwd_params,@function
        .size           _Z35group_norm_nhwc_fwd_one_pass_kernelI11Fp32IOBf16WLi64ELi26ELi416EEv26Group_norm_nhwc_fwd_params,(.L_x_3288 - _Z35group_norm_nhwc_fwd_one_pass_kernelI11Fp32IOBf16WLi64ELi26ELi416EEv26Group_norm_nhwc_fwd_params)
        .other          _Z35group_norm_nhwc_fwd_one_pass_kernelI11Fp32IOBf16WLi64ELi26ELi416EEv26Group_norm_nhwc_fwd_params,@"STO_CUDA_ENTRY STV_DEFAULT"
_Z35group_norm_nhwc_fwd_one_pass_kernelI11Fp32IOBf16WLi64ELi26ELi416EEv26Group_norm_nhwc_fwd_params:
.text._Z35group_norm_nhwc_fwd_one_pass_kernelI11Fp32IOBf16WLi64ELi26ELi416EEv26Group_norm_nhwc_fwd_params:
        /* <DEDUP_REMOVED lines=28> */
.L_x_2970:
        /* <DEDUP_REMOVED lines=148> */
.L_x_2956:
[----:B------:R-:W-:Y:S05]  /*0b00*/  BSYNC B0 ;  /* 0x0000000000007941 */ /* 0x000fea0003800000 */
.L_x_2955:
        /* <DEDUP_REMOVED lines=28> */
.L_x_2959:
[----:B-1----:R-:W2:Y:S04]  /*0cd0*/  LDG.E.STRONG.GPU R12, desc[UR8][R10.64] ;  /* 0x000000080a0c7981 */ /* 0x002ea8000c1ef900 */
[----:B--2---:R-:W-:Y:S01]  /*0ce0*/  CCTL.IVALL ;  /* 0x00000000ff00798f */ /* 0x004fe20002000000 */
[----:B------:R-:W-:Y:S05]  /*0cf0*/  YIELD ;  /* 0x0000000000007946 */ /* 0x000fea0003800000 */
[----:B------:R-:W-:-:S13]  /*0d00*/  ISETP.NE.AND P1, PT, R12, R15, PT ;  /* 0x0000000f0c00720c */ /* 0x000fda0003f25270 */
[----:B------:R-:W-:Y:S05]  /*0d10*/  @P1 BRA `(.L_x_2959) ;  /* 0xfffffffc00ec1947 */ /* 0x000fea000383ffff */
.L_x_2958:
        /* <DEDUP_REMOVED lines=11> */
.L_x_2961:
        /* <DEDUP_REMOVED lines=63> */
.L_x_2960:
        /* <DEDUP_REMOVED lines=19> */
.L_x_2963:
[----:B------:R-:W-:Y:S05]  /*12f0*/  BSYNC B0 ;  /* 0x0000000000007941 */ /* 0x000fea0003800000 */
.L_x_2962:
        /* <DEDUP_REMOVED lines=33> */
.L_x_2957:
[----:B------:R-:W-:Y:S01]  /*1510*/  ULDC.64 UR12, c[0x0][0x218] ;  /* 0x00008600000c7ab9 */ /* 0x000fe20000000a00 */
[C---:B------:R-:W-:Y:S01]  /*1520*/  LOP3.LUT P1, RZ, R2.reuse, UR7, RZ, 0xfc, !PT ;  /* 0x0000000702ff7c12 */ /* 0x040fe2000f82fcff */
[----:B------:R-:W2:Y:S01]  /*1530*/  S2UR UR6, SR_CgaCtaId ;  /* 0x00000000000679c3 */ /* 0x000ea20000008800 */
[----:B------:R-:W-:Y:S01]  /*1540*/  ISETP.EQ.U32.AND P3, PT, RZ, UR12, PT ;  /* 0x0000000cff007c0c */ /* 0x000fe2000bf62070 */
[----:B-1----:R-:W-:Y:S01]  /*1550*/  IMAD.WIDE.U32 R10, R2, 0x4ec4ec4f, RZ ;  /* 0x4ec4ec4f020a7825 */ /* 0x002fe200078e00ff */
[----:B------:R-:W-:Y:S02]  /*1560*/  UMOV UR5, 0x400 ;  /* 0x0000040000057882 */ /* 0x000fe40000000000 */
[----:B------:R-:W-:Y:S02]  /*1570*/  ISETP.EQ.OR.EX P1, PT, RZ, UR13, P1, P3 ;  /* 0x0000000dff007c0c */ /* 0x000fe40008f22730 */
[----:B------:R-:W-:Y:S01]  /*1580*/  SHF.R.U32.HI R11, RZ, 0x2, R11 ;  /* 0x00000002ff0b7819 */ /* 0x000fe2000001160b */
[----:B------:R-:W1:Y:S04]  /*1590*/  LDC.64 R12, c[0x0][0x228] ;  /* 0x00008a00ff0c7b82 */ /* 0x000e680000000a00 */
        /* <DEDUP_REMOVED lines=13> */
[----:B------:R-:W-:Y:S01]  /*1670*/  @!P1 STG.E.64 desc[UR8][R16.64], R10 ;  /* 0x0000000a10009986 */ /* 0x000fe2000c101b08 */
[----:B------:R-:W-:Y:S06]  /*1680*/  BAR.SYNC.DEFER_BLOCKING 0x0 ;  /* 0x0000000000007b1d */ /* 0x000fec0000010000 */
[----:B------:R-:W2:Y:S04]  /*1690*/  LDG.E.U16 R21, desc[UR8][R12.64] ;  /* 0x000000080c157981 */ /* 0x000ea8000c1e1500 */
[----:B------:R-:W3:Y:S04]  /*16a0*/  LDG.E.U16 R23, desc[UR8][R14.64] ;  /* 0x000000080e177981 */ /* 0x000ee8000c1e1500 */
[----:B------:R1:W4:Y:S04]  /*16b0*/  LDG.E.U16 R28, desc[UR8][R12.64+0x2] ;  /* 0x000002080c1c7981 */ /* 0x000328000c1e1500 */
[----:B------:R3:W5:Y:S04]  /*16c0*/  LDG.E.U16 R29, desc[UR8][R14.64+0x2] ;  /* 0x000002080e1d7981 */ /* 0x000768000c1e1500 */
[----:B------:R-:W0:Y:S02]  /*16d0*/  LDS.64 R18, [UR5+0x80] ;  /* 0x00008005ff127984 */ /* 0x000e240008000a00 */
[----:B0-----:R-:W-:-:S04]  /*16e0*/  FMUL.FTZ R18, R18, UR6 ;  /* 0x0000000612127c20 */ /* 0x001fc80008410000 */
[----:B------:R-:W-:-:S04]  /*16f0*/  FMUL.FTZ R8, R18, R18 ;  /* 0x0000001212087220 */ /* 0x000fc80000410000 */
[----:B------:R-:W-:-:S05]  /*1700*/  FFMA.FTZ R8, R19, UR6, -R8 ;  /* 0x0000000613087c23 */ /* 0x000fca0008010808 */
[----:B------:R-:W-:-:S13]  /*1710*/  FSETP.GTU.FTZ.AND P1, PT, R8, RZ, PT ;  /* 0x000000ff0800720b */ /* 0x000fda0003f3c000 */
[----:B------:R-:W0:Y:S01]  /*1720*/  @P1 LDC R9, c[0x0][0x238] ;  /* 0x00008e00ff091b82 */ /* 0x000e220000000800 */
[C---:B------:R-:W-:Y:S01]  /*1730*/  FADD.FTZ R4, -R18.reuse, R4 ;  /* 0x0000000412047221 */ /* 0x040fe20000010100 */
[----:B------:R-:W-:Y:S01]  /*1740*/  FADD.FTZ R6, -R18, R6 ;  /* 0x0000000612067221 */ /* 0x000fe20000010100 */
[----:B0-----:R-:W-:Y:S01]  /*1750*/  @P1 FADD.FTZ R10, R8, R9 ;  /* 0x00000009080a1221 */ /* 0x001fe20000010000 */
[----:B------:R-:W-:-:S06]  /*1760*/  MOV R9, 0x3f800000 ;  /* 0x3f80000000097802 */ /* 0x000fcc0000000f00 */
[----:B------:R-:W0:Y:S01]  /*1770*/  @P1 MUFU.RSQ R9, R10 ;  /* 0x0000000a00091308 */ /* 0x000e220000001400 */
[----:B------:R-:W-:Y:S01]  /*1780*/  ISETP.NE.AND P1, PT, RZ, UR10, PT ;  /* 0x0000000aff007c0c */ /* 0x000fe2000bf25270 */
[C---:B-1----:R-:W-:Y:S01]  /*1790*/  FADD.FTZ R12, -R18.reuse, R5 ;  /* 0x00000005120c7221 */ /* 0x042fe20000010100 */
[----:B------:R-:W-:Y:S01]  /*17a0*/  FADD.FTZ R18, -R18, R7 ;  /* 0x0000000712127221 */ /* 0x000fe20000010100 */
[-C--:B0-----:R-:W-:Y:S01]  /*17b0*/  FMUL.FTZ R4, R4, R9.reuse ;  /* 0x0000000904047220 */ /* 0x081fe20000410000 */
[-C--:B------:R-:W-:Y:S01]  /*17c0*/  FMUL.FTZ R7, R6, R9.reuse ;  /* 0x0000000906077220 */ /* 0x080fe20000410000 */
[-C--:B------:R-:W-:Y:S01]  /*17d0*/  FMUL.FTZ R12, R12, R9.reuse ;  /* 0x000000090c0c7220 */ /* 0x080fe20000410000 */
[----:B------:R-:W-:Y:S01]  /*17e0*/  FMUL.FTZ R9, R18, R9 ;  /* 0x0000000912097220 */ /* 0x000fe20000410000 */
[----:B--2---:R-:W-:Y:S02]  /*17f0*/  SHF.L.U32 R21, R21, 0x10, RZ ;  /* 0x0000001015157819 */ /* 0x004fe400000006ff */
[----:B---3--:R-:W-:-:S02]  /*1800*/  SHF.L.U32 R14, R23, 0x10, RZ ;  /* 0x00000010170e7819 */ /* 0x008fc400000006ff */
[----:B----4-:R-:W-:-:S03]  /*1810*/  SHF.L.U32 R5, R28, 0x10, RZ ;  /* 0x000000101c057819 */ /* 0x010fc600000006ff */
[--C-:B------:R-:W-:Y:S01]  /*1820*/  FFMA.FTZ R6, R21, R4, R14.reuse ;  /* 0x0000000415067223 */ /* 0x100fe2000001000e */
[----:B-----5:R-:W-:Y:S01]  /*1830*/  SHF.L.U32 R8, R29, 0x10, RZ ;  /* 0x000000101d087819 */ /* 0x020fe200000006ff */
[----:B------:R-:W-:-:S04]  /*1840*/  FFMA.FTZ R4, R21, R7, R14 ;  /* 0x0000000715047223 */ /* 0x000fc8000001000e */
        /* <DEDUP_REMOVED lines=12> */
.L_x_2964:
        /* <DEDUP_REMOVED lines=14> */
.L_x_2966:
[----:B------:R-:W-:Y:S05]  /*19f0*/  BSYNC B0 ;  /* 0x0000000000007941 */ /* 0x000fea0003800000 */
.L_x_2965:
[----:B------:R-:W-:Y:S01]  /*1a00*/  IADD3 R11, R0, 0x20, RZ ;  /* 0x00000020000b7810 */ /* 0x000fe20007ffe0ff */
        /* <DEDUP_REMOVED lines=12> */
.L_x_2967:
        /* <DEDUP_REMOVED lines=17> */
.L_x_2969:
[----:B------:R-:W-:Y:S05]  /*1be0*/  BSYNC B0 ;  /* 0x0000000000007941 */ /* 0x000fea0003800000 */
.L_x_2968:
[----:B0-----:R-:W0:Y:S01]  /*1bf0*/  LDC R5, c[0x0][0x10] ;  /* 0x00000400ff057b82 */ /* 0x001e220000000800 */
[----:B------:R-:W-:Y:S02]  /*1c00*/  IADD3 R3, R3, 0x1, RZ ;  /* 0x0000000103037810 */ /* 0x000fe40007ffe0ff */
[----:B0-----:R-:W-:-:S04]  /*1c10*/  IADD3 R22, R5, R22, RZ ;  /* 0x0000001605167210 */ /* 0x001fc80007ffe0ff */
[----:B------:R-:W-:-:S13]  /*1c20*/  ISETP.GE.AND P1, PT, R22, UR4, PT ;  /* 0x0000000416007c0c */ /* 0x000fda000bf26270 */
[----:B------:R-:W-:Y:S05]  /*1c30*/  @!P1 BRA `(.L_x_2970) ;  /* 0xffffffe400609947 */ /* 0x000fea000383ffff */
[----:B------:R-:W-:Y:S05]  /*1c40*/  EXIT ;  /* 0x000000000000794d */ /* 0x000fea0003800000 */
.L_x_2971:
        /* <DEDUP_REMOVED lines=11> */
.L_x_3288:


//--------------------- .text._Z35group_norm_nhwc_fwd_one_pass_kernelI11Fp32IOBf16WLi128ELi26ELi416EEv26Group_norm_nhwc_fwd_params --------------------------
	.section	.text._Z35group_norm_nhwc_fwd_one_pass_kernelI11Fp32IOBf16WLi128ELi26ELi416EEv26Group_norm_nhwc_fwd_params,"ax",@progbits
	.align	128
        .global         _Z35group_norm_nhwc_fwd_one_pass_kernelI11Fp32IOBf16WLi128ELi26ELi416EEv26Group_norm_nhwc_fwd_params
        .type           _Z35group_norm_nhwc_fwd_one_pass_kernelI11Fp32IOBf16WLi128ELi26ELi416EEv26Group_norm_nhwc_fwd_params,@function
        .size           _Z35group_norm_nhwc_fwd_one_pass_kernelI11Fp32IOBf16WLi128ELi26ELi416EEv26Group_norm_nhwc_fwd_params,(.L_x_3289 - _Z35group_norm_nhwc_fwd_one_pass_kernelI11Fp32IOBf16WLi128ELi26ELi416EEv26Group_norm_nhwc_fwd_params)
        .other          _Z35group_norm_nhwc_fwd_one_pass_kernelI11Fp32IOBf16WLi128ELi26ELi416EEv26Group_norm_nhwc_fwd_params,@"STO_CUDA_ENTRY STV_DEFAULT"
_Z35group_norm_nhwc_fwd_one_pass_kernelI11Fp32IOBf16WLi128ELi26ELi416EEv26Group_norm_nhwc_fwd_params:
.text._Z35group_norm_nhwc_fwd_one_pass_kernelI11Fp32IOBf16WLi128ELi26ELi416EEv26Group_norm_nhwc_fwd_params:
        /* <DEDUP_REMOVED lines=34> */
.L_x_2993:
[----:B0-----:R-:W0:Y:S01]  /*0220*/  LDC R15, c[0x0][0x288] ;  /* 0x0000a200ff0f7b82 */ /* 0x001e220000000800 */
[----:B------:R-:W-:Y:S01]  /*0230*/  ULDC.64 UR12, c[0x0][0x278] ;  /* 0x00009e00000c7ab9 */ /* 0x000fe20000000a00 */
[----:B------:R-:W-:Y:S02]  /*0240*/  SHF.R.S32.HI R25, RZ, 0x1f, R6 ;  /* 0x0000001fff197819 */ /* 0x000fe40000011406 */
[----:B------:R-:W-:Y:S02]  /*0250*/  SHF.R.S32.HI R35, RZ, 0x1f, R7 ;  /* 0x0000001fff237819 */ /* 0x000fe40000011407 */
[----:B------:R-:W-:Y:S02]  /*0260*/  SHF.R.S32.HI R37, RZ, 0x1f, R24 ;  /* 0x0000001fff257819 */ /* 0x000fe40000011418 */
[----:B0-----:R-:W-:Y:S02]  /*0270*/  IABS R11, R15 ;  /* 0x0000000f000b7213 */ /* 0x001fe40000000000 */
        /* <DEDUP_REMOVED lines=177> */
.L_x_2973:
[----:B------:R-:W-:Y:S05]  /*0d90*/  BSYNC B0 ;  /* 0x0000000000007941 */ /* 0x000fea0003800000 */
.L_x_2972:
        /* <DEDUP_REMOVED lines=28> */
.L_x_2976:
[----:B-1----:R-:W2:Y:S04]  /*0f60*/  LDG.E.STRONG.GPU R10, desc[UR8][R8.64] ;  /* 0x00000008080a7981 */ /* 0x002ea8000c1ef900 */
[----:B--2---:R-:W-:Y:S01]  /*0f70*/  CCTL.IVALL ;  /* 0x00000000ff00798f */ /* 0x004fe20002000000 */
[----:B------:R-:W-:Y:S05]  /*0f80*/  YIELD ;  /* 0x0000000000007946 */ /* 0x000fea0003800000 */
[----:B------:R-:W-:-:S13]  /*0f90*/  ISETP.NE.AND P1, PT, R10, R15, PT ;  /* 0x0000000f0a00720c */ /* 0x000fda0003f25270 */
[----:B------:R-:W-:Y:S05]  /*0fa0*/  @P1 BRA `(.L_x_2976) ;  /* 0xfffffffc00ec1947 */ /* 0x000fea000383ffff */
.L_x_2975:
        /* <DEDUP_REMOVED lines=11> */
.L_x_2978:
[C---:B------:R-:W-:Y:S02]  /*1060*/  IADD3 R15, R18.reuse, 0x1, RZ ;  /* 0x00000001120f7810 */ /* 0x040fe40007ffe0ff */
        /* <DEDUP_REMOVED lines=12> */
[-C--:B------:R-:W-:Y:S02]  /*1130*/  @!P1 IMAD R16, R16, R19.reuse, RZ ;  /* 0x0000001310109224 */ /* 0x080fe400078e02ff */
        /* <DEDUP_REMOVED lines=49> */
.L_x_2977:
        /* <DEDUP_REMOVED lines=19> */
.L_x_2980:
[----:B------:R-:W-:Y:S05]  /*1580*/  BSYNC B0 ;  /* 0x0000000000007941 */ /* 0x000fea0003800000 */
.L_x_2979:
        /* <DEDUP_REMOVED lines=32> */
.L_x_2974:
        /* <DEDUP_REMOVED lines=31> */
[----:B------:R-:W-:Y:S01]  /*1980*/  ISETP.NE.AND P4, PT, RZ, UR10, PT ;  /* 0x0000000aff007c0c */ /* 0x000fe2000bf85270 */
[C---:B------:R-:W-:Y:S01]  /*1990*/  FADD.FTZ R12, -R18.reuse, R27 ;  /* 0x0000001b120c7221 */ /* 0x040fe20000010100 */
[----:B------:R-:W-:Y:S01]  /*19a0*/  FADD.FTZ R26, -R18, R26 ;  /* 0x0000001a121a7221 */ /* 0x000fe20000010100 */
[----:B0-----:R-:W-:Y:S01]  /*19b0*/  @P1 FADD.FTZ R8, R19, R8 ;  /* 0x0000000813081221 */ /* 0x001fe20000010000 */
[----:B------:R-:W-:-:S06]  /*19c0*/  MOV R19, 0x3f800000 ;  /* 0x3f80000000137802 */ /* 0x000fcc0000000f00 */
[----:B------:R-:W0:Y:S01]  /*19d0*/  @P1 MUFU.RSQ R19, R8 ;  /* 0x0000000800131308 */ /* 0x000e220000001400 */
[----:B------:R-:W-:Y:S02]  /*19e0*/  ISETP.GE.U32.AND P1, PT, R6, UR12, PT ;  /* 0x0000000c06007c0c */ /* 0x000fe4000bf26070 */
[----:B------:R-:W-:Y:S02]  /*19f0*/  ISETP.GE.U32.AND P2, PT, R7, UR12, PT ;  /* 0x0000000c07007c0c */ /* 0x000fe4000bf46070 */
[----:B------:R-:W-:Y:S01]  /*1a00*/  ISETP.GE.U32.AND P3, PT, R24, UR12, PT ;  /* 0x0000000c18007c0c */ /* 0x000fe2000bf66070 */
[C---:B------:R-:W-:Y:S01]  /*1a10*/  FADD.FTZ R28, -R18.reuse, R28 ;  /* 0x0000001c121c7221 */ /* 0x040fe20000010100 */
[C---:B-1----:R-:W-:Y:S01]  /*1a20*/  FADD.FTZ R14, -R18.reuse, R29 ;  /* 0x0000001d120e7221 */ /* 0x042fe20000010100 */
[C---:B------:R-:W-:Y:S01]  /*1a30*/  FADD.FTZ R30, -R18.reuse, R30 ;  /* 0x0000001e121e7221 */ /* 0x040fe20000010100 */
[C---:B------:R-:W-:Y:S01]  /*1a40*/  FADD.FTZ R16, -R18.reuse, R31 ;  /* 0x0000001f12107221 */ /* 0x040fe20000010100 */
[C---:B------:R-:W-:Y:S01]  /*1a50*/  FADD.FTZ R32, -R18.reuse, R32 ;  /* 0x0000002012207221 */ /* 0x040fe20000010100 */
[----:B------:R-:W-:Y:S01]  /*1a60*/  FADD.FTZ R34, -R18, R33 ;  /* 0x0000002112227221 */ /* 0x000fe20000010100 */
[----:B------:R-:W-:-:S02]  /*1a70*/  ISETP.GE.AND.EX P1, PT, R25, UR13, PT, P1 ;  /* 0x0000000d19007c0c */ /* 0x000fc4000bf26310 */
[----:B------:R-:W-:Y:S02]  /*1a80*/  ISETP.GE.AND.EX P2, PT, R35, UR13, PT, P2 ;  /* 0x0000000d23007c0c */ /* 0x000fe4000bf46320 */
[----:B------:R-:W-:Y:S01]  /*1a90*/  ISETP.GE.AND.EX P3, PT, R37, UR13, PT, P3 ;  /* 0x0000000d25007c0c */ /* 0x000fe2000bf66330 */
[-C--:B0-----:R-:W-:Y:S01]  /*1aa0*/  FMUL.FTZ R12, R12, R19.reuse ;  /* 0x000000130c0c7220 */ /* 0x081fe20000410000 */
[-C--:B------:R-:W-:Y:S01]  /*1ab0*/  FMUL.FTZ R26, R26, R19.reuse ;  /* 0x000000131a1a7220 */ /* 0x080fe20000410000 */
[----:B------:R-:W-:Y:S01]  /*1ac0*/  FMUL.FTZ R18, R32, R19 ;  /* 0x0000001320127220 */ /* 0x000fe20000410000 */
[C---:B------:R-:W-:Y:S02]  /*1ad0*/  ISETP.GT.U32.OR P1, PT, R0.reuse, 0x19f, P1 ;  /* 0x0000019f0000780c */ /* 0x040fe40000f24470 */
[C---:B------:R-:W-:Y:S02]  /*1ae0*/  ISETP.GT.U32.OR P2, PT, R0.reuse, 0x19f, P2 ;  /* 0x0000019f0000780c */ /* 0x040fe40001744470 */
[----:B------:R-:W-:-:S02]  /*1af0*/  ISETP.GT.U32.OR P3, PT, R0, 0x19f, P3 ;  /* 0x0000019f0000780c */ /* 0x000fc40001f64470 */
[----:B--2---:R-:W-:Y:S02]  /*1b00*/  SHF.L.U32 R9, R22, 0x10, RZ ;  /* 0x0000001016097819 */ /* 0x004fe400000006ff */
[----:B---3--:R-:W-:Y:S02]  /*1b10*/  SHF.L.U32 R10, R23, 0x10, RZ ;  /* 0x00000010170a7819 */ /* 0x008fe400000006ff */
[----:B----4-:R-:W-:Y:S02]  /*1b20*/  SHF.L.U32 R8, R21, 0x10, RZ ;  /* 0x0000001015087819 */ /* 0x010fe400000006ff */
[----:B-----5:R-:W-:Y:S01]  /*1b30*/  SHF.L.U32 R11, R20, 0x10, RZ ;  /* 0x00000010140b7819 */ /* 0x020fe200000006ff */
[-C--:B------:R-:W-:Y:S01]  /*1b40*/  FMUL.FTZ R23, R28, R19.reuse ;  /* 0x000000131c177220 */ /* 0x080fe20000410000 */
[-C--:B------:R-:W-:Y:S01]  /*1b50*/  FMUL.FTZ R22, R14, R19.reuse ;  /* 0x000000130e167220 */ /* 0x080fe20000410000 */
[-C--:B------:R-:W-:Y:S01]  /*1b60*/  FMUL.FTZ R21, R30, R19.reuse ;  /* 0x000000131e157220 */ /* 0x080fe20000410000 */
[-C--:B------:R-:W-:Y:S01]  /*1b70*/  FMUL.FTZ R20, R16, R19.reuse ;  /* 0x0000001310147220 */ /* 0x080fe20000410000 */
[----:B------:R-:W-:Y:S01]  /*1b80*/  FFMA.FTZ R13, R9, R12, R10 ;  /* 0x0000000c090d7223 */ /* 0x000fe2000001000a */
[----:B------:R-:W-:Y:S01]  /*1b90*/  FMUL.FTZ R19, R34, R19 ;  /* 0x0000001322137220 */ /* 0x000fe20000410000 */
        /* <DEDUP_REMOVED lines=12> */
.L_x_2981:
        /* <DEDUP_REMOVED lines=13> */
.L_x_2983:
[----:B------:R-:W-:Y:S05]  /*1d30*/  BSYNC B0 ;  /* 0x0000000000007941 */ /* 0x000fea0003800000 */
.L_x_2982:
        /* <DEDUP_REMOVED lines=13> */
.L_x_2984:
        /* <DEDUP_REMOVED lines=13> */
.L_x_2986:
[----:B------:R-:W-:Y:S05]  /*1ee0*/  BSYNC B0 ;  /* 0x0000000000007941 */ /* 0x000fea0003800000 */
.L_x_2985:
        /* <DEDUP_REMOVED lines=13> */
.L_x_2987:
        /* <DEDUP_REMOVED lines=13> */
.L_x_2989:
[----:B------:R-:W-:Y:S05]  /*2090*/  BSYNC B0 ;  /* 0x0000000000007941 */ /* 0x000fea0003800000 */
.L_x_2988:
        /* <DEDUP_REMOVED lines=13> */
.L_x_2990:
        /* <DEDUP_REMOVED lines=12> */
.L_x_2992:
[----:B------:R-:W-:Y:S05]  /*2230*/  BSYNC B0 ;  /* 0x0000000000007941 */ /* 0x000fea0003800000 */
.L_x_2991:
[----:B-1----:R-:W1:Y:S01]  /*2240*/  LDC R9, c[0x0][0x10] ;  /* 0x00000400ff097b82 */ /* 0x002e620000000800 */
[----:B------:R-:W-:Y:S02]  /*2250*/  IADD3 R4, R4, 0x1, RZ ;  /* 0x0000000104047810 */ /* 0x000fe40007ffe0ff */
[----:B-1----:R-:W-:-:S04]  /*2260*/  IADD3 R38, R9, R38, RZ ;  /* 0x0000002609267210 */ /* 0x002fc80007ffe0ff */
[----:B------:R-:W-:-:S13]  /*2270*/  ISETP.GE.AND P1, PT, R38, UR4, PT ;  /* 0x0000000426007c0c */ /* 0x000fda000bf26270 */
[----:B------:R-:W-:Y:S05]  /*2280*/  @!P1 BRA `(.L_x_2993) ;  /* 0xffffffdc00e49947 */ /* 0x000fea000383ffff */
[----:B------:R-:W-:Y:S05]  /*2290*/  EXIT ;  /* 0x000000000000794d */ /* 0x000fea0003800000 */
.L_x_2994:
        /* <DEDUP_REMOVED lines=14> */
.L_x_3289:


//--------------------- .text._Z35group_norm_nhwc_fwd_one_pass_kernelI11Fp32IOBf16WLi256ELi26ELi416EEv26Group_norm_nhwc_fwd_params --------------------------
	.section	.text._Z35group_norm_nhwc_fwd_one_pass_kernelI11Fp32IOBf16WLi256ELi26ELi416EEv26Group_norm_nhwc_fwd_params,"ax",@progbits
	.align	128
        .global         _Z35group_norm_nhwc_fwd_one_pass_kernelI11Fp32IOBf16WLi256ELi26ELi416EEv26Group_norm_nhwc_fwd_params
        .type           _Z35group_norm_nhwc_fwd_one_pass_kernelI11Fp32IOBf16WLi256ELi26ELi416EEv26Group_norm_nhwc_fwd_params,@function
        .size           _Z35group_norm_nhwc_fwd_one_pass_kernelI11Fp32IOBf16WLi256ELi26ELi416EEv26Group_norm_nhwc_fwd_params,(.L_x_3290 - _Z35group_norm_nhwc_fwd_one_pass_kernelI11Fp32IOBf16WLi256ELi26ELi416EEv26Group_norm_nhwc_fwd_params)
        .other          _Z35group_norm_nhwc_fwd_one_pass_kernelI11Fp32IOBf16WLi256ELi26ELi416EEv26Group_norm_nhwc_fwd_params,@"STO_CUDA_ENTRY STV_DEFAULT"
_Z35group_norm_nhwc_fwd_one_pass_kernelI11Fp32IOBf16WLi256ELi26ELi416EEv26Group_norm_nhwc_fwd_params:
.text._Z35group_norm_nhwc_fwd_one_pass_kernelI11Fp32IOBf16WLi256ELi26ELi416EEv26Group_norm_nhwc_fwd_params:
        /* <DEDUP_REMOVED lines=25> */
.L_x_3028:
[----:B01----:R-:W0:Y:S01]  /*0190*/  LDC R9, c[0x0][0x288] ;  /* 0x0000a200ff097b82 */ /* 0x003e220000000800 */
[C---:B------:R-:W-:Y:S01]  /*01a0*/  IADD3 R33, R37.reuse, 0xc0, RZ ;  /* 0x000000c025217810 */ /* 0x040fe20007ffe0ff */
[----:B------:R-:W-:Y:S01]  /*01b0*/  ULDC.64 UR14, c[0x0][0x278] ;  /* 0x00009e00000e7ab9 */ /* 0x000fe20000000a00 */
[C---:B------:R-:W-:Y:S01]  /*01c0*/  IADD3 R24, R37.reuse, 0x60, RZ ;  /* 0x0000006025187810 */ /* 0x040fe20007ffe0ff */
[----:B------:R-:W-:Y:S01]  /*01d0*/  ULDC.64 UR12, c[0x0][0x280] ;  /* 0x0000a000000c7ab9 */ /* 0x000fe20000000a00 */
[----:B------:R-:W-:Y:S02]  /*01e0*/  IADD3 R26, R37, 0x80, RZ ;  /* 0x00000080251a7810 */ /* 0x000fe40007ffe0ff */
        /* <DEDUP_REMOVED lines=11> */
[----:B--2---:R-:W2:Y:S08]  /*02a0*/  @!P4 LDC.64 R14, c[0x0][0x270] ;  /* 0x00009c00ff0ecb82 */ /* 0x004eb00000000a00 */
        /* <DEDUP_REMOVED lines=263> */
.L_x_2996:
[----:B------:R-:W-:Y:S05]  /*1320*/  BSYNC B0 ;  /* 0x0000000000007941 */ /* 0x000fea0003800000 */
.L_x_2995:
        /* <DEDUP_REMOVED lines=8> */
[----:B0-----:R-:W0:Y:S08]  /*13b0*/  LDC.64 R16, c[0x0][0x248] ;  /* 0x00009200ff107b82 */ /* 0x001e300000000a00 */
[----:B------:R-:W3:Y:S01]  /*13c0*/  LDC.64 R14, c[0x0][0x240] ;  /* 0x00009000ff0e7b82 */ /* 0x000ee20000000a00 */
[----:B-1----:R-:W-:-:S04]  /*13d0*/  IMAD R20, R23, R18, RZ ;  /* 0x0000001217147224 */ /* 0x002fc800078e02ff */
[----:B------:R-:W-:-:S05]  /*13e0*/  IMAD R22, R20, R21, RZ ;  /* 0x0000001514167224 */ /* 0x000fca00078e02ff */
[----:B------:R-:W-:-:S05]  /*13f0*/  SHF.L.U32 R23, R22, 0x1, RZ ;  /* 0x0000000116177819 */ /* 0x000fca00000006ff */
[----:B0-----:R-:W-:-:S04]  /*1400*/  IMAD.WIDE R16, R23, 0x4, R16 ;  /* 0x0000000417107825 */ /* 0x001fc800078e0210 */
[----:B--2---:R-:W-:Y:S01]  /*1410*/  IMAD R23, R18, UR7, R19 ;  /* 0x0000000712177c24 */ /* 0x004fe2000f8e0213 */
[----:B------:R-:W-:Y:S02]  /*1420*/  IADD3 R19, R20, R19, RZ ;  /* 0x0000001314137210 */ /* 0x000fe40007ffe0ff */
[----:B------:R-:W-:Y:S01]  /*1430*/  MOV R18, 0xffffffff ;  /* 0xffffffff00127802 */ /* 0x000fe20000000f00 */
[----:B------:R-:W-:-:S03]  /*1440*/  IMAD.WIDE.U32 R16, R23, 0x8, R16 ;  /* 0x0000000817107825 */ /* 0x000fc600078e0010 */
[----:B------:R-:W-:Y:S01]  /*1450*/  SEL R23, R18, 0x1, P1 ;  /* 0x0000000112177807 */ /* 0x000fe20000800000 */
[----:B---3--:R-:W-:Y:S01]  /*1460*/  IMAD.WIDE.U32 R14, R19, 0x4, R14 ;  /* 0x00000004130e7825 */ /* 0x008fe200078e000e */
        /* <DEDUP_REMOVED lines=8> */
.L_x_2999:
[----:B-1----:R-:W2:Y:S04]  /*14f0*/  LDG.E.STRONG.GPU R16, desc[UR8][R14.64] ;  /* 0x000000080e107981 */ /* 0x002ea8000c1ef900 */
[----:B--2---:R-:W-:Y:S01]  /*1500*/  CCTL.IVALL ;  /* 0x00000000ff00798f */ /* 0x004fe20002000000 */
[----:B------:R-:W-:Y:S05]  /*1510*/  YIELD ;  /* 0x0000000000007946 */ /* 0x000fea0003800000 */
[----:B------:R-:W-:-:S13]  /*1520*/  ISETP.NE.AND P1, PT, R16, R19, PT ;  /* 0x000000131000720c */ /* 0x000fda0003f25270 */
[----:B------:R-:W-:Y:S05]  /*1530*/  @P1 BRA `(.L_x_2999) ;  /* 0xfffffffc00ec1947 */ /* 0x000fea000383ffff */
.L_x_2998:
        /* <DEDUP_REMOVED lines=11> */
.L_x_3001:
[C---:B------:R-:W-:Y:S02]  /*15f0*/  ISETP.EQ.OR P1, PT, R20.reuse, UR7, P3 ;  /* 0x0000000714007c0c */ /* 0x040fe40009f22670 */
[----:B------:R-:W-:-:S04]  /*1600*/  IADD3 R18, R20, 0x1, RZ ;  /* 0x0000000114127810 */ /* 0x000fc80007ffe0ff */
[----:B------:R-:W-:-:S07]  /*1610*/  ISETP.EQ.OR P2, PT, R18, UR7, P3 ;  /* 0x0000000712007c0c */ /* 0x000fce0009f42670 */
[----:B------:R-:W1:Y:S01]  /*1620*/  @!P1 LDC R16, c[0x0][0x10] ;  /* 0x00000400ff109b82 */ /* 0x000e620000000800 */
[----:B0-----:R-:W0:Y:S01]  /*1630*/  @!P1 S2R R17, SR_CTAID.Y ;  /* 0x0000000000119919 */ /* 0x001e220000002600 */
[----:B------:R-:W-:-:S06]  /*1640*/  @!P1 LOP3.LUT R19, R34, 0x1, RZ, 0xc0, !PT ;  /* 0x0000000122139812 */ /* 0x000fcc00078ec0ff */
[----:B------:R-:W2:Y:S08]  /*1650*/  @!P1 LDC.64 R14, c[0x0][0x248] ;  /* 0x00009200ff0e9b82 */ /* 0x000eb00000000a00 */
[----:B------:R-:W3:Y:S01]  /*1660*/  @!P2 LDC R23, c[0x0][0x10] ;  /* 0x00000400ff17ab82 */ /* 0x000ee20000000800 */
[----:B-1----:R-:W-:-:S04]  /*1670*/  @!P1 IMAD R44, R19, R16, RZ ;  /* 0x00000010132c9224 */ /* 0x002fc800078e02ff */
[----:B------:R-:W-:-:S05]  /*1680*/  @!P1 IMAD R44, R44, R21, RZ ;  /* 0x000000152c2c9224 */ /* 0x000fca00078e02ff */
[----:B------:R-:W-:Y:S01]  /*1690*/  @!P1 SHF.L.U32 R19, R44, 0x1, RZ ;  /* 0x000000012c139819 */ /* 0x000fe200000006ff */
[----:B0-----:R-:W-:-:S04]  /*16a0*/  @!P1 IMAD R17, R16, R20, R17 ;  /* 0x0000001410119224 */ /* 0x001fc800078e0211 */
        /* <DEDUP_REMOVED lines=26> */
[----:B------:R-:W0:Y:S02]  /*1850*/  @!P4 LDC.64 R16, c[0x0][0x248] ;  /* 0x00009200ff10cb82 */ /* 0x000e240000000a00 */
[----:B0-----:R-:W-:-:S10]  /*1860*/  @!P4 IMAD.WIDE R16, R23, 0x4, R16 ;  /* 0x000000041710c825 */ /* 0x001fd400078e0210 */
[----:B------:R-:W0:Y:S01]  /*1870*/  @!P1 S2R R23, SR_CTAID.Y ;  /* 0x0000000000179919 */ /* 0x000e220000002600 */
[----:B------:R-:W-:Y:S02]  /*1880*/  @!P4 IMAD.WIDE.U32 R16, R19, 0x8, R16 ;  /* 0x000000081310c825 */ /* 0x000fe400078e0010 */
[----:B------:R-:W1:Y:S04]  /*1890*/  @!P1 LDC R19, c[0x0][0x10] ;  /* 0x00000400ff139b82 */ /* 0x000e680000000800 */
[----:B------:R-:W2:Y:S01]  /*18a0*/  @!P4 LDG.E.64 R16, desc[UR8][R16.64] ;  /* 0x000000081010c981 */ /* 0x000ea2000c1e1b00 */
[----:B---3--:R-:W-:Y:S01]  /*18b0*/  @!P2 FADD.FTZ R12, R12, R14 ;  /* 0x0000000e0c0ca221 */ /* 0x008fe20000010000 */
[----:B------:R-:W-:-:S05]  /*18c0*/  @!P1 LOP3.LUT R14, R34, 0x1, RZ, 0xc0, !PT ;  /* 0x00000001220e9812 */ /* 0x000fca00078ec0ff */
[-C--:B-1----:R-:W-:Y:S02]  /*18d0*/  @!P1 IMAD R14, R14, R19.reuse, RZ ;  /* 0x000000130e0e9224 */ /* 0x082fe400078e02ff */
[----:B0-----:R-:W-:Y:S02]  /*18e0*/  @!P1 IMAD R23, R18, R19, R23 ;  /* 0x0000001312179224 */ /* 0x001fe400078e0217 */
[----:B------:R-:W0:Y:S01]  /*18f0*/  @!P1 LDC.64 R18, c[0x0][0x248] ;  /* 0x00009200ff129b82 */ /* 0x000e220000000a00 */
        /* <DEDUP_REMOVED lines=14> */
.L_x_3000:
        /* <DEDUP_REMOVED lines=12> */
[----:B0-----:R-:W-:-:S05]  /*1aa0*/  SHF.L.U32 R17, R18, 0x1, RZ ;  /* 0x0000000112117819 */ /* 0x001fca00000006ff */
[----:B--2---:R-:W-:-:S04]  /*1ab0*/  IMAD.WIDE R14, R17, 0x4, R14 ;  /* 0x00000004110e7825 */ /* 0x004fc800078e020e */
[----:B-1----:R-:W-:-:S04]  /*1ac0*/  IMAD R17, R20, UR5, R19 ;  /* 0x0000000514117c24 */ /* 0x002fc8000f8e0213 */
[----:B------:R-:W-:-:S06]  /*1ad0*/  IMAD.WIDE.U32 R14, R17, 0x8, R14 ;  /* 0x00000008110e7825 */ /* 0x000fcc00078e000e */
[----:B------:R-:W2:Y:S02]  /*1ae0*/  LDG.E.64 R14, desc[UR8][R14.64] ;  /* 0x000000080e0e7981 */ /* 0x000ea4000c1e1b00 */
[----:B--2---:R-:W-:Y:S01]  /*1af0*/  FADD.FTZ R12, R12, R14 ;  /* 0x0000000e0c0c7221 */ /* 0x004fe20000010000 */
[----:B------:R-:W-:-:S07]  /*1b00*/  FADD.FTZ R13, R13, R15 ;  /* 0x0000000f0d0d7221 */ /* 0x000fce0000010000 */
.L_x_3003:
[----:B------:R-:W-:Y:S05]  /*1b10*/  BSYNC B0 ;  /* 0x0000000000007941 */ /* 0x000fea0003800000 */
.L_x_3002:
        /* <DEDUP_REMOVED lines=9> */
[----:B0-----:R-:W-:Y:S01]  /*1bb0*/  @!P1 LOP3.LUT R17, R34, 0x1, RZ, 0xc0, !PT ;  /* 0x0000000122119812 */ /* 0x001fe200078ec0ff */
[----:B------:R-:W0:Y:S02]  /*1bc0*/  @!P1 S2R R23, SR_CTAID.Y ;  /* 0x0000000000179919 */ /* 0x000e240000002600 */
[----:B------:R-:W2:Y:S01]  /*1bd0*/  @!P1 LDC R18, c[0x0][0x10] ;  /* 0x00000400ff129b82 */ /* 0x000ea20000000800 */
[-C--:B-1----:R-:W-:Y:S02]  /*1be0*/  @!P2 IMAD R19, R19, R16.reuse, R14 ;  /* 0x000000101313a224 */ /* 0x082fe400078e020e */
[----:B------:R-:W-:-:S05]  /*1bf0*/  @!P2 IMAD R16, R15, R16, RZ ;  /* 0x000000100f10a224 */ /* 0x000fca00078e02ff */
[----:B------:R-:W1:Y:S01]  /*1c00*/  @!P2 LDC.64 R14, c[0x0][0x248] ;  /* 0x00009200ff0eab82 */ /* 0x000e620000000a00 */
[-C--:B--2---:R-:W-:Y:S02]  /*1c10*/  @!P1 IMAD R44, R17, R18.reuse, RZ ;  /* 0x00000012112c9224 */ /* 0x084fe400078e02ff */
[-C--:B------:R-:W-:Y:S02]  /*1c20*/  @!P2 IMAD R22, R16, R21.reuse, RZ ;  /* 0x000000151016a224 */ /* 0x080fe400078e02ff */
[----:B------:R-:W-:Y:S02]  /*1c30*/  @!P1 IMAD R21, R44, R21, RZ ;  /* 0x000000152c159224 */ /* 0x000fe400078e02ff */
[----:B0-----:R-:W-:Y:S01]  /*1c40*/  @!P1 IMAD R23, R20, R18, R23 ;  /* 0x0000001214179224 */ /* 0x001fe200078e0217 */
[----:B------:R-:W0:Y:S01]  /*1c50*/  @!P1 LDC.64 R16, c[0x0][0x248] ;  /* 0x00009200ff109b82 */ /* 0x000e220000000a00 */
[----:B------:R-:W-:Y:S02]  /*1c60*/  @!P2 SHF.L.U32 R45, R22, 0x1, RZ ;  /* 0x00000001162da819 */ /* 0x000fe400000006ff */
[----:B------:R-:W-:-:S03]  /*1c70*/  @!P1 SHF.L.U32 R21, R21, 0x1, RZ ;  /* 0x0000000115159819 */ /* 0x000fc600000006ff */
[----:B-1----:R-:W-:-:S04]  /*1c80*/  @!P2 IMAD.WIDE R14, R45, 0x4, R14 ;  /* 0x000000042d0ea825 */ /* 0x002fc800078e020e */
        /* <DEDUP_REMOVED lines=9> */
.L_x_2997:
[----:B------:R-:W-:Y:S01]  /*1d20*/  ULDC.64 UR12, c[0x0][0x218] ;  /* 0x00008600000c7ab9 */ /* 0x000fe20000000a00 */
[----:B------:R-:W-:Y:S01]  /*1d30*/  LOP3.LUT P1, RZ, R36, UR7, RZ, 0xfc, !PT ;  /* 0x0000000724ff7c12 */ /* 0x000fe2000f82fcff */
[----:B------:R-:W2:Y:S01]  /*1d40*/  S2UR UR6, SR_CgaCtaId ;  /* 0x00000000000679c3 */ /* 0x000ea20000008800 */
[----:B------:R-:W-:Y:S01]  /*1d50*/  ISETP.EQ.U32.AND P2, PT, RZ, UR12, PT ;  /* 0x0000000cff007c0c */ /* 0x000fe2000bf42070 */
[----:B------:R-:W-:Y:S01]  /*1d60*/  UMOV UR5, 0x400 ;  /* 0x0000040000057882 */ /* 0x000fe20000000000 */
[----:B-1----:R-:W-:Y:S01]  /*1d70*/  IADD3 R15, R39, R0, RZ ;  /* 0x00000000270f7210 */ /* 0x002fe20007ffe0ff */
[----:B------:R-:W-:Y:S01]  /*1d80*/  ULDC.64 UR14, c[0x0][0x278] ;  /* 0x00009e00000e7ab9 */ /* 0x000fe20000000a00 */
[----:B------:R-:W-:-:S03]  /*1d90*/  ISETP.EQ.OR.EX P1, PT, RZ, UR13, P1, P2 ;  /* 0x0000000dff007c0c */ /* 0x000fc60008f22720 */
        /* <DEDUP_REMOVED lines=13> */
[----:B------:R-:W2:Y:S04]  /*1e70*/  LDG.E.U16 R0, desc[UR8][R44.64] ;  /* 0x000000082c007981 */ /* 0x000ea8000c1e1500 */
[----:B------:R-:W3:Y:S04]  /*1e80*/  LDG.E.U16 R16, desc[UR8][R44.64+0x2] ;  /* 0x000002082c107981 */ /* 0x000ee8000c1e1500 */
[----:B0-----:R-:W4:Y:S04]  /*1e90*/  LDG.E.U16 R17, desc[UR8][R22.64] ;  /* 0x0000000816117981 */ /* 0x001f28000c1e1500 */
[----:B-1----:R0:W5:Y:S01]  /*1ea0*/  LDG.E.U16 R18, desc[UR8][R22.64+0x2] ;  /* 0x0000020816127981 */ /* 0x002162000c1e1500 */
        /* <DEDUP_REMOVED lines=16> */
[C---:B0-----:R-:W-:Y:S01]  /*1fb0*/  FADD.FTZ R23, -R14.reuse, R26 ;  /* 0x0000001a0e177221 */ /* 0x041fe20000010100 */
[C---:B------:R-:W-:Y:S01]  /*1fc0*/  FADD.FTZ R27, -R14.reuse, R27 ;  /* 0x0000001b0e1b7221 */ /* 0x040fe20000010100 */
[C---:B------:R-:W-:Y:S01]  /*1fd0*/  FADD.FTZ R45, -R14.reuse, R28 ;  /* 0x0000001c0e2d7221 */ /* 0x040fe20000010100 */
[C---:B------:R-:W-:Y:S01]  /*1fe0*/  FADD.FTZ R29, -R14.reuse, R29 ;  /* 0x0000001d0e1d7221 */ /* 0x040fe20000010100 */
[C---:B------:R-:W-:Y:S01]  /*1ff0*/  FADD.FTZ R30, -R14.reuse, R30 ;  /* 0x0000001e0e1e7221 */ /* 0x040fe20000010100 */
[----:B------:R-:W-:-:S07]  /*2000*/  FADD.FTZ R31, -R14, R31 ;  /* 0x0000001f0e1f7221 */ /* 0x000fce0000010100 */
        /* <DEDUP_REMOVED lines=9> */
[----:B--2---:R-:W-:Y:S02]  /*20a0*/  SHF.L.U32 R0, R0, 0x10, RZ ;  /* 0x0000001000007819 */ /* 0x004fe400000006ff */
[----:B---3--:R-:W-:Y:S02]  /*20b0*/  SHF.L.U32 R10, R16, 0x10, RZ ;  /* 0x00000010100a7819 */ /* 0x008fe400000006ff */
[----:B----4-:R-:W-:Y:S01]  /*20c0*/  SHF.L.U32 R20, R17, 0x10, RZ ;  /* 0x0000001011147819 */ /* 0x010fe200000006ff */
[----:B------:R-:W-:Y:S01]  /*20d0*/  FMUL.FTZ R17, R13, R12 ;  /* 0x0000000c0d117220 */ /* 0x000fe20000410000 */
[C---:B------:R-:W-:Y:S01]  /*20e0*/  FADD.FTZ R13, -R14.reuse, R32 ;  /* 0x000000200e0d7221 */ /* 0x040fe20000010100 */
[----:B------:R-:W-:Y:S01]  /*20f0*/  FADD.FTZ R14, -R14, R33 ;  /* 0x000000210e0e7221 */ /* 0x000fe20000010100 */
        /* <DEDUP_REMOVED lines=14> */
.L_x_3004:
        /* <DEDUP_REMOVED lines=13> */
.L_x_3006:
[----:B------:R-:W-:Y:S05]  /*22b0*/  BSYNC B0 ;  /* 0x0000000000007941 */ /* 0x000fea0003800000 */
.L_x_3005:
[-C--:B------:R-:W-:Y:S01]  /*22c0*/  FMUL.FTZ R15, R15, R12.reuse ;  /* 0x0000000c0f0f7220 */ /* 0x080fe20000410000 */
[-C--:B------:R-:W-:Y:S01]  /*22d0*/  FMUL.FTZ R7, R7, R12.reuse ;  /* 0x0000000c07077220 */ /* 0x080fe20000410000 */
[-C--:B------:R-:W-:Y:S01]  /*22e0*/  FMUL.FTZ R19, R19, R12.reuse ;  /* 0x0000000c13137220 */ /* 0x080fe20000410000 */
[----:B------:R-:W-:Y:S01]  /*22f0*/  FMUL.FTZ R11, R11, R12 ;  /* 0x0000000c0b0b7220 */ /* 0x000fe20000410000 */
        /* <DEDUP_REMOVED lines=13> */
.L_x_3007:
        /* <DEDUP_REMOVED lines=13> */
.L_x_3009:
[----:B------:R-:W-:Y:S05]  /*24a0*/  BSYNC B0 ;  /* 0x0000000000007941 */ /* 0x000fea0003800000 */
.L_x_3008:
[----:B-1----:R-:W-:Y:S01]  /*24b0*/  FFMA.FTZ R6, R0, R19, R20 ;  /* 0x0000001300067223 */ /* 0x002fe20000010014 */
        /* <DEDUP_REMOVED lines=12> */
.L_x_3010:
        /* <DEDUP_REMOVED lines=13> */
.L_x_3012:
[----:B------:R-:W-:Y:S05]  /*2650*/  BSYNC B0 ;  /* 0x0000000000007941 */ /* 0x000fea0003800000 */
.L_x_3011:
[----:B-1----:R-:W-:Y:S01]  /*2660*/  IADD3 R17, R37, 0x60, RZ ;  /* 0x0000006025117810 */ /* 0x002fe20007ffe0ff */
[-C--:B0-----:R-:W-:Y:S01]  /*2670*/  FMUL.FTZ R33, R21, R12.reuse ;  /* 0x0000000c15217220 */ /* 0x081fe20000410000 */
[----:B------:R-:W-:Y:S01]  /*2680*/  IADD3 R16, R37, 0x80, RZ ;  /* 0x0000008025107810 */ /* 0x000fe20007ffe0ff */
[-C--:B------:R-:W-:Y:S01]  /*2690*/  FMUL.FTZ R25, R25, R12.reuse ;  /* 0x0000000c19197220 */ /* 0x080fe20000410000 */
[----:B------:R-:W-:Y:S01]  /*26a0*/  IADD3 R9, R37, 0xa0, RZ ;  /* 0x000000a025097810 */ /* 0x000fe20007ffe0ff */
[-C--:B------:R-:W-:Y:S01]  /*26b0*/  FMUL.FTZ R23, R23, R12.reuse ;  /* 0x0000000c17177220 */ /* 0x080fe20000410000 */
[----:B------:R-:W-:Y:S01]  /*26c0*/  IADD3 R8, R37, 0xc0, RZ ;  /* 0x000000c025087810 */ /* 0x000fe20007ffe0ff */
[-C--:B------:R-:W-:Y:S01]  /*26d0*/  FMUL.FTZ R27, R27, R12.reuse ;  /* 0x0000000c1b1b7220 */ /* 0x080fe20000410000 */
[----:B------:R-:W-:Y:S01]  /*26e0*/  IADD3 R7, R37, 0xe0, RZ ;  /* 0x000000e025077810 */ /* 0x000fe20007ffe0ff */
[-C--:B------:R-:W-:Y:S01]  /*26f0*/  FMUL.FTZ R45, R45, R12.reuse ;  /* 0x0000000c2d2d7220 */ /* 0x080fe20000410000 */
[----:B------:R-:W-:Y:S01]  /*2700*/  ISETP.GE.U32.AND P5, PT, R17, UR14, PT ;  /* 0x0000000e11007c0c */ /* 0x000fe2000bfa6070 */
        /* <DEDUP_REMOVED lines=8> */
[----:B------:R-:W-:Y:S01]  /*2790*/  FMUL.FTZ R22, R14, R12 ;  /* 0x0000000c0e167220 */ /* 0x000fe20000410000 */
[----:B------:R-:W-:Y:S01]  /*27a0*/  SHF.R.S32.HI R15, RZ, 0x1f, R17 ;  /* 0x0000001fff0f7819 */ /* 0x000fe20000011411 */
[----:B------:R-:W-:Y:S01]  /*27b0*/  FFMA.FTZ R12, R0, R33, R20 ;  /* 0x00000021000c7223 */ /* 0x000fe20000010014 */
[----:B------:R-:W-:Y:S01]  /*27c0*/  SHF.R.S32.HI R11, RZ, 0x1f, R16 ;  /* 0x0000001fff0b7819 */ /* 0x000fe20000011410 */
        /* <DEDUP_REMOVED lines=25> */
.L_x_3013:
        /* <DEDUP_REMOVED lines=13> */
.L_x_3015:
[----:B------:R-:W-:Y:S05]  /*2a30*/  BSYNC B0 ;  /* 0x0000000000007941 */ /* 0x000fea0003800000 */
.L_x_3014:
        /* <DEDUP_REMOVED lines=13> */
.L_x_3016:
        /* <DEDUP_REMOVED lines=13> */
.L_x_3018:
[----:B------:R-:W-:Y:S05]  /*2be0*/  BSYNC B0 ;  /* 0x0000000000007941 */ /* 0x000fea0003800000 */
.L_x_3017:
        /* <DEDUP_REMOVED lines=13> */
.L_x_3019:
        /* <DEDUP_REMOVED lines=13> */
.L_x_3021:
[----:B------:R-:W-:Y:S05]  /*2d90*/  BSYNC B0 ;  /* 0x0000000000007941 */ /* 0x000fea0003800000 */
.L_x_3020:
        /* <DEDUP_REMOVED lines=13> */
.L_x_3022:
        /* <DEDUP_REMOVED lines=13> */
.L_x_3024:
[----:B------:R-:W-:Y:S05]  /*2f40*/  BSYNC B0 ;  /* 0x0000000000007941 */ /* 0x000fea0003800000 */
.L_x_3023:
[----:B------:R-:W-:Y:S01]  /*2f50*/  FFMA.FTZ R20, R0, R21, R20 ;  /* 0x0000001500147223 */ /* 0x000fe20000010014 */
[----:B------:R-:W-:Y:S01]  /*2f60*/  FFMA.FTZ R21, R10, R22, R18 ;  /* 0x000000160a157223 */ /* 0x000fe20000010012 */
[----:B------:R-:W-:Y:S06]  /*2f70*/  @!P6 BRA `(.L_x_3025) ;  /* 0x000000000028e947 */ /* 0x000fec0003800000 */
[----:B------:R-:W-:Y:S01]  /*2f80*/  FMUL.FTZ R0, R20, -1.4426950216293334961 ;  /* 0xbfb8aa3b14007820 */ /* 0x000fe20000410000 */
[----:B------:R-:W-:-:S05]  /*2f90*/  FMUL.FTZ R6, R21, -1.4426950216293334961 ;  /* 0xbfb8aa3b15067820 */ /* 0x000fca0000410000 */
[----:B------:R-:W2:Y:S08]  /*2fa0*/  MUFU.EX2 R0, R0 ;  /* 0x0000000000007308 */ /* 0x000eb00000000800 */
[----:B------:R-:W1:Y:S01]  /*2fb0*/  MUFU.EX2 R6, R6 ;  /* 0x0000000600067308 */ /* 0x000e620000000800 */
[----:B--2---:R-:W-:-:S07]  /*2fc0*/  FADD.FTZ R5, R0, 1 ;  /* 0x3f80000000057421 */ /* 0x004fce0000010000 */
[----:B------:R-:W2:Y:S01]  /*2fd0*/  MUFU.RCP R5, R5 ;  /* 0x0000000500057308 */ /* 0x000ea20000001000 */
[----:B-1----:R-:W-:-:S07]  /*2fe0*/  FADD.FTZ R8, R6, 1 ;  /* 0x3f80000006087421 */ /* 0x002fce0000010000 */
[----:B------:R-:W1:Y:S01]  /*2ff0*/  MUFU.RCP R8, R8 ;  /* 0x0000000800087308 */ /* 0x000e620000001000 */
[----:B--2---:R-:W-:Y:S01]  /*3000*/  FMUL.FTZ R20, R20, R5 ;  /* 0x0000000514147220 */ /* 0x004fe20000410000 */
[----:B-1----:R-:W-:-:S07]  /*3010*/  FMUL.FTZ R21, R21, R8 ;  /* 0x0000000815157220 */ /* 0x002fce0000410000 */
.L_x_3025:
        /* <DEDUP_REMOVED lines=12> */
.L_x_3027:
[----:B------:R-:W-:Y:S05]  /*30e0*/  BSYNC B0 ;  /* 0x0000000000007941 */ /* 0x000fea0003800000 */
.L_x_3026:
[----:B------:R-:W3:Y:S01]  /*30f0*/  LDC R3, c[0x0][0x10] ;  /* 0x00000400ff037b82 */ /* 0x000ee20000000800 */
[----:B------:R-:W-:Y:S02]  /*3100*/  IADD3 R34, R34, 0x1, RZ ;  /* 0x0000000122227810 */ /* 0x000fe40007ffe0ff */
[----:B---3--:R-:W-:-:S04]  /*3110*/  IADD3 R38, R3, R38, RZ ;  /* 0x0000002603267210 */ /* 0x008fc80007ffe0ff */
[----:B------:R-:W-:-:S13]  /*3120*/  ISETP.GE.AND P1, PT, R38, UR4, PT ;  /* 0x0000000426007c0c */ /* 0x000fda000bf26270 */
[----:B------:R-:W-:Y:S05]  /*3130*/  @!P1 BRA `(.L_x_3028) ;  /* 0xffffffd000149947 */ /* 0x000fea000383ffff */
[----:B------:R-:W-:Y:S05]  /*3140*/  EXIT ;  /* 0x000000000000794d */ /* 0x000fea0003800000 */
.L_x_3029:
        /* <DEDUP_REMOVED lines=11> */
.L_x_3290:


//--------------------- .text._Z35group_norm_nhwc_fwd_one_pass_kernelI11Fp32IOBf16WLi512ELi26ELi416EEv26Group_norm_nhwc_fwd_params --------------------------
	.section	.text._Z35group_norm_nhwc_fwd_one_pass_kernelI11Fp32IOBf16WLi512ELi26ELi416EEv26Group_norm_nhwc_fwd_params,"ax",@progbits
	.align	128
        .global         _Z35group_norm_nhwc_fwd_one_pass_kernelI11Fp32IOBf16WLi512ELi26ELi416EEv26Group_norm_nhwc_fwd_params
        .type           _Z35group_norm_nhwc_fwd_one_pass_kernelI11Fp32IOBf16WLi512ELi26ELi416EEv26Group_norm_nhwc_fwd_params,@function
        .size           _Z35group_norm_nhwc_fwd_one_pass_kernelI11Fp32IOBf16WLi512ELi26ELi416EEv26Group_norm_nhwc_fwd_params,(.L_x_3291 - _Z35group_norm_nhwc_fwd_one_pass_kernelI11Fp32IOBf16WLi512ELi26ELi416EEv26Group_norm_nhwc_fwd_params)
        .other          _Z35group_norm_nhwc_fwd_one_pass_kernelI11Fp32IOBf16WLi512ELi26ELi416EEv26Group_norm_nhwc_fwd_params,@"STO_CUDA_ENTRY STV_DEFAULT"
_Z35group_norm_nhwc_fwd_one_pass_kernelI11Fp32IOBf16WLi512ELi26ELi416EEv26Group_norm_nhwc_fwd_params:
.text._Z35group_norm_nhwc_fwd_one_pass_kernelI11Fp32IOBf16WLi512ELi26ELi416EEv26Group_norm_nhwc_fwd_params:
        /* <DEDUP_REMOVED lines=64> */
.L_x_3087:
[----:B------:R-:W0:Y:S01]  /*0400*/  LDC R11, c[0x0][0x288] ;  /* 0x0000a200ff0b7b82 */ /* 0x000e220000000800 */
        /* <DEDUP_REMOVED lines=443> */
.L_x_3031:
[----:B------:R-:W-:Y:S05]  /*1fc0*/  BSYNC B0 ;  /* 0x0000000000007941 */ /* 0x000fea0003800000 */
.L_x_3030:
        /* <DEDUP_REMOVED lines=28> */
.L_x_3034:
[----:B0-----:R-:W2:Y:S04]  /*2190*/  LDG.E.STRONG.GPU R6, desc[UR8][R4.64] ;  /* 0x0000000804067981 */ /* 0x001ea8000c1ef900 */
[----:B--2---:R-:W-:Y:S01]  /*21a0*/  CCTL.IVALL ;  /* 0x00000000ff00798f */ /* 0x004fe20002000000 */
[----:B------:R-:W-:Y:S05]  /*21b0*/  YIELD ;  /* 0x0000000000007946 */ /* 0x000fea0003800000 */
[----:B------:R-:W-:-:S13]  /*21c0*/  ISETP.NE.AND P6, PT, R6, R53, PT ;  /* 0x000000350600720c */ /* 0x000fda0003fc5270 */
[----:B------:R-:W-:Y:S05]  /*21d0*/  @P6 BRA `(.L_x_3034) ;  /* 0xfffffffc00ec6947 */ /* 0x000fea000383ffff */
.L_x_3033:
        /* <DEDUP_REMOVED lines=11> */
.L_x_3036:
        /* <DEDUP_REMOVED lines=63> */
.L_x_3035:
        /* <DEDUP_REMOVED lines=18> */
.L_x_3038:
[----:B------:R-:W-:Y:S05]  /*27a0*/  BSYNC B0 ;  /* 0x0000000000007941 */ /* 0x000fea0003800000 */
.L_x_3037:
        /* <DEDUP_REMOVED lines=33> */
.L_x_3032:
        /* <DEDUP_REMOVED lines=17> */
[----:B------:R0:W-:Y:S02]  /*2ad0*/  @!P5 STS.64 [UR5+0x80], R50 ;  /* 0x00008032ff00d988 */ /* 0x0001e40008000a05 */
[----:B--2---:R-:W-:-:S04]  /*2ae0*/  IMAD.WIDE R4, R87, 0x2, R4 ;  /* 0x0000000257047825 */ /* 0x004fc800078e0204 */
[----:B---3--:R-:W-:-:S05]  /*2af0*/  @!P6 IMAD.WIDE R8, R64, 0x8, R8 ;  /* 0x000000084008e825 */ /* 0x008fca00078e0208 */
[----:B------:R1:W-:Y:S01]  /*2b00*/  @!P6 STG.E.64 desc[UR8][R8.64], R10 ;  /* 0x0000000a0800e986 */ /* 0x0003e2000c101b08 */
[----:B------:R-:W-:Y:S06]  /*2b10*/  BAR.SYNC.DEFER_BLOCKING 0x0 ;  /* 0x0000000000007b1d */ /* 0x000fec0000010000 */
[----:B------:R-:W2:Y:S04]  /*2b20*/  LDG.E.U16 R14, desc[UR8][R4.64] ;  /* 0x00000008040e7981 */ /* 0x000ea8000c1e1500 */
[----:B------:R3:W4:Y:S04]  /*2b30*/  LDG.E.U16 R15, desc[UR8][R4.64+0x2] ;  /* 0x00000208040f7981 */ /* 0x000728000c1e1500 */
[----:B0-----:R-:W5:Y:S04]  /*2b40*/  LDG.E.U16 R50, desc[UR8][R6.64] ;  /* 0x0000000806327981 */ /* 0x001f68000c1e1500 */
[----:B------:R-:W5:Y:S01]  /*2b50*/  LDG.E.U16 R51, desc[UR8][R6.64+0x2] ;  /* 0x0000020806337981 */ /* 0x000f62000c1e1500 */
[----:B-1----:R-:W-:-:S02]  /*2b60*/  MOV R10, 0x3f800000 ;  /* 0x3f800000000a7802 */ /* 0x002fc40000000f00 */
[----:B------:R-:W-:Y:S01]  /*2b70*/  ISETP.NE.AND P6, PT, RZ, UR10, PT ;  /* 0x0000000aff007c0c */ /* 0x000fe2000bfc5270 */
[----:B------:R-:W0:Y:S02]  /*2b80*/  LDS.64 R12, [UR5+0x80] ;  /* 0x00008005ff0c7984 */ /* 0x000e240008000a00 */
[----:B0-----:R-:W-:-:S04]  /*2b90*/  FMUL.FTZ R12, R12, UR6 ;  /* 0x000000060c0c7c20 */ /* 0x001fc80008410000 */
[C---:B------:R-:W-:Y:S01]  /*2ba0*/  FMUL.FTZ R52, R12.reuse, R12 ;  /* 0x0000000c0c347220 */ /* 0x040fe20000410000 */
[C---:B---3--:R-:W-:Y:S01]  /*2bb0*/  FADD.FTZ R5, -R12.reuse, R36 ;  /* 0x000000240c057221 */ /* 0x048fe20000010100 */
[C---:B------:R-:W-:Y:S01]  /*2bc0*/  FADD.FTZ R37, -R12.reuse, R37 ;  /* 0x000000250c257221 */ /* 0x040fe20000010100 */
[----:B------:R-:W-:Y:S01]  /*2bd0*/  FADD.FTZ R39, -R12, R39 ;  /* 0x000000270c277221 */ /* 0x000fe20000010100 */
[----:B------:R-:W-:-:S05]  /*2be0*/  FFMA.FTZ R13, R13, UR6, -R52 ;  /* 0x000000060d0d7c23 */ /* 0x000fca0008010834 */
[----:B------:R-:W-:-:S13]  /*2bf0*/  FSETP.GTU.FTZ.AND P5, PT, R13, RZ, PT ;  /* 0x000000ff0d00720b */ /* 0x000fda0003fbc000 */
[----:B------:R-:W0:Y:S02]  /*2c00*/  @P5 LDC R8, c[0x0][0x238] ;  /* 0x00008e00ff085b82 */ /* 0x000e240000000800 */
[----:B0-----:R-:W-:-:S04]  /*2c10*/  @P5 FADD.FTZ R8, R13, R8 ;  /* 0x000000080d085221 */ /* 0x001fc80000010000 */
[----:B------:R-:W0:Y:S02]  /*2c20*/  @P5 MUFU.RSQ R10, R8 ;  /* 0x00000008000a5308 */ /* 0x000e240000001400 */
[-C--:B0-----:R-:W-:Y:S01]  /*2c30*/  FMUL.FTZ R37, R37, R10.reuse ;  /* 0x0000000a25257220 */ /* 0x081fe20000410000 */
[----:B------:R-:W-:Y:S01]  /*2c40*/  FMUL.FTZ R4, R5, R10 ;  /* 0x0000000a05047220 */ /* 0x000fe20000410000 */
[----:B--2---:R-:W-:Y:S02]  /*2c50*/  SHF.L.U32 R36, R14, 0x10, RZ ;  /* 0x000000100e247819 */ /* 0x004fe400000006ff */
[----:B----4-:R-:W-:Y:S01]  /*2c60*/  SHF.L.U32 R14, R15, 0x10, RZ ;  /* 0x000000100f0e7819 */ /* 0x010fe200000006ff */
[----:B------:R-:W-:Y:S01]  /*2c70*/  FADD.FTZ R15, -R12, R38 ;  /* 0x000000260c0f7221 */ /* 0x000fe20000010100 */
        /* <DEDUP_REMOVED lines=15> */
.L_x_3039:
        /* <DEDUP_REMOVED lines=14> */
.L_x_3041:
[----:B------:R-:W-:Y:S05]  /*2e50*/  BSYNC B0 ;  /* 0x0000000000007941 */ /* 0x000fea0003800000 */
.L_x_3040:
        /* <DEDUP_REMOVED lines=19> */
.L_x_3042:
        /* <DEDUP_REMOVED lines=13> */
.L_x_3044:
[----:B------:R-:W-:Y:S05]  /*3060*/  BSYNC B0 ;  /* 0x0000000000007941 */ /* 0x000fea0003800000 */
.L_x_3043:
        /* <DEDUP_REMOVED lines=15> */
.L_x_3045:
        /* <DEDUP_REMOVED lines=13> */
.L_x_3047:
[----:B------:R-:W-:Y:S05]  /*3230*/  BSYNC B0 ;  /* 0x0000000000007941 */ /* 0x000fea0003800000 */
.L_x_3046:
        /* <DEDUP_REMOVED lines=19> */
.L_x_3048:
        /* <DEDUP_REMOVED lines=13> */
.L_x_3050:
[----:B------:R-:W-:Y:S05]  /*3440*/  BSYNC B0 ;  /* 0x0000000000007941 */ /* 0x000fea0003800000 */
.L_x_3049:
        /* <DEDUP_REMOVED lines=15> */
.L_x_3051:
        /* <DEDUP_REMOVED lines=13> */
.L_x_3053:
[----:B------:R-:W-:Y:S05]  /*3610*/  BSYNC B0 ;  /* 0x0000000000007941 */ /* 0x000fea0003800000 */
.L_x_3052:
        /* <DEDUP_REMOVED lines=19> */
.L_x_3054:
        /* <DEDUP_REMOVED lines=13> */
.L_x_3056:
[----:B------:R-:W-:Y:S05]  /*3820*/  BSYNC B0 ;  /* 0x0000000000007941 */ /* 0x000fea0003800000 */
.L_x_3055:
[----:B------:R-:W-:Y:S01]  /*3830*/  ULDC.64 UR12, c[0x0][0x278] ;  /* 0x00009e00000c7ab9 */ /* 0x000fe20000000a00 */
        /* <DEDUP_REMOVED lines=13> */
.L_x_3057:
[----:B------:R-:W-:Y:S01]  /*3910*/  ISETP.GE.U32.AND P5, PT, R70, UR12, PT ;  /* 0x0000000c46007c0c */ /* 0x000fe2000bfa6070 */
[C---:B0-----:R-:W-:Y:S01]  /*3920*/  FADD.FTZ R5, -R12.reuse, R20 ;  /* 0x000000140c057221 */ /* 0x041fe20000010100 */
        /* <DEDUP_REMOVED lines=20> */
.L_x_3059:
[----:B------:R-:W-:Y:S05]  /*3a70*/  BSYNC B0 ;  /* 0x0000000000007941 */ /* 0x000fea0003800000 */
.L_x_3058:
        /* <DEDUP_REMOVED lines=11> */
.L_x_3060:
        /* <DEDUP_REMOVED lines=22> */
.L_x_3062:
[----:B------:R-:W-:Y:S05]  /*3c90*/  BSYNC B0 ;  /* 0x0000000000007941 */ /* 0x000fea0003800000 */
.L_x_3061:
        /* <DEDUP_REMOVED lines=11> */
.L_x_3063:
        /* <DEDUP_REMOVED lines=22> */
.L_x_3065:
[----:B------:R-:W-:Y:S05]  /*3eb0*/  BSYNC B0 ;  /* 0x0000000000007941 */ /* 0x000fea0003800000 */
.L_x_3064:
        /* <DEDUP_REMOVED lines=11> */
.L_x_3066:
        /* <DEDUP_REMOVED lines=22> */
.L_x_3068:
[----:B------:R-:W-:Y:S05]  /*40d0*/  BSYNC B0 ;  /* 0x0000000000007941 */ /* 0x000fea0003800000 */
.L_x_3067:
        /* <DEDUP_REMOVED lines=11> */
.L_x_3069:
        /* <DEDUP_REMOVED lines=22> */
.L_x_3071:
[----:B------:R-:W-:Y:S05]  /*42f0*/  BSYNC B0 ;  /* 0x0000000000007941 */ /* 0x000fea0003800000 */
.L_x_3070:
        /* <DEDUP_REMOVED lines=11> */
.L_x_3072:
        /* <DEDUP_REMOVED lines=22> */
.L_x_3074:
[----:B------:R-:W-:Y:S05]  /*4510*/  BSYNC B0 ;  /* 0x0000000000007941 */ /* 0x000fea0003800000 */
.L_x_3073:
        /* <DEDUP_REMOVED lines=11> */
.L_x_3075:
        /* <DEDUP_REMOVED lines=22> */
.L_x_3077:
[----:B------:R-:W-:Y:S05]  /*4730*/  BSYNC B0 ;  /* 0x0000000000007941 */ /* 0x000fea0003800000 */
.L_x_3076:
        /* <DEDUP_REMOVED lines=11> */
.L_x_3078:
        /* <DEDUP_REMOVED lines=22> */
.L_x_3080:
[----:B------:R-:W-:Y:S05]  /*4950*/  BSYNC B0 ;  /* 0x0000000000007941 */ /* 0x000fea0003800000 */
.L_x_3079:
        /* <DEDUP_REMOVED lines=11> */
.L_x_3081:
        /* <DEDUP_REMOVED lines=16> */
.L_x_3083:
[----:B------:R-:W-:Y:S05]  /*4b10*/  BSYNC B0 ;  /* 0x0000000000007941 */ /* 0x000fea0003800000 */
.L_x_3082:
[----:B------:R-:W-:Y:S01]  /*4b20*/  ISETP.GE.U32.AND P5, PT, R83, UR12, PT ;  /* 0x0000000c53007c0c */ /* 0x000fe2000bfa6070 */
[C---:B01----:R-:W-:Y:S01]  /*4b30*/  FADD.FTZ R5, -R12.reuse, R48 ;  /* 0x000000300c057221 */ /* 0x043fe20000010100 */
[----:B------:R-:W-:Y:S02]  /*4b40*/  FADD.FTZ R49, -R12, R49 ;  /* 0x000000310c317221 */ /* 0x000fe40000010100 */
[----:B------:R-:W-:Y:S01]  /*4b50*/  ISETP.GE.AND.EX P5, PT, R55, UR13, PT, P5 ;  /* 0x0000000d37007c0c */ /* 0x000fe2000bfa6350 */
[-C--:B------:R-:W-:Y:S01]  /*4b60*/  FMUL.FTZ R5, R5, R10.reuse ;  /* 0x0000000a05057220 */ /* 0x080fe20000410000 */
[----:B------:R-:W-:Y:S02]  /*4b70*/  FMUL.FTZ R49, R49, R10 ;  /* 0x0000000a31317220 */ /* 0x000fe40000410000 */
[----:B------:R-:W-:Y:S01]  /*4b80*/  ISETP.GT.U32.OR P5, PT, R0, 0x19f, P5 ;  /* 0x0000019f0000780c */ /* 0x000fe20002fa4470 */
[----:B------:R-:W-:Y:S01]  /*4b90*/  FFMA.FTZ R10, R36, R5, R13 ;  /* 0x00000005240a7223 */ /* 0x000fe2000001000d */
[----:B------:R-:W-:Y:S01]  /*4ba0*/  FFMA.FTZ R11, R14, R49, R11 ;  /* 0x000000310e0b7223 */ /* 0x000fe2000001000b */
[----:B------:R-:W-:Y:S10]  /*4bb0*/  @!P6 BRA `(.L_x_3084) ;  /* 0x000000000028e947 */ /* 0x000ff40003800000 */
        /* <DEDUP_REMOVED lines=10> */
.L_x_3084:
        /* <DEDUP_REMOVED lines=12> */
.L_x_3086:
[----:B------:R-:W-:Y:S05]  /*4d20*/  BSYNC B0 ;  /* 0x0000000000007941 */ /* 0x000fea0003800000 */
.L_x_3085:
[----:B0-----:R-:W0:Y:S01]  /*4d30*/  LDC R3, c[0x0][0x10] ;  /* 0x00000400ff037b82 */ /* 0x001e220000000800 */
[----:B------:R-:W-:Y:S02]  /*4d40*/  IADD3 R86, R86, 0x1, RZ ;  /* 0x0000000156567810 */ /* 0x000fe40007ffe0ff */
[----:B0-----:R-:W-:-:S04]  /*4d50*/  IADD3 R64, R3, R64, RZ ;  /* 0x0000004003407210 */ /* 0x001fc80007ffe0ff */
[----:B------:R-:W-:-:S13]  /*4d60*/  ISETP.GE.AND P5, PT, R64, UR4, PT ;  /* 0x0000000440007c0c */ /* 0x000fda000bfa6270 */
[----:B------:R-:W-:Y:S05]  /*4d70*/  @!P5 BRA `(.L_x_3087) ;  /* 0xffffffb400a0d947 */ /* 0x000fea000383ffff */
[----:B------:R-:W-:Y:S05]  /*4d80*/  EXIT ;  /* 0x000000000000794d */ /* 0x000fea0003800000 */
.L_x_3088:
        /* <DEDUP_REMOVED lines=15> */
.L_x_3291:


//--------------------- .text._Z35group_norm_nhwc_fwd_one_pass_kernelI11Fp32IOFp16WLi64ELi26ELi416EEv26Group_norm_nhwc_fwd_params --------------------------
	.section	.text._Z35group_norm_nhwc_fwd_one_pass_kernelI11Fp32IOFp16WLi64ELi26ELi416EEv26Group_norm_nhwc_fwd_params,"ax",@progbits
	.align	128
        .global         _Z35group_norm_nhwc_fwd_one_pass_kernelI11Fp32IOFp16WLi64ELi26ELi416EEv26Group_norm_nhwc_fwd_params
        .type           _Z35group_norm_nhwc_fwd_one_pass_kernelI11Fp32IOFp16WLi64ELi26ELi416EEv26Group_norm_nhwc_fwd_params,@function
        .size           _Z35group_norm_nhwc_fwd_one_pass_kernelI11Fp32IOFp16WLi64ELi26ELi416EEv26Group_norm_nhwc_fwd_params,(.L_x_3292 - _Z35group_norm_nhwc_fwd_one_pass_kernelI11Fp32IOFp16WLi64ELi26ELi416EEv26Group_norm_nhwc_fwd_params)
        .other          _Z35group_norm_nhwc_fwd_one_pass_kernelI11Fp32IOFp16WLi64ELi26ELi416EEv26Group_norm_nhwc_fwd_params,@"STO_CUDA_ENTRY STV_DEFAULT"
_Z35group_norm_nhwc_fwd_one_pass_kernelI11Fp32IOFp16WLi64ELi26ELi416EEv26Group_norm_nhwc_fwd_params:
.text._Z35group_norm_nhwc_fwd_one_pass_kernelI11Fp32IOFp16WLi64ELi26ELi416EEv26Group_norm_nhwc_fwd_params:
        /* <DEDUP_REMOVED lines=28> */
.L_x_3104:
        /* <DEDUP_REMOVED lines=148> */
.L_x_3090:
[----:B------:R-:W-:Y:S05]  /*0b00*/  BSYNC B0 ;  /* 0x0000000000007941 */ /* 0x000fea0003800000 */
.L_x_3089:
        /* <DEDUP_REMOVED lines=28> */
.L_x_3093:
[----:B-1----:R-:W2:Y:S04]  /*0cd0*/  LDG.E.STRONG.GPU R12, desc[UR8][R10.64] ;  /* 0x000000080a0c7981 */ /* 0x002ea8000c1ef900 */
[----:B--2---:R-:W-:Y:S01]  /*0ce0*/  CCTL.IVALL ;  /* 0x00000000ff00798f */ /* 0x004fe20002000000 */
[----:B------:R-:W-:Y:S05]  /*0cf0*/  YIELD ;  /* 0x0000000000007946 */ /* 0x000fea0003800000 */
[----:B------:R-:W-:-:S13]  /*0d00*/  ISETP.NE.AND P1, PT, R12, R15, PT ;  /* 0x0000000f0c00720c */ /* 0x000fda0003f25270 */
[----:B------:R-:W-:Y:S05]  /*0d10*/  @P1 BRA `(.L_x_3093) ;  /* 0xfffffffc00ec1947 */ /* 0x000fea000383ffff */
.L_x_3092:
        /* <DEDUP_REMOVED lines=11> */
.L_x_3095:
        /* <DEDUP_REMOVED lines=63> */
.L_x_3094:
        /* <DEDUP_REMOVED lines=19> */
.L_x_3097:
[----:B------:R-:W-:Y:S05]  /*12f0*/  BSYNC B0 ;  /* 0x0000000000007941 */ /* 0x000fea0003800000 */
.L_x_3096:
        /* <DEDUP_REMOVED lines=33> */
.L_x_3091:
        /* <DEDUP_REMOVED lines=46> */
[----:B--2---:R-:W-:Y:S02]  /*17f0*/  HADD2.F32 R21, -RZ, R21.H0_H0 ;  /* 0x20000015ff157230 */ /* 0x004fe40000004100 */
[----:B---3--:R-:W-:-:S02]  /*1800*/  HADD2.F32 R14, -RZ, R23.H0_H0 ;  /* 0x20000017ff0e7230 */ /* 0x008fc40000004100 */
[----:B----4-:R-:W-:-:S03]  /*1810*/  HADD2.F32 R5, -RZ, R28.H0_H0 ;  /* 0x2000001cff057230 */ /* 0x010fc60000004100 */
[C-C-:B------:R-:W-:Y:S01]  /*1820*/  FFMA.FTZ R6, R21.reuse, R4, R14.reuse ;  /* 0x0000000415067223 */ /* 0x140fe2000001000e */
        /* <DEDUP_REMOVED lines=14> */
.L_x_3098:
        /* <DEDUP_REMOVED lines=14> */
.L_x_3100:
[----:B------:R-:W-:Y:S05]  /*19f0*/  BSYNC B0 ;  /* 0x0000000000007941 */ /* 0x000fea0003800000 */
.L_x_3099:
        /* <DEDUP_REMOVED lines=13> */
.L_x_3101:
        /* <DEDUP_REMOVED lines=17> */
.L_x_3103:
[----:B------:R-:W-:Y:S05]  /*1be0*/  BSYNC B0 ;  /* 0x0000000000007941 */ /* 0x000fea0003800000 */
.L_x_3102:
[----:B0-----:R-:W0:Y:S01]  /*1bf0*/  LDC R5, c[0x0][0x10] ;  /* 0x00000400ff057b82 */ /* 0x001e220000000800 */
[----:B------:R-:W-:Y:S02]  /*1c00*/  IADD3 R3, R3, 0x1, RZ ;  /* 0x0000000103037810 */ /* 0x000fe40007ffe0ff */
[----:B0-----:R-:W-:-:S04]  /*1c10*/  IADD3 R22, R5, R22, RZ ;  /* 0x0000001605167210 */ /* 0x001fc80007ffe0ff */
[----:B------:R-:W-:-:S13]  /*1c20*/  ISETP.GE.AND P1, PT, R22, UR4, PT ;  /* 0x0000000416007c0c */ /* 0x000fda000bf26270 */
[----:B------:R-:W-:Y:S05]  /*1c30*/  @!P1 BRA `(.L_x_3104) ;  /* 0xffffffe400609947 */ /* 0x000fea000383ffff */
[----:B------:R-:W-:Y:S05]  /*1c40*/  EXIT ;  /* 0x000000000000794d */ /* 0x000fea0003800000 */
.L_x_3105:
        /* <DEDUP_REMOVED lines=11> */
.L_x_3292:


//--------------------- .text._Z35group_norm_nhwc_fwd_one_pass_kernelI11Fp32IOFp16WLi128ELi26ELi416EEv26Group_norm_nhwc_fwd_params --------------------------
	.section	.text._Z35group_norm_nhwc_fwd_one_pass_kernelI11Fp32IOFp16WLi128ELi26ELi416EEv26Group_norm_nhwc_fwd_params,"ax",@progbits
	.align	128
        .global         _Z35group_norm_nhwc_fwd_one_pass_kernelI11Fp32IOFp16WLi128ELi26ELi416EEv26Group_norm_nhwc_fwd_params
        .type           _Z35group_norm_nhwc_fwd_one_pass_kernelI11Fp32IOFp16WLi128ELi26ELi416EEv26Group_norm_nhwc_fwd_params,@function
        .size           _Z35group_norm_nhwc_fwd_one_pass_kernelI11Fp32IOFp16WLi128ELi26ELi416EEv26Group_norm_nhwc_fwd_params,(.L_x_3293 - _Z35group_norm_nhwc_fwd_one_pass_kernelI11Fp32IOFp16WLi128ELi26ELi416EEv26Group_norm_nhwc_fwd_params)
        .other          _Z35group_norm_nhwc_fwd_one_pass_kernelI11Fp32IOFp16WLi128ELi26ELi416EEv26Group_norm_nhwc_fwd_params,@"STO_CUDA_ENTRY STV_DEFAULT"
_Z35group_norm_nhwc_fwd_one_pass_kernelI11Fp32IOFp16WLi128ELi26ELi416EEv26Group_norm_nhwc_fwd_params:
.text._Z35group_norm_nhwc_fwd_one_pass_kernelI11Fp32IOFp16WLi128ELi26ELi416EEv26Group_norm_nhwc_fwd_params:
        /* <DEDUP_REMOVED lines=34> */
.L_x_3127:
        /* <DEDUP_REMOVED lines=183> */
.L_x_3107:
[----:B------:R-:W-:Y:S05]  /*0d90*/  BSYNC B0 ;  /* 0x0000000000007941 */ /* 0x000fea0003800000 */
.L_x_3106:
        /* <DEDUP_REMOVED lines=28> */
.L_x_3110:
[----:B-1----:R-:W2:Y:S04]  /*0f60*/  LDG.E.STRONG.GPU R10, desc[UR8][R8.64] ;  /* 0x00000008080a7981 */ /* 0x002ea8000c1ef900 */
[----:B--2---:R-:W-:Y:S01]  /*0f70*/  CCTL.IVALL ;  /* 0x00000000ff00798f */ /* 0x004fe20002000000 */
[----:B------:R-:W-:Y:S05]  /*0f80*/  YIELD ;  /* 0x0000000000007946 */ /* 0x000fea0003800000 */
[----:B------:R-:W-:-:S13]  /*0f90*/  ISETP.NE.AND P1, PT, R10, R15, PT ;  /* 0x0000000f0a00720c */ /* 0x000fda0003f25270 */
[----:B------:R-:W-:Y:S05]  /*0fa0*/  @P1 BRA `(.L_x_3110) ;  /* 0xfffffffc00ec1947 */ /* 0x000fea000383ffff */
.L_x_3109:
        /* <DEDUP_REMOVED lines=11> */
.L_x_3112:
        /* <DEDUP_REMOVED lines=63> */
.L_x_3111:
        /* <DEDUP_REMOVED lines=19> */
.L_x_3114:
[----:B------:R-:W-:Y:S05]  /*1580*/  BSYNC B0 ;  /* 0x0000000000007941 */ /* 0x000fea0003800000 */
.L_x_3113:
        /* <DEDUP_REMOVED lines=32> */
.L_x_3108:
        /* <DEDUP_REMOVED lines=54> */
[----:B------:R-:W-:Y:S01]  /*1af0*/  ISETP.GT.U32.OR P3, PT, R0, 0x19f, P3 ;  /* 0x0000019f0000780c */ /* 0x000fe20001f64470 */
[----:B--2---:R-:W-:-:S02]  /*1b00*/  HADD2.F32 R9, -RZ, R22.H0_H0 ;  /* 0x20000016ff097230 */ /* 0x004fc40000004100 */
[----:B---3--:R-:W-:Y:S02]  /*1b10*/  HADD2.F32 R10, -RZ, R23.H0_H0 ;  /* 0x20000017ff0a7230 */ /* 0x008fe40000004100 */
[----:B----4-:R-:W-:Y:S02]  /*1b20*/  HADD2.F32 R8, -RZ, R21.H0_H0 ;  /* 0x20000015ff087230 */ /* 0x010fe40000004100 */
[----:B-----5:R-:W-:Y:S02]  /*1b30*/  HADD2.F32 R11, -RZ, R20.H0_H0 ;  /* 0x20000014ff0b7230 */ /* 0x020fe40000004100 */
        /* <DEDUP_REMOVED lines=18> */
.L_x_3115:
        /* <DEDUP_REMOVED lines=13> */
.L_x_3117:
[----:B------:R-:W-:Y:S05]  /*1d30*/  BSYNC B0 ;  /* 0x0000000000007941 */ /* 0x000fea0003800000 */
.L_x_3116:
        /* <DEDUP_REMOVED lines=13> */
.L_x_3118:
        /* <DEDUP_REMOVED lines=13> */
.L_x_3120:
[----:B------:R-:W-:Y:S05]  /*1ee0*/  BSYNC B0 ;  /* 0x0000000000007941 */ /* 0x000fea0003800000 */
.L_x_3119:
        /* <DEDUP_REMOVED lines=13> */
.L_x_3121:
        /* <DEDUP_REMOVED lines=13> */
.L_x_3123:
[----:B------:R-:W-:Y:S05]  /*2090*/  BSYNC B0 ;  /* 0x0000000000007941 */ /* 0x000fea0003800000 */
.L_x_3122:
        /* <DEDUP_REMOVED lines=13> */
.L_x_3124:
        /* <DEDUP_REMOVED lines=12> */
.L_x_3126:
[----:B------:R-:W-:Y:S05]  /*2230*/  BSYNC B0 ;  /* 0x0000000000007941 */ /* 0x000fea0003800000 */
.L_x_3125:
[----:B-1----:R-:W1:Y:S01]  /*2240*/  LDC R9, c[0x0][0x10] ;  /* 0x00000400ff097b82 */ /* 0x002e620000000800 */
[----:B------:R-:W-:Y:S02]  /*2250*/  IADD3 R4, R4, 0x1, RZ ;  /* 0x0000000104047810 */ /* 0x000fe40007ffe0ff */
[----:B-1----:R-:W-:-:S04]  /*2260*/  IADD3 R38, R9, R38, RZ ;  /* 0x0000002609267210 */ /* 0x002fc80007ffe0ff */
[----:B------:R-:W-:-:S13]  /*2270*/  ISETP.GE.AND P1, PT, R38, UR4, PT ;  /* 0x0000000426007c0c */ /* 0x000fda000bf26270 */
[----:B------:R-:W-:Y:S05]  /*2280*/  @!P1 BRA `(.L_x_3127) ;  /* 0xffffffdc00e49947 */ /* 0x000fea000383ffff */
[----:B------:R-:W-:Y:S05]  /*2290*/  EXIT ;  /* 0x000000000000794d */ /* 0x000fea0003800000 */
.L_x_3128:
        /* <DEDUP_REMOVED lines=14> */
.L_x_3293:


//--------------------- .text._Z35group_norm_nhwc_fwd_one_pass_kernelI11Fp32IOFp16WLi256ELi26ELi416EEv26Group_norm_nhwc_fwd_params --------------------------
	.section	.text._Z35group_norm_nhwc_fwd_one_pass_kernelI11Fp32IOFp16WLi256ELi26ELi416EEv26Group_norm_nhwc_fwd_params,"ax",@progbits
	.align	128
        .global         _Z35group_norm_nhwc_fwd_one_pass_kernelI11Fp32IOFp16WLi256ELi26ELi416EEv26Group_norm_nhwc_fwd_params
        .type           _Z35group_norm_nhwc_fwd_one_pass_kernelI11Fp32IOFp16WLi256ELi26ELi416EEv26Group_norm_nhwc_fwd_params,@function
        .size           _Z35group_norm_nhwc_fwd_one_pass_kernelI11Fp32IOFp16WLi256ELi26ELi416EEv26Group_norm_nhwc_fwd_params,(.L_x_3294 - _Z35group_norm_nhwc_fwd_one_pass_kernelI11Fp32IOFp16WLi256ELi26ELi416EEv26Group_norm_nhwc_fwd_params)
        .other          _Z35group_norm_nhwc_fwd_one_pass_kernelI11Fp32IOFp16WLi256ELi26ELi416EEv26Group_norm_nhwc_fwd_params,@"STO_CUDA_ENTRY STV_DEFAULT"
_Z35group_norm_nhwc_fwd_one_pass_kernelI11Fp32IOFp16WLi256ELi26ELi416EEv26Group_norm_nhwc_fwd_params:
.text._Z35group_norm_nhwc_fwd_one_pass_kernelI11Fp32IOFp16WLi256ELi26ELi416EEv26Group_norm_nhwc_fwd_params:
        /* <DEDUP_REMOVED lines=25> */
.L_x_3162:
        /* <DEDUP_REMOVED lines=281> */
.L_x_3130:
[----:B------:R-:W-:Y:S05]  /*1320*/  BSYNC B0 ;  /* 0x0000000000007941 */ /* 0x000fea0003800000 */
.L_x_3129:
        /* <DEDUP_REMOVED lines=28> */
.L_x_3133:
[----:B-1----:R-:W2:Y:S04]  /*14f0*/  LDG.E.STRONG.GPU R16, desc[UR8][R14.64] ;  /* 0x000000080e107981 */ /* 0x002ea8000c1ef900 */
[----:B--2---:R-:W-:Y:S01]  /*1500*/  CCTL.IVALL ;  /* 0x00000000ff00798f */ /* 0x004fe20002000000 */
[----:B------:R-:W-:Y:S05]  /*1510*/  YIELD ;  /* 0x0000000000007946 */ /* 0x000fea0003800000 */
[----:B------:R-:W-:-:S13]  /*1520*/  ISETP.NE.AND P1, PT, R16, R19, PT ;  /* 0x000000131000720c */ /* 0x000fda0003f25270 */
[----:B------:R-:W-:Y:S05]  /*1530*/  @P1 BRA `(.L_x_3133) ;  /* 0xfffffffc00ec1947 */ /* 0x000fea000383ffff */
.L_x_3132:
        /* <DEDUP_REMOVED lines=11> */
.L_x_3135:
        /* <DEDUP_REMOVED lines=63> */
.L_x_3134:
        /* <DEDUP_REMOVED lines=19> */
.L_x_3137:
[----:B------:R-:W-:Y:S05]  /*1b10*/  BSYNC B0 ;  /* 0x0000000000007941 */ /* 0x000fea0003800000 */
.L_x_3136:
        /* <DEDUP_REMOVED lines=32> */
.L_x_3131:
        /* <DEDUP_REMOVED lines=56> */
[----:B--2---:R-:W-:Y:S02]  /*20a0*/  HADD2.F32 R0, -RZ, R0.H0_H0 ;  /* 0x20000000ff007230 */ /* 0x004fe40000004100 */
[----:B---3--:R-:W-:Y:S02]  /*20b0*/  HADD2.F32 R10, -RZ, R16.H0_H0 ;  /* 0x20000010ff0a7230 */ /* 0x008fe40000004100 */
[----:B----4-:R-:W-:Y:S02]  /*20c0*/  HADD2.F32 R20, -RZ, R17.H0_H0 ;  /* 0x20000011ff147230 */ /* 0x010fe40000004100 */
[----:B------:R-:W-:Y:S01]  /*20d0*/  FMUL.FTZ R17, R13, R12 ;  /* 0x0000000c0d117220 */ /* 0x000fe20000410000 */
[C---:B------:R-:W-:Y:S01]  /*20e0*/  FADD.FTZ R13, -R14.reuse, R32 ;  /* 0x000000200e0d7221 */ /* 0x040fe20000010100 */
[----:B------:R-:W-:Y:S01]  /*20f0*/  FADD.FTZ R14, -R14, R33 ;  /* 0x000000210e0e7221 */ /* 0x000fe20000010100 */
[----:B-----5:R-:W-:-:S02]  /*2100*/  HADD2.F32 R18, -RZ, R18.H0_H0 ;  /* 0x20000012ff127230 */ /* 0x020fc40000004100 */
        /* <DEDUP_REMOVED lines=13> */
.L_x_3138:
        /* <DEDUP_REMOVED lines=13> */
.L_x_3140:
[----:B------:R-:W-:Y:S05]  /*22b0*/  BSYNC B0 ;  /* 0x0000000000007941 */ /* 0x000fea0003800000 */
.L_x_3139:
        /* <DEDUP_REMOVED lines=17> */
.L_x_3141:
        /* <DEDUP_REMOVED lines=13> */
.L_x_3143:
[----:B------:R-:W-:Y:S05]  /*24a0*/  BSYNC B0 ;  /* 0x0000000000007941 */ /* 0x000fea0003800000 */
.L_x_3142:
        /* <DEDUP_REMOVED lines=13> */
.L_x_3144:
        /* <DEDUP_REMOVED lines=13> */
.L_x_3146:
[----:B------:R-:W-:Y:S05]  /*2650*/  BSYNC B0 ;  /* 0x0000000000007941 */ /* 0x000fea0003800000 */
.L_x_3145:
        /* <DEDUP_REMOVED lines=48> */
.L_x_3147:
        /* <DEDUP_REMOVED lines=13> */
.L_x_3149:
[----:B------:R-:W-:Y:S05]  /*2a30*/  BSYNC B0 ;  /* 0x0000000000007941 */ /* 0x000fea0003800000 */
.L_x_3148:
        /* <DEDUP_REMOVED lines=13> */
.L_x_3150:
        /* <DEDUP_REMOVED lines=13> */
.L_x_3152:
[----:B------:R-:W-:Y:S05]  /*2be0*/  BSYNC B0 ;  /* 0x0000000000007941 */ /* 0x000fea0003800000 */
.L_x_3151:
        /* <DEDUP_REMOVED lines=13> */
.L_x_3153:
        /* <DEDUP_REMOVED lines=13> */
.L_x_3155:
[----:B------:R-:W-:Y:S05]  /*2d90*/  BSYNC B0 ;  /* 0x0000000000007941 */ /* 0x000fea0003800000 */
.L_x_3154:
        /* <DEDUP_REMOVED lines=13> */
.L_x_3156:
        /* <DEDUP_REMOVED lines=13> */
.L_x_3158:
[----:B------:R-:W-:Y:S05]  /*2f40*/  BSYNC B0 ;  /* 0x0000000000007941 */ /* 0x000fea0003800000 */
.L_x_3157:
        /* <DEDUP_REMOVED lines=13> */
.L_x_3159:
        /* <DEDUP_REMOVED lines=12> */
.L_x_3161:
[----:B------:R-:W-:Y:S05]  /*30e0*/  BSYNC B0 ;  /* 0x0000000000007941 */ /* 0x000fea0003800000 */
.L_x_3160:
[----:B------:R-:W3:Y:S01]  /*30f0*/  LDC R3, c[0x0][0x10] ;  /* 0x00000400ff037b82 */ /* 0x000ee20000000800 */
[----:B------:R-:W-:Y:S02]  /*3100*/  IADD3 R34, R34, 0x1, RZ ;  /* 0x0000000122227810 */ /* 0x000fe40007ffe0ff */
[----:B---3--:R-:W-:-:S04]  /*3110*/  IADD3 R38, R3, R38, RZ ;  /* 0x0000002603267210 */ /* 0x008fc80007ffe0ff */
[----:B------:R-:W-:-:S13]  /*3120*/  ISETP.GE.AND P1, PT, R38, UR4, PT ;  /* 0x0000000426007c0c */ /* 0x000fda000bf26270 */
[----:B------:R-:W-:Y:S05]  /*3130*/  @!P1 BRA `(.L_x_3162) ;  /* 0xffffffd000149947 */ /* 0x000fea000383ffff */
[----:B------:R-:W-:Y:S05]  /*3140*/  EXIT ;  /* 0x000000000000794d */ /* 0x000fea0003800000 */
.L_x_3163:
        /* <DEDUP_REMOVED lines=11> */
.L_x_3294:


//--------------------- .text._Z35group_norm_nhwc_fwd_one_pass_kernelI11Fp32IOFp16WLi512ELi26ELi416EEv26Group_norm_nhwc_fwd_params --------------------------
	.section	.text._Z35group_norm_nhwc_fwd_one_pass_kernelI11Fp32IOFp16WLi512ELi26ELi416EEv26Group_norm_nhwc_fwd_params,"ax",@progbits
	.align	128
        .global         _Z35group_norm_nhwc_fwd_one_pass_kernelI11Fp32IOFp16WLi512ELi26ELi416EEv26Group_norm_nhwc_fwd_params
        .type           _Z35group_norm_nhwc_fwd_one_pass_kernelI11Fp32IOFp16WLi512ELi26ELi416EEv26Group_norm_nhwc_fwd_params,@function
        .size           _Z35group_norm_nhwc_fwd_one_pass_kernelI11Fp32IOFp16WLi512ELi26ELi416EEv26Group_norm_nhwc_fwd_params,(.L_x_3295 - _Z35group_norm_nhwc_fwd_one_pass_kernelI11Fp32IOFp16WLi512ELi26ELi416EEv26Group_norm_nhwc_fwd_params)
        .other          _Z35group_norm_nhwc_fwd_one_pass_kernelI11Fp32IOFp16WLi512ELi26ELi416EEv26Group_norm_nhwc_fwd_params,@"STO_CUDA_ENTRY STV_DEFAULT"
_Z35group_norm_nhwc_fwd_one_pass_kernelI11Fp32IOFp16WLi512ELi26ELi416EEv26Group_norm_nhwc_fwd_params:
.text._Z35group_norm_nhwc_fwd_one_pass_kernelI11Fp32IOFp16WLi512ELi26ELi416EEv26Group_norm_nhwc_fwd_params:
        /* <DEDUP_REMOVED lines=64> */
.L_x_3221:
        /* <DEDUP_REMOVED lines=444> */
.L_x_3165:
[----:B------:R-:W-:Y:S05]  /*1fc0*/  BSYNC B0 ;  /* 0x0000000000007941 */ /* 0x000fea0003800000 */
.L_x_3164:
        /* <DEDUP_REMOVED lines=28> */
.L_x_3168:
[----:B0-----:R-:W2:Y:S04]  /*2190*/  LDG.E.STRONG.GPU R6, desc[UR8][R4.64] ;  /* 0x0000000804067981 */ /* 0x001ea8000c1ef900 */
[----:B--2---:R-:W-:Y:S01]  /*21a0*/  CCTL.IVALL ;  /* 0x00000000ff00798f */ /* 0x004fe20002000000 */
[----:B------:R-:W-:Y:S05]  /*21b0*/  YIELD ;  /* 0x0000000000007946 */ /* 0x000fea0003800000 */
[----:B------:R-:W-:-:S13]  /*21c0*/  ISETP.NE.AND P6, PT, R6, R53, PT ;  /* 0x000000350600720c */ /* 0x000fda0003fc5270 */
[----:B------:R-:W-:Y:S05]  /*21d0*/  @P6 BRA `(.L_x_3168) ;  /* 0xfffffffc00ec6947 */ /* 0x000fea000383ffff */
.L_x_3167:
        /* <DEDUP_REMOVED lines=11> */
.L_x_3170:
        /* <DEDUP_REMOVED lines=63> */
.L_x_3169:
        /* <DEDUP_REMOVED lines=18> */
.L_x_3172:
[----:B------:R-:W-:Y:S05]  /*27a0*/  BSYNC B0 ;  /* 0x0000000000007941 */ /* 0x000fea0003800000 */
.L_x_3171:
        /* <DEDUP_REMOVED lines=33> */
.L_x_3166:
        /* <DEDUP_REMOVED lines=41> */
[----:B--2---:R-:W-:Y:S02]  /*2c50*/  HADD2.F32 R36, -RZ, R14.H0_H0 ;  /* 0x2000000eff247230 */ /* 0x004fe40000004100 */
[----:B----4-:R-:W-:Y:S02]  /*2c60*/  HADD2.F32 R14, -RZ, R15.H0_H0 ;  /* 0x2000000fff0e7230 */ /* 0x010fe40000004100 */
[----:B------:R-:W-:Y:S01]  /*2c70*/  FADD.FTZ R15, -R12, R38 ;  /* 0x000000260c0f7221 */ /* 0x000fe20000010100 */
        /* <DEDUP_REMOVED lines=15> */
.L_x_3173:
        /* <DEDUP_REMOVED lines=14> */
.L_x_3175:
[----:B------:R-:W-:Y:S05]  /*2e50*/  BSYNC B0 ;  /* 0x0000000000007941 */ /* 0x000fea0003800000 */
.L_x_3174:
        /* <DEDUP_REMOVED lines=19> */
.L_x_3176:
        /* <DEDUP_REMOVED lines=13> */
.L_x_3178:
[----:B------:R-:W-:Y:S05]  /*3060*/  BSYNC B0 ;  /* 0x0000000000007941 */ /* 0x000fea0003800000 */
.L_x_3177:
        /* <DEDUP_REMOVED lines=15> */
.L_x_3179:
        /* <DEDUP_REMOVED lines=13> */
.L_x_3181:
[----:B------:R-:W-:Y:S05]  /*3230*/  BSYNC B0 ;  /* 0x0000000000007941 */ /* 0x000fea0003800000 */
.L_x_3180:
        /* <DEDUP_REMOVED lines=19> */
.L_x_3182:
        /* <DEDUP_REMOVED lines=13> */
.L_x_3184:
[----:B------:R-:W-:Y:S05]  /*3440*/  BSYNC B0 ;  /* 0x0000000000007941 */ /* 0x000fea0003800000 */
.L_x_3183:
        /* <DEDUP_REMOVED lines=15> */
.L_x_3185:
        /* <DEDUP_REMOVED lines=13> */
.L_x_3187:
[----:B------:R-:W-:Y:S05]  /*3610*/  BSYNC B0 ;  /* 0x0000000000007941 */ /* 0x000fea0003800000 */
.L_x_3186:
        /* <DEDUP_REMOVED lines=19> */
.L_x_3188:
        /* <DEDUP_REMOVED lines=13> */
.L_x_3190:
[----:B------:R-:W-:Y:S05]  /*3820*/  BSYNC B0 ;  /* 0x0000000000007941 */ /* 0x000fea0003800000 */
.L_x_3189:
        /* <DEDUP_REMOVED lines=14> */
.L_x_3191:
        /* <DEDUP_REMOVED lines=22> */
.L_x_3193:
[----:B------:R-:W-:Y:S05]  /*3a70*/  BSYNC B0 ;  /* 0x0000000000007941 */ /* 0x000fea0003800000 */
.L_x_3192:
        /* <DEDUP_REMOVED lines=11> */
.L_x_3194:
        /* <DEDUP_REMOVED lines=22> */
.L_x_3196:
[----:B------:R-:W-:Y:S05]  /*3c90*/  BSYNC B0 ;  /* 0x0000000000007941 */ /* 0x000fea0003800000 */
.L_x_3195:
        /* <DEDUP_REMOVED lines=11> */
.L_x_3197:
        /* <DEDUP_REMOVED lines=22> */
.L_x_3199:
[----:B------:R-:W-:Y:S05]  /*3eb0*/  BSYNC B0 ;  /* 0x0000000000007941 */ /* 0x000fea0003800000 */
.L_x_3198:
        /* <DEDUP_REMOVED lines=11> */
.L_x_3200:
        /* <DEDUP_REMOVED lines=22> */
.L_x_3202:
[----:B------:R-:W-:Y:S05]  /*40d0*/  BSYNC B0 ;  /* 0x0000000000007941 */ /* 0x000fea0003800000 */
.L_x_3201:
        /* <DEDUP_REMOVED lines=11> */
.L_x_3203:
        /* <DEDUP_REMOVED lines=22> */
.L_x_3205:
[----:B------:R-:W-:Y:S05]  /*42f0*/  BSYNC B0 ;  /* 0x0000000000007941 */ /* 0x000fea0003800000 */
.L_x_3204:
        /* <DEDUP_REMOVED lines=11> */
.L_x_3206:
        /* <DEDUP_REMOVED lines=22> */
.L_x_3208:
[----:B------:R-:W-:Y:S05]  /*4510*/  BSYNC B0 ;  /* 0x0000000000007941 */ /* 0x000fea0003800000 */
.L_x_3207:
        /* <DEDUP_REMOVED lines=11> */
.L_x_3209:
        /* <DEDUP_REMOVED lines=22> */
.L_x_3211:
[----:B------:R-:W-:Y:S05]  /*4730*/  BSYNC B0 ;  /* 0x0000000000007941 */ /* 0x000fea0003800000 */
.L_x_3210:
        /* <DEDUP_REMOVED lines=11> */
.L_x_3212:
        /* <DEDUP_REMOVED lines=22> */
.L_x_3214:
[----:B------:R-:W-:Y:S05]  /*4950*/  BSYNC B0 ;  /* 0x0000000000007941 */ /* 0x000fea0003800000 */
.L_x_3213:
        /* <DEDUP_REMOVED lines=11> */
.L_x_3215:
        /* <DEDUP_REMOVED lines=16> */
.L_x_3217:
[----:B------:R-:W-:Y:S05]  /*4b10*/  BSYNC B0 ;  /* 0x0000000000007941 */ /* 0x000fea0003800000 */
.L_x_3216:
        /* <DEDUP_REMOVED lines=20> */
.L_x_3218:
        /* <DEDUP_REMOVED lines=12> */
.L_x_3220:
[----:B------:R-:W-:Y:S05]  /*4d20*/  BSYNC B0 ;  /* 0x0000000000007941 */ /* 0x000fea0003800000 */
.L_x_3219:
[----:B0-----:R-:W0:Y:S01]  /*4d30*/  LDC R3, c[0x0][0x10] ;  /* 0x00000400ff037b82 */ /* 0x001e220000000800 */
[----:B------:R-:W-:Y:S02]  /*4d40*/  IADD3 R86, R86, 0x1, RZ ;  /* 0x0000000156567810 */ /* 0x000fe40007ffe0ff */
[----:B0-----:R-:W-:-:S04]  /*4d50*/  IADD3 R64, R3, R64, RZ ;  /* 0x0000004003407210 */ /* 0x001fc80007ffe0ff */
[----:B------:R-:W-:-:S13]  /*4d60*/  ISETP.GE.AND P5, PT, R64, UR4, PT ;  /* 0x0000000440007c0c */ /* 0x000fda000bfa6270 */
[----:B------:R-:W-:Y:S05]  /*4d70*/  @!P5 BRA `(.L_x_3221) ;  /* 0xffffffb400a0d947 */ /* 0x000fea000383ffff */
[----:B------:R-:W-:Y:S05]  /*4d80*/  EXIT ;  /* 0x000000000000794d */ /* 0x000fea0003800000 */
.L_x_3222:
        /* <DEDUP_REMOVED lines=15> */
.L_x_3295:


//--------------------- .nv.shared.reserved.0     --------------------------
	.section	.nv.shared.reserved.0,"aw",@nobits
	.weak		__nv_reservedSMEM_offset_0_alias
	.size		__nv_reservedSMEM_offset_0_alias, 0, 0
	.other		__nv_reservedSMEM_offset_0_alias,@"STO_CUDA_RESERVED_SHARED STV_DEFAULT"
__nv_reservedSMEM_offset_0_alias:
	.zero		0


//--------------------- .nv.global                --------------------------
	.section	.nv.global,"aw",@nobits
.nv.global:
	.type		_ZN61_INTERNAL_a3f90e78_30_group_norm_nhwc_one_pass_26_cu_cc4e9e516thrust23THRUST_300001_SM_900_NS12placeholders2_5E,@object
	.size		_ZN61_INTERNAL_a3f90e78_30_group_norm_nhwc_one_pass_26_cu_cc4e9e516thrust23THRUST_300001_SM_900_NS12placeholders2_5E,(_ZN61_INTERNAL_a3f90e78_30_group_norm_nhwc_one_pass_26_cu_cc4e9e514cuda3std3__45__cpo6cbeginE - _ZN61_INTERNAL_a3f90e78_30_group_norm_nhwc_one_pass_26_cu_cc4e9e516thrust23THRUST_300001_SM_900_NS12placeholders2_5E)
_ZN61_INTERNAL_a3f90e78_30_group_norm_nhwc_one_pass_26_cu_cc4e9e516thrust23THRUST_300001_SM_900_NS12placeholders2_5E:
	.zero		1
	.type		_ZN61_INTERNAL_a3f90e78_30_group_norm_nhwc_one_pass_26_cu_cc4e9e514cuda3std3__45__cpo6cbeginE,@object
	.size		_ZN61_INTERNAL_a3f90e78_30_group_norm_nhwc_one_pass_26_cu_cc4e9e514cuda3std3__45__cpo6cbeginE,(_ZN61_INTERNAL_a3f90e78_30_group_norm_nhwc_one_pass_26_cu_cc4e9e514cuda3std6ranges3__45__cpo6cbeginE - _ZN61_INTERNAL_a3f90e78_30_group_norm_nhwc_one_pass_26_cu_cc4e9e514cuda3std3__45__cpo6cbeginE)
_ZN61_INTERNAL_a3f90e78_30_group_norm_nhwc_one_pass_26_cu_cc4e9e514cuda3std3__45__cpo6cbeginE:
	.zero		1
	.type		_ZN61_INTERNAL_a3f90e78_30_group_norm_nhwc_one_pass_26_cu_cc4e9e514cuda3std6ranges3__45__cpo6cbeginE,@object
	.size		_ZN61_INTERNAL_a3f90e78_30_group_norm_nhwc_one_pass_26_cu_cc4e9e514cuda3std6ranges3__45__cpo6cbeginE,(_ZN61_INTERNAL_a3f90e78_30_group_norm_nhwc_one_pass_26_cu_cc4e9e514cuda3std3__48in_placeE - _ZN61_INTERNAL_a3f90e78_30_group_norm_nhwc_one_pass_26_cu_cc4e9e514cuda3std6ranges3__45__cpo6cbeginE)
_ZN61_INTERNAL_a3f90e78_30_group_norm_nhwc_one_pass_26_cu_cc4e9e514cuda3std6ranges3__45__cpo6cbeginE:
	.zero		1
	.type		_ZN61_INTERNAL_a3f90e78_30_group_norm_nhwc_one_pass_26_cu_cc4e9e514cuda3std3__48in_placeE,@object
	.size		_ZN61_INTERNAL_a3f90e78_30_group_norm_nhwc_one_pass_26_cu_cc4e9e514cuda3std3__48in_placeE,(_ZN61_INTERNAL_a3f90e78_30_group_norm_nhwc_one_pass_26_cu_cc4e9e514cuda3std6ranges3__45__cpo4sizeE - _ZN61_INTERNAL_a3f90e78_30_group_norm_nhwc_one_pass_26_cu_cc4e9e514cuda3std3__48in_placeE)
_ZN61_INTERNAL_a3f90e78_30_group_norm_nhwc_one_pass_26_cu_cc4e9e514cuda3std3__48in_placeE:
	.zero		1
	.type		_ZN61_INTERNAL_a3f90e78_30_group_norm_nhwc_one_pass_26_cu_cc4e9e514cuda3std6ranges3__45__cpo4sizeE,@object
	.size		_ZN61_INTERNAL_a3f90e78_30_group_norm_nhwc_one_pass_26_cu_cc4e9e514cuda3std6ranges3__45__cpo4sizeE,(_ZN61_INTERNAL_a3f90e78_30_group_norm_nhwc_one_pass_26_cu_cc4e9e516thrust23THRUST_300001_SM_900_NS12placeholders2_9E - _ZN61_INTERNAL_a3f90e78_30_group_norm_nhwc_one_pass_26_cu_cc4e9e514cuda3std6ranges3__45__cpo4sizeE)
_ZN61_INTERNAL_a3f90e78_30_group_norm_nhwc_one_pass_26_cu_cc4e9e514cuda3std6ranges3__45__cpo4sizeE:
	.zero		1
	.type		_ZN61_INTERNAL_a3f90e78_30_group_norm_nhwc_one_pass_26_cu_cc4e9e516thrust23THRUST_300001_SM_900_NS12placeholders2_9E,@object
	.size		_ZN61_INTERNAL_a3f90e78_30_group_norm_nhwc_one_pass_26_cu_cc4e9e516thrust23THRUST_300001_SM_900_NS12placeholders2_9E,(_ZN61_INTERNAL_a3f90e78_30_group_norm_nhwc_one_pass_26_cu_cc4e9e514cuda3std3__45__cpo7crbeginE - _ZN61_INTERNAL_a3f90e78_30_group_norm_nhwc_one_pass_26_cu_cc4e9e516thrust23THRUST_300001_SM_900_NS12placeholders2_9E)
_ZN61_INTERNAL_a3f90e78_30_group_norm_nhwc_one_pass_26_cu_cc4e9e516thrust23THRUST_300001_SM_900_NS12placeholders2_9E:
	.zero		1
	.type		_ZN61_INTERNAL_a3f90e78_30_group_norm_nhwc_one_pass_26_cu_cc4e9e514cuda3std3__45__cpo7crbeginE,@object
	.size		_ZN61_INTERNAL_a3f90e78_30_group_norm_nhwc_one_pass_26_cu_cc4e9e514cuda3std3__45__cpo7crbeginE,(_ZN61_INTERNAL_a3f90e78_30_group_norm_nhwc_one_pass_26_cu_cc4e9e514cuda3std6ranges3__45__cpo4nextE - _ZN61_INTERNAL_a3f90e78_30_group_norm_nhwc_one_pass_26_cu_cc4e9e514cuda3std3__45__cpo7crbeginE)
_ZN61_INTERNAL_a3f90e78_30_group_norm_nhwc_one_pass_26_cu_cc4e9e514cuda3std3__45__cpo7crbeginE:
	.zero		1
	.type		_ZN61_INTERNAL_a3f90e78_30_group_norm_nhwc_one_pass_26_cu_cc4e9e514cuda3std6ranges3__45__cpo4nextE,@object
	.size		_ZN61_INTERNAL_a3f90e78_30_group_norm_nhwc_one_pass_26_cu_cc4e9e514cuda3std6ranges3__45__cpo4nextE,(_ZN61_INTERNAL_a3f90e78_30_group_norm_nhwc_one_pass_26_cu_cc4e9e514cuda3std6ranges3__45__cpo4swapE - _ZN61_INTERNAL_a3f90e78_30_group_norm_nhwc_one_pass_26_cu_cc4e9e514cuda3std6ranges3__45__cpo4nextE)
_ZN61_INTERNAL_a3f90e78_30_group_norm_nhwc_one_pass_26_cu_cc4e9e514cuda3std6ranges3__45__cpo4nextE:
	.zero		1
	.type		_ZN61_INTERNAL_a3f90e78_30_group_norm_nhwc_one_pass_26_cu_cc4e9e514cuda3std6ranges3__45__cpo4swapE,@object
	.size		_ZN61_INTERNAL_a3f90e78_30_group_norm_nhwc_one_pass_26_cu_cc4e9e514cuda3std6ranges3__45__cpo4swapE,(_ZN61_INTERNAL_a3f90e78_30_group_norm_nhwc_one_pass_26_cu_cc4e9e516thrust23THRUST_300001_SM_900_NS12placeholders2_1E - _ZN61_INTERNAL_a3f90e78_30_group_norm_nhwc_one_pass_26_cu_cc4e9e514cuda3std6ranges3__45__cpo4swapE)
_ZN61_INTERNAL_a3f90e78_30_group_norm_nhwc_one_pass_26_cu_cc4e9e514cuda3std6ranges3__45__cpo4swapE:
	.zero		1
	.type		_ZN61_INTERNAL_a3f90e78_30_group_norm_nhwc_one_pass_26_cu_cc4e9e516thrust23THRUST_300001_SM_900_NS12placeholders2_1E,@object
	.size		_ZN61_INTERNAL_a3f90e78_30_group_norm_nhwc_one_pass_26_cu_cc4e9e516thrust23THRUST_300001_SM_900_NS12placeholders2_1E,(_ZN61_INTERNAL_a3f90e78_30_group_norm_nhwc_one_pass_26_cu_cc4e9e516thrust23THRUST_300001_SM_900_NS12placeholders2_3E - _ZN61_INTERNAL_a3f90e78_30_group_norm_nhwc_one_pass_26_cu_cc4e9e516thrust23THRUST_300001_SM_900_NS12placeholders2_1E)
_ZN61_INTERNAL_a3f90e78_30_group_norm_nhwc_one_pass_26_cu_cc4e9e516thrust23THRUST_300001_SM_900_NS12placeholders2_1E:
	.zero		1
	.type		_ZN61_INTERNAL_a3f90e78_30_group_norm_nhwc_one_pass_26_cu_cc4e9e516thrust23THRUST_300001_SM_900_NS12placeholders2_3E,@object
	.size		_ZN61_INTERNAL_a3f90e78_30_group_norm_nhwc_one_pass_26_cu_cc4e9e516thrust23THRUST_300001_SM_900_NS12placeholders2_3E,(_ZN61_INTERNAL_a3f90e78_30_group_norm_nhwc_one_pass_26_cu_cc4e9e514cuda3std3__45__cpo5beginE - _ZN61_INTERNAL_a3f90e78_30_group_norm_nhwc_one_pass_26_cu_cc4e9e516thrust23THRUST_300001_SM_900_NS12placeholders2_3E)
_ZN61_INTERNAL_a3f90e78_30_group_norm_nhwc_one_pass_26_cu_cc4e9e516thrust23THRUST_300001_SM_900_NS12placeholders2_3E:
	.zero		1
	.type		_ZN61_INTERNAL_a3f90e78_30_group_norm_nhwc_one_pass_26_cu_cc4e9e514cuda3std3__45__cpo5beginE,@object
	.size		_ZN61_INTERNAL_a3f90e78_30_group_norm_nhwc_one_pass_26_cu_cc4e9e514cuda3std3__45__cpo5beginE,(_ZN61_INTERNAL_a3f90e78_30_group_norm_nhwc_one_pass_26_cu_cc4e9e514cuda3std6ranges3__45__cpo5beginE - _ZN61_INTERNAL_a3f90e78_30_group_norm_nhwc_one_pass_26_cu_cc4e9e514cuda3std3__45__cpo5beginE)
_ZN61_INTERNAL_a3f90e78_30_group_norm_nhwc_one_pass_26_cu_cc4e9e514cuda3std3__45__cpo5beginE:
	.zero		1
	.type		_ZN61_INTERNAL_a3f90e78_30_group_norm_nhwc_one_pass_26_cu_cc4e9e514cuda3std6ranges3__45__cpo5beginE,@object
	.size		_ZN61_INTERNAL_a3f90e78_30_group_norm_nhwc_one_pass_26_cu_cc4e9e514cuda3std6ranges3__45__cpo5beginE,(_ZN61_INTERNAL_a3f90e78_30_group_norm_nhwc_one_pass_26_cu_cc4e9e514cuda3std3__463_GLOBAL__N__a3f90e78_30_group_norm_nhwc_one_pass_26_cu_cc4e9e516ignoreE - _ZN61_INTERNAL_a3f90e78_30_group_norm_nhwc_one_pass_26_cu_cc4e9e514cuda3std6ranges3__45__cpo5beginE)
_ZN61_INTERNAL_a3f90e78_30_group_norm_nhwc_one_pass_26_cu_cc4e9e514cuda3std6ranges3__45__cpo5beginE:
	.zero		1
	.type		_ZN61_INTERNAL_a3f90e78_30_group_norm_nhwc_one_pass_26_cu_cc4e9e514cuda3std3__463_GLOBAL__N__a3f90e78_30_group_norm_nhwc_one_pass_26_cu_cc4e9e516ignoreE,@object
	.size		_ZN61_INTERNAL_a3f90e78_30_group_norm_nhwc_one_pass_26_cu_cc4e9e514cuda3std3__463_GLOBAL__N__a3f90e78_30_group_norm_nhwc_one_pass_26_cu_cc4e9e516ignoreE,(_ZN61_INTERNAL_a3f90e78_30_group_norm_nhwc_one_pass_26_cu_cc4e9e514cuda3std6ranges3__45__cpo4dataE - _ZN61_INTERNAL_a3f90e78_30_group_norm_nhwc_one_pass_26_cu_cc4e9e514cuda3std3__463_GLOBAL__N__a3f90e78_30_group_norm_nhwc_one_pass_26_cu_cc4e9e516ignoreE)
_ZN61_INTERNAL_a3f90e78_30_group_norm_nhwc_one_pass_26_cu_cc4e9e514cuda3std3__463_GLOBAL__N__a3f90e78_30_group_norm_nhwc_one_pass_26_cu_cc4e9e516ignoreE:
	.zero		1
	.type		_ZN61_INTERNAL_a3f90e78_30_group_norm_nhwc_one_pass_26_cu_cc4e9e514cuda3std6ranges3__45__cpo4dataE,@object
	.size		_ZN61_INTERNAL_a3f90e78_30_group_norm_nhwc_one_pass_26_cu_cc4e9e514cuda3std6ranges3__45__cpo4dataE,(_ZN61_INTERNAL_a3f90e78_30_group_norm_nhwc_one_pass_26_cu_cc4e9e516thrust23THRUST_300001_SM_900_NS12placeholders2_7E - _ZN61_INTERNAL_a3f90e78_30_group_norm_nhwc_one_pass_26_cu_cc4e9e514cuda3std6ranges3__45__cpo4dataE)
_ZN61_INTERNAL_a3f90e78_30_group_norm_nhwc_one_pass_26_cu_cc4e9e514cuda3std6ranges3__45__cpo4dataE:
	.zero		1
	.type		_ZN61_INTERNAL_a3f90e78_30_group_norm_nhwc_one_pass_26_cu_cc4e9e516thrust23THRUST_300001_SM_900_NS12placeholders2_7E,@object
	.size		_ZN61_INTERNAL_a3f90e78_30_group_norm_nhwc_one_pass_26_cu_cc4e9e516thrust23THRUST_300001_SM_900_NS12placeholders2_7E,(_ZN61_INTERNAL_a3f90e78_30_group_norm_nhwc_one_pass_26_cu_cc4e9e514cuda3std3__45__cpo6rbeginE - _ZN61_INTERNAL_a3f90e78_30_group_norm_nhwc_one_pass_26_cu_cc4e9e516thrust23THRUST_300001_SM_900_NS12placeholders2_7E)
_ZN61_INTERNAL_a3f90e78_30_group_norm_nhwc_one_pass_26_cu_cc4e9e516thrust23THRUST_300001_SM_900_NS12placeholders2_7E:
	.zero		1
	.type		_ZN61_INTERNAL_a3f90e78_30_group_norm_nhwc_one_pass_26_cu_cc4e9e514cuda3std3__45__cpo6rbeginE,@object
	.size		_ZN61_INTERNAL_a3f90e78_30_group_norm_nhwc_one_pass_26_cu_cc4e9e514cuda3std3__45__cpo6rbeginE,(_ZN61_INTERNAL_a3f90e78_30_group_norm_nhwc_one_pass_26_cu_cc4e9e514cuda3std6ranges3__45__cpo7advanceE - _ZN61_INTERNAL_a3f90e78_30_group_norm_nhwc_one_pass_26_cu_cc4e9e514cuda3std3__45__cpo6rbeginE)
_ZN61_INTERNAL_a3f90e78_30_group_norm_nhwc_one_pass_26_cu_cc4e9e514cuda3std3__45__cpo6rbeginE:
	.zero		1
	.type		_ZN61_INTERNAL_a3f90e78_30_group_norm_nhwc_one_pass_26_cu_cc4e9e514cuda3std6ranges3__45__cpo7advanceE,@object
	.size		_ZN61_INTERNAL_a3f90e78_30_group_norm_nhwc_one_pass_26_cu_cc4e9e514cuda3std6ranges3__45__cpo7advanceE,(_ZN61_INTERNAL_a3f90e78_30_group_norm_nhwc_one_pass_26_cu_cc4e9e514cuda3std3__47nulloptE - _ZN61_INTERNAL_a3f90e78_30_group_norm_nhwc_one_pass_26_cu_cc4e9e514cuda3std6ranges3__45__cpo7advanceE)
_ZN61_INTERNAL_a3f90e78_30_group_norm_nhwc_one_pass_26_cu_cc4e9e514cuda3std6ranges3__45__cpo7advanceE:
	.zero		1
	.type		_ZN61_INTERNAL_a3f90e78_30_group_norm_nhwc_one_pass_26_cu_cc4e9e514cuda3std3__47nulloptE,@object
	.size		_ZN61_INTERNAL_a3f90e78_30_group_norm_nhwc_one_pass_26_cu_cc4e9e514cuda3std3__47nulloptE,(_ZN61_INTERNAL_a3f90e78_30_group_norm_nhwc_one_pass_26_cu_cc4e9e514cuda3std6ranges3__45__cpo8distanceE - _ZN61_INTERNAL_a3f90e78_30_group_norm_nhwc_one_pass_26_cu_cc4e9e514cuda3std3__47nulloptE)
_ZN61_INTERNAL_a3f90e78_30_group_norm_nhwc_one_pass_26_cu_cc4e9e514cuda3std3__47nulloptE:
	.zero		1
	.type		_ZN61_INTERNAL_a3f90e78_30_group_norm_nhwc_one_pass_26_cu_cc4e9e514cuda3std6ranges3__45__cpo8distanceE,@object
	.size		_ZN61_INTERNAL_a3f90e78_30_group_norm_nhwc_one_pass_26_cu_cc4e9e514cuda3std6ranges3__45__cpo8distanceE,(_ZN61_INTERNAL_a3f90e78_30_group_norm_nhwc_one_pass_26_cu_cc4e9e516thrust23THRUST_300001_SM_900_NS12placeholders2_6E - _ZN61_INTERNAL_a3f90e78_30_group_norm_nhwc_one_pass_26_cu_cc4e9e514cuda3std6ranges3__45__cpo8distanceE)
_ZN61_INTERNAL_a3f90e78_30_group_norm_nhwc_one_pass_26_cu_cc4e9e514cuda3std6ranges3__45__cpo8distanceE:
	.zero		1
	.type		_ZN61_INTERNAL_a3f90e78_30_group_norm_nhwc_one_pass_26_cu_cc4e9e516thrust23THRUST_300001_SM_900_NS12placeholders2_6E,@object
	.size		_ZN61_INTERNAL_a3f90e78_30_group_norm_nhwc_one_pass_26_cu_cc4e9e516thrust23THRUST_300001_SM_900_NS12placeholders2_6E,(_ZN61_INTERNAL_a3f90e78_30_group_norm_nhwc_one_pass_26_cu_cc4e9e514cuda3std3__45__cpo4cendE - _ZN61_INTERNAL_a3f90e78_30_group_norm_nhwc_one_pass_26_cu_cc4e9e516thrust23THRUST_300001_SM_900_NS12placeholders2_6E)
_ZN61_INTERNAL_a3f90e78_30_group_norm_nhwc_one_pass_26_cu_cc4e9e516thrust23THRUST_300001_SM_900_NS12placeholders2_6E:
	.zero		1
	.type		_ZN61_INTERNAL_a3f90e78_30_group_norm_nhwc_one_pass_26_cu_cc4e9e514cuda3std3__45__cpo4cendE,@object
	.size		_ZN61_INTERNAL_a3f90e78_30_group_norm_nhwc_one_pass_26_cu_cc4e9e514cuda3std3__45__cpo4cendE,(_ZN61_INTERNAL_a3f90e78_30_group_norm_nhwc_one_pass_26_cu_cc4e9e514cuda3std6ranges3__45__cpo4cendE - _ZN61_INTERNAL_a3f90e78_30_group_norm_nhwc_one_pass_26_cu_cc4e9e514cuda3std3__45__cpo4cendE)
_ZN61_INTERNAL_a3f90e78_30_group_norm_nhwc_one_pass_26_cu_cc4e9e514cuda3std3__45__cpo4cendE:
	.zero		1
	.type		_ZN61_INTERNAL_a3f90e78_30_group_norm_nhwc_one_pass_26_cu_cc4e9e514cuda3std6ranges3__45__cpo4cendE,@object
	.size		_ZN61_INTERNAL_a3f90e78_30_group_norm_nhwc_one_pass_26_cu_cc4e9e514cuda3std6ranges3__45__cpo4cendE,(_ZN61_INTERNAL_a3f90e78_30_group_norm_nhwc_one_pass_26_cu_cc4e9e514cuda3std3__420unreachable_sentinelE - _ZN61_INTERNAL_a3f90e78_30_group_norm_nhwc_one_pass_26_cu_cc4e9e514cuda3std6ranges3__45__cpo4cendE)
_ZN61_INTERNAL_a3f90e78_30_group_norm_nhwc_one_pass_26_cu_cc4e9e514cuda3std6ranges3__45__cpo4cendE:
	.zero		1
	.type		_ZN61_INTERNAL_a3f90e78_30_group_norm_nhwc_one_pass_26_cu_cc4e9e514cuda3std3__420unreachable_sentinelE,@object
	.size		_ZN61_INTERNAL_a3f90e78_30_group_norm_nhwc_one_pass_26_cu_cc4e9e514cuda3std3__420unreachable_sentinelE,(_ZN61_INTERNAL_a3f90e78_30_group_norm_nhwc_one_pass_26_cu_cc4e9e514cuda3std6ranges3__45__cpo5ssizeE - _ZN61_INTERNAL_a3f90e78_30_group_norm_nhwc_one_pass_26_cu_cc4e9e514cuda3std3__420unreachable_sentinelE)
_ZN61_INTERNAL_a3f90e78_30_group_norm_nhwc_one_pass_26_cu_cc4e9e514cuda3std3__420unreachable_sentinelE:
	.zero		1
	.type		_ZN61_INTERNAL_a3f90e78_30_group_norm_nhwc_one_pass_26_cu_cc4e9e514cuda3std6ranges3__45__cpo5ssizeE,@object
	.size		_ZN61_INTERNAL_a3f90e78_30_group_norm_nhwc_one_pass_26_cu_cc4e9e514cuda3std6ranges3__45__cpo5ssizeE,(_ZN61_INTERNAL_a3f90e78_30_group_norm_nhwc_one_pass_26_cu_cc4e9e516thrust23THRUST_300001_SM_900_NS12placeholders3_10E - _ZN61_INTERNAL_a3f90e78_30_group_norm_nhwc_one_pass_26_cu_cc4e9e514cuda3std6ranges3__45__cpo5ssizeE)
_ZN61_INTERNAL_a3f90e78_30_group_norm_nhwc_one_pass_26_cu_cc4e9e514cuda3std6ranges3__45__cpo5ssizeE:
	.zero		1
	.type		_ZN61_INTERNAL_a3f90e78_30_group_norm_nhwc_one_pass_26_cu_cc4e9e516thrust23THRUST_300001_SM_900_NS12placeholders3_10E,@object
	.size		_ZN61_INTERNAL_a3f90e78_30_group_norm_nhwc_one_pass_26_cu_cc4e9e516thrust23THRUST_300001_SM_900_NS12placeholders3_10E,(_ZN61_INTERNAL_a3f90e78_30_group_norm_nhwc_one_pass_26_cu_cc4e9e514cuda3std3__45__cpo5crendE - _ZN61_INTERNAL_a3f90e78_30_group_norm_nhwc_one_pass_26_cu_cc4e9e516thrust23THRUST_300001_SM_900_NS12placeholders3_10E)
_ZN61_INTERNAL_a3f90e78_30_group_norm_nhwc_one_pass_26_cu_cc4e9e516thrust23THRUST_300001_SM_900_NS12placeholders3_10E:
	.zero		1
	.type		_ZN61_INTERNAL_a3f90e78_30_group_norm_nhwc_one_pass_26_cu_cc4e9e514cuda3std3__45__cpo5crendE,@object
	.size		_ZN61_INTERNAL_a3f90e78_30_group_norm_nhwc_one_pass_26_cu_cc4e9e514cuda3std3__45__cpo5crendE,(_ZN61_INTERNAL_a3f90e78_30_group_norm_nhwc_one_pass_26_cu_cc4e9e514cuda3std6ranges3__45__cpo4prevE - _ZN61_INTERNAL_a3f90e78_30_group_norm_nhwc_one_pass_26_cu_cc4e9e514cuda3std3__45__cpo5crendE)
_ZN61_INTERNAL_a3f90e78_30_group_norm_nhwc_one_pass_26_cu_cc4e9e514cuda3std3__45__cpo5crendE:
	.zero		1
	.type		_ZN61_INTERNAL_a3f90e78_30_group_norm_nhwc_one_pass_26_cu_cc4e9e514cuda3std6ranges3__45__cpo4prevE,@object
	.size		_ZN61_INTERNAL_a3f90e78_30_group_norm_nhwc_one_pass_26_cu_cc4e9e514cuda3std6ranges3__45__cpo4prevE,(_ZN61_INTERNAL_a3f90e78_30_group_norm_nhwc_one_pass_26_cu_cc4e9e514cuda3std6ranges3__45__cpo9iter_moveE - _ZN61_INTERNAL_a3f90e78_30_group_norm_nhwc_one_pass_26_cu_cc4e9e514cuda3std6ranges3__45__cpo4prevE)
_ZN61_INTERNAL_a3f90e78_30_group_norm_nhwc_one_pass_26_cu_cc4e9e514cuda3std6ranges3__45__cpo4prevE:
	.zero		1
	.type		_ZN61_INTERNAL_a3f90e78_30_group_norm_nhwc_one_pass_26_cu_cc4e9e514cuda3std6ranges3__45__cpo9iter_moveE,@object
	.size		_ZN61_INTERNAL_a3f90e78_30_group_norm_nhwc_one_pass_26_cu_cc4e9e514cuda3std6ranges3__45__cpo9iter_moveE,(_ZN61_INTERNAL_a3f90e78_30_group_norm_nhwc_one_pass_26_cu_cc4e9e516thrust23THRUST_300001_SM_900_NS12placeholders2_2E - _ZN61_INTERNAL_a3f90e78_30_group_norm_nhwc_one_pass_26_cu_cc4e9e514cuda3std6ranges3__45__cpo9iter_moveE)
_ZN61_INTERNAL_a3f90e78_30_group_norm_nhwc_one_pass_26_cu_cc4e9e514cuda3std6ranges3__45__cpo9iter_moveE:
	.zero		1
	.type		_ZN61_INTERNAL_a3f90e78_30_group_norm_nhwc_one_pass_26_cu_cc4e9e516thrust23THRUST_300001_SM_900_NS12placeholders2_2E,@object
	.size		_ZN61_INTERNAL_a3f90e78_30_group_norm_nhwc_one_pass_26_cu_cc4e9e516thrust23THRUST_300001_SM_900_NS12placeholders2_2E,(_ZN61_INTERNAL_a3f90e78_30_group_norm_nhwc_one_pass_26_cu_cc4e9e516thrust23THRUST_300001_SM_900_NS12placeholders2_4E - _ZN61_INTERNAL_a3f90e78_30_group_norm_nhwc_one_pass_26_cu_cc4e9e516thrust23THRUST_300001_SM_900_NS12placeholders2_2E)
_ZN61_INTERNAL_a3f90e78_30_group_norm_nhwc_one_pass_26_cu_cc4e9e516thrust23THRUST_300001_SM_900_NS12placeholders2_2E:
	.zero		1
	.type		_ZN61_INTERNAL_a3f90e78_30_group_norm_nhwc_one_pass_26_cu_cc4e9e516thrust23THRUST_300001_SM_900_NS12placeholders2_4E,@object
	.size		_ZN61_INTERNAL_a3f90e78_30_group_norm_nhwc_one_pass_26_cu_cc4e9e516thrust23THRUST_300001_SM_900_NS12placeholders2_4E,(_ZN61_INTERNAL_a3f90e78_30_group_norm_nhwc_one_pass_26_cu_cc4e9e514cuda3std3__45__cpo3endE - _ZN61_INTERNAL_a3f90e78_30_group_norm_nhwc_one_pass_26_cu_cc4e9e516thrust23THRUST_300001_SM_900_NS12placeholders2_4E)
_ZN61_INTERNAL_a3f90e78_30_group_norm_nhwc_one_pass_26_cu_cc4e9e516thrust23THRUST_300001_SM_900_NS12placeholders2_4E:
	.zero		1
	.type		_ZN61_INTERNAL_a3f90e78_30_group_norm_nhwc_one_pass_26_cu_cc4e9e514cuda3std3__45__cpo3endE,@object
	.size		_ZN61_INTERNAL_a3f90e78_30_group_norm_nhwc_one_pass_26_cu_cc4e9e514cuda3std3__45__cpo3endE,(_ZN61_INTERNAL_a3f90e78_30_group_norm_nhwc_one_pass_26_cu_cc4e9e514cuda3std6ranges3__45__cpo3endE - _ZN61_INTERNAL_a3f90e78_30_group_norm_nhwc_one_pass_26_cu_cc4e9e514cuda3std3__45__cpo3endE)
_ZN61_INTERNAL_a3f90e78_30_group_norm_nhwc_one_pass_26_cu_cc4e9e514cuda3std3__45__cpo3endE:
	.zero		1
	.type		_ZN61_INTERNAL_a3f90e78_30_group_norm_nhwc_one_pass_26_cu_cc4e9e514cuda3std6ranges3__45__cpo3endE,@object
	.size		_ZN61_INTERNAL_a3f90e78_30_group_norm_nhwc_one_pass_26_cu_cc4e9e514cuda3std6ranges3__45__cpo3endE,(_ZN61_INTERNAL_a3f90e78_30_group_norm_nhwc_one_pass_26_cu_cc4e9e514cuda3std3__419piecewise_constructE - _ZN61_INTERNAL_a3f90e78_30_group_norm_nhwc_one_pass_26_cu_cc4e9e514cuda3std6ranges3__45__cpo3endE)
_ZN61_INTERNAL_a3f90e78_30_group_norm_nhwc_one_pass_26_cu_cc4e9e514cuda3std6ranges3__45__cpo3endE:
	.zero		1
	.type		_ZN61_INTERNAL_a3f90e78_30_group_norm_nhwc_one_pass_26_cu_cc4e9e514cuda3std3__419piecewise_constructE,@object
	.size		_ZN61_INTERNAL_a3f90e78_30_group_norm_nhwc_one_pass_26_cu_cc4e9e514cuda3std3__419piecewise_constructE,(_ZN61_INTERNAL_a3f90e78_30_group_norm_nhwc_one_pass_26_cu_cc4e9e514cuda3std6ranges3__45__cpo5cdataE - _ZN61_INTERNAL_a3f90e78_30_group_norm_nhwc_one_pass_26_cu_cc4e9e514cuda3std3__419piecewise_constructE)
_ZN61_INTERNAL_a3f90e78_30_group_norm_nhwc_one_pass_26_cu_cc4e9e514cuda3std3__419piecewise_constructE:
	.zero		1
	.type		_ZN61_INTERNAL_a3f90e78_30_group_norm_nhwc_one_pass_26_cu_cc4e9e514cuda3std6ranges3__45__cpo5cdataE,@object
	.size		_ZN61_INTERNAL_a3f90e78_30_group_norm_nhwc_one_pass_26_cu_cc4e9e514cuda3std6ranges3__45__cpo5cdataE,(_ZN61_INTERNAL_a3f90e78_30_group_norm_nhwc_one_pass_26_cu_cc4e9e516thrust23THRUST_300001_SM_900_NS12placeholders2_8E - _ZN61_INTERNAL_a3f90e78_30_group_norm_nhwc_one_pass_26_cu_cc4e9e514cuda3std6ranges3__45__cpo5cdataE)
_ZN61_INTERNAL_a3f90e78_30_group_norm_nhwc_one_pass_26_cu_cc4e9e514cuda3std6ranges3__45__cpo5cdataE:
	.zero		1
	.type		_ZN61_INTERNAL_a3f90e78_30_group_norm_nhwc_one_pass_26_cu_cc4e9e516thrust23THRUST_300001_SM_900_NS12placeholders2_8E,@object
	.size		_ZN61_INTERNAL_a3f90e78_30_group_norm_nhwc_one_pass_26_cu_cc4e9e516thrust23THRUST_300001_SM_900_NS12placeholders2_8E,(_ZN61_INTERNAL_a3f90e78_30_group_norm_nhwc_one_pass_26_cu_cc4e9e514cuda3std3__45__cpo4rendE - _ZN61_INTERNAL_a3f90e78_30_group_norm_nhwc_one_pass_26_cu_cc4e9e516thrust23THRUST_300001_SM_900_NS12placeholders2_8E)
_ZN61_INTERNAL_a3f90e78_30_group_norm_nhwc_one_pass_26_cu_cc4e9e516thrust23THRUST_300001_SM_900_NS12placeholders2_8E:
	.zero		1
	.type		_ZN61_INTERNAL_a3f90e78_30_group_norm_nhwc_one_pass_26_cu_cc4e9e514cuda3std3__45__cpo4rendE,@object
	.size		_ZN61_INTERNAL_a3f90e78_30_group_norm_nhwc_one_pass_26_cu_cc4e9e514cuda3std3__45__cpo4rendE,(_ZN61_INTERNAL_a3f90e78_30_group_norm_nhwc_one_pass_26_cu_cc4e9e514cuda3std6ranges3__45__cpo9iter_swapE - _ZN61_INTERNAL_a3f90e78_30_group_norm_nhwc_one_pass_26_cu_cc4e9e514cuda3std3__45__cpo4rendE)
_ZN61_INTERNAL_a3f90e78_30_group_norm_nhwc_one_pass_26_cu_cc4e9e514cuda3std3__45__cpo4rendE:
	.zero		1
	.type		_ZN61_INTERNAL_a3f90e78_30_group_norm_nhwc_one_pass_26_cu_cc4e9e514cuda3std6ranges3__45__cpo9iter_swapE,@object
	.size		_ZN61_INTERNAL_a3f90e78_30_group_norm_nhwc_one_pass_26_cu_cc4e9e514cuda3std6ranges3__45__cpo9iter_swapE,(_ZN61_INTERNAL_a3f90e78_30_group_norm_nhwc_one_pass_26_cu_cc4e9e514cuda3std3__48unexpectE - _ZN61_INTERNAL_a3f90e78_30_group_norm_nhwc_one_pass_26_cu_cc4e9e514cuda3std6ranges3__45__cpo9iter_swapE)
_ZN61_INTERNAL_a3f90e78_30_group_norm_nhwc_one_pass_26_cu_cc4e9e514cuda3std6ranges3__45__cpo9iter_swapE:
	.zero		1
	.type		_ZN61_INTERNAL_a3f90e78_30_group_norm_nhwc_one_pass_26_cu_cc4e9e514cuda3std3__48unexpectE,@object
	.size		_ZN61_INTERNAL_a3f90e78_30_group_norm_nhwc_one_pass_26_cu_cc4e9e514cuda3std3__48unexpectE,(_ZN61_INTERNAL_a3f90e78_30_group_norm_nhwc_one_pass_26_cu_cc4e9e516thrust23THRUST_300001_SM_900_NS6system6detail10sequential3seqE - _ZN61_INTERNAL_a3f90e78_30_group_norm_nhwc_one_pass_26_cu_cc4e9e514cuda3std3__48unexpectE)
_ZN61_INTERNAL_a3f90e78_30_group_norm_nhwc_one_pass_26_cu_cc4e9e514cuda3std3__48unexpectE:
	.zero		1
	.type		_ZN61_INTERNAL_a3f90e78_30_group_norm_nhwc_one_pass_26_cu_cc4e9e516thrust23THRUST_300001_SM_900_NS6system6detail10sequential3seqE,@object
	.size		_ZN61_INTERNAL_a3f90e78_30_group_norm_nhwc_one_pass_26_cu_cc4e9e516thrust23THRUST_300001_SM_900_NS6system6detail10sequential3seqE,(.L_29 - _ZN61_INTERNAL_a3f90e78_30_group_norm_nhwc_one_pass_26_cu_cc4e9e516thrust23THRUST_300001_SM_900_NS6system6detail10sequential3seqE)
_ZN61_INTERNAL_a3f90e78_30_group_norm_nhwc_one_pass_26_cu_cc4e9e516thrust23THRUST_300001_SM_900_NS6system6detail10sequential3seqE:
	.zero		1
.L_29:


//--------------------- .nv.shared._Z35group_norm_nhwc_bwd_one_pass_kernelI11Bf16IOFp32WLi64ELi26ELi416EEv26Group_norm_nhwc_bwd_params --------------------------
	.section	.nv.shared._Z35group_norm_nhwc_bwd_one_pass_kernelI11Bf16IOFp32WLi64ELi26ELi416EEv26Group_norm_nhwc_bwd_params,"aw",@nobits
	.sectionflags	@""
	.align	16
.nv.shared._Z35group_norm_nhwc_bwd_one_pass_kernelI11Bf16IOFp32WLi64ELi26ELi416EEv26Group_norm_nhwc_bwd_params:
	.zero		7824


//--------------------- .nv.shared._Z35group_norm_nhwc_bwd_one_pass_kernelI11Bf16IOFp32WLi128ELi26ELi416EEv26Group_norm_nhwc_bwd_params --------------------------
	.section	.nv.shared._Z35group_norm_nhwc_bwd_one_pass_kernelI11Bf16IOFp32WLi128ELi26ELi416EEv26Group_norm_nhwc_bwd_params,"aw",@nobits
	.sectionflags	@""
	.align	16
.nv.shared._Z35group_norm_nhwc_bwd_one_pass_kernelI11Bf16IOFp32WLi128ELi26ELi416EEv26Group_norm_nhwc_bwd_params:
	.zero		7824


//--------------------- .nv.shared._Z35group_norm_nhwc_bwd_one_pass_kernelI11Bf16IOFp32WLi256ELi26ELi416EEv26Group_norm_nhwc_bwd_params --------------------------
	.section	.nv.shared._Z35group_norm_nhwc_bwd_one_pass_kernelI11Bf16IOFp32WLi256ELi26ELi416EEv26Group_norm_nhwc_bwd_params,"aw",@nobits
	.sectionflags	@""
	.align	16
.nv.shared._Z35group_norm_nhwc_bwd_one_pass_kernelI11Bf16IOFp32WLi256ELi26ELi416EEv26Group_norm_nhwc_bwd_params:
	.zero		7824


//--------------------- .nv.shared._Z35group_norm_nhwc_bwd_one_pass_kernelI11Bf16IOFp32WLi512ELi26ELi416EEv26Group_norm_nhwc_bwd_params --------------------------
	.section	.nv.shared._Z35group_norm_nhwc_bwd_one_pass_kernelI11Bf16IOFp32WLi512ELi26ELi416EEv26Group_norm_nhwc_bwd_params,"aw",@nobits
	.sectionflags	@""
	.align	16
.nv.shared._Z35group_norm_nhwc_bwd_one_pass_kernelI11Bf16IOFp32WLi512ELi26ELi416EEv26Group_norm_nhwc_bwd_params:
	.zero		7824


//--------------------- .nv.shared._Z35group_norm_nhwc_bwd_one_pass_kernelI11Bf16IOBf16WLi64ELi26ELi416EEv26Group_norm_nhwc_bwd_params --------------------------
	.section	.nv.shared._Z35group_norm_nhwc_bwd_one_pass_kernelI11Bf16IOBf16WLi64ELi26ELi416EEv26Group_norm_nhwc_bwd_params,"aw",@nobits
	.sectionflags	@""
	.align	16
.nv.shared._Z35group_norm_nhwc_bwd_one_pass_kernelI11Bf16IOBf16WLi64ELi26ELi416EEv26Group_norm_nhwc_bwd_params:
	.zero		7824


//--------------------- .nv.shared._Z35group_norm_nhwc_bwd_one_pass_kernelI11Bf16IOBf16WLi128ELi26ELi416EEv26Group_norm_nhwc_bwd_params --------------------------
	.section	.nv.shared._Z35group_norm_nhwc_bwd_one_pass_kernelI11Bf16IOBf16WLi128ELi26ELi416EEv26Group_norm_nhwc_bwd_params,"aw",@nobits
	.sectionflags	@""
	.align	16
.nv.shared._Z35group_norm_nhwc_bwd_one_pass_kernelI11Bf16IOBf16WLi128ELi26ELi416EEv26Group_norm_nhwc_bwd_params:
	.zero		7824


//--------------------- .nv.shared._Z35group_norm_nhwc_bwd_one_pass_kernelI11Bf16IOBf16WLi256ELi26ELi416EEv26Group_norm_nhwc_bwd_params --------------------------
	.section	.nv.shared._Z35group_norm_nhwc_bwd_one_pass_kernelI11Bf16IOBf16WLi256ELi26ELi416EEv26Group_norm_nhwc_bwd_params,"aw",@nobits
	.sectionflags	@""
	.align	16
.nv.shared._Z35group_norm_nhwc_bwd_one_pass_kernelI11Bf16IOBf16WLi256ELi26ELi416EEv26Group_norm_nhwc_bwd_params:
	.zero		7824


//--------------------- .nv.shared._Z35group_norm_nhwc_bwd_one_pass_kernelI11Bf16IOBf16WLi512ELi26ELi416EEv26Group_norm_nhwc_bwd_params --------------------------
	.section	.nv.shared._Z35group_norm_nhwc_bwd_one_pass_kernelI11Bf16IOBf16WLi512ELi26ELi416EEv26Group_norm_nhwc_bwd_params,"aw",@nobits
	.sectionflags	@""
	.align	16
.nv.shared._Z35group_norm_nhwc_bwd_one_pass_kernelI11Bf16IOBf16WLi512ELi26ELi416EEv26Group_norm_nhwc_bwd_params:
	.zero		7824


//--------------------- .nv.shared._Z35group_norm_nhwc_bwd_one_pass_kernelI11Bf16IOFp16WLi64ELi26ELi416EEv26Group_norm_nhwc_bwd_params --------------------------
	.section	.nv.shared._Z35group_norm_nhwc_bwd_one_pass_kernelI11Bf16IOFp16WLi64ELi26ELi416EEv26Group_norm_nhwc_bwd_params,"aw",@nobits
	.sectionflags	@""
	.align	16
.nv.shared._Z35group_norm_nhwc_bwd_one_pass_kernelI11Bf16IOFp16WLi64ELi26ELi416EEv26Group_norm_nhwc_bwd_params:
	.zero		7824


//--------------------- .nv.shared._Z35group_norm_nhwc_bwd_one_pass_kernelI11Bf16IOFp16WLi128ELi26ELi416EEv26Group_norm_nhwc_bwd_params --------------------------
	.section	.nv.shared._Z35group_norm_nhwc_bwd_one_pass_kernelI11Bf16IOFp16WLi128ELi26ELi416EEv26Group_norm_nhwc_bwd_params,"aw",@nobits
	.sectionflags	@""
	.align	16
.nv.shared._Z35group_norm_nhwc_bwd_one_pass_kernelI11Bf16IOFp16WLi128ELi26ELi416EEv26Group_norm_nhwc_bwd_params:
	.zero		7824


//--------------------- .nv.shared._Z35group_norm_nhwc_bwd_one_pass_kernelI11Bf16IOFp16WLi256ELi26ELi416EEv26Group_norm_nhwc_bwd_params --------------------------
	.section	.nv.shared._Z35group_norm_nhwc_bwd_one_pass_kernelI11Bf16IOFp16WLi256ELi26ELi416EEv26Group_norm_nhwc_bwd_params,"aw",@nobits
	.sectionflags	@""
	.align	16
.nv.shared._Z35group_norm_nhwc_bwd_one_pass_kernelI11Bf16IOFp16WLi256ELi26ELi416EEv26Group_norm_nhwc_bwd_params:
	.zero		7824


//--------------------- .nv.shared._Z35group_norm_nhwc_bwd_one_pass_kernelI11Bf16IOFp16WLi512ELi26ELi416EEv26Group_norm_nhwc_bwd_params --------------------------
	.section	.nv.shared._Z35group_norm_nhwc_bwd_one_pass_kernelI11Bf16IOFp16WLi512ELi26ELi416EEv26Group_norm_nhwc_bwd_params,"aw",@nobits
	.sectionflags	@""
	.align	16
.nv.shared._Z35group_norm_nhwc_bwd_one_pass_kernelI11Bf16IOFp16WLi512ELi26ELi416EEv26Group_norm_nhwc_bwd_params:
	.zero		7824


//--------------------- .nv.shared._Z35group_norm_nhwc_bwd_one_pass_kernelI11Fp16IOFp32WLi64ELi26ELi416EEv26Group_norm_nhwc_bwd_params --------------------------
	.section	.nv.shared._Z35group_norm_nhwc_bwd_one_pass_kernelI11Fp16IOFp32WLi64ELi26ELi416EEv26Group_norm_nhwc_bwd_params,"aw",@nobits
	.sectionflags	@""
	.align	16
.nv.shared._Z35group_norm_nhwc_bwd_one_pass_kernelI11Fp16IOFp32WLi64ELi26ELi416EEv26Group_norm_nhwc_bwd_params:
	.zero		7824


//--------------------- .nv.shared._Z35group_norm_nhwc_bwd_one_pass_kernelI11Fp16IOFp32WLi128ELi26ELi416EEv26Group_norm_nhwc_bwd_params --------------------------
	.section	.nv.shared._Z35group_norm_nhwc_bwd_one_pass_kernelI11Fp16IOFp32WLi128ELi26ELi416EEv26Group_norm_nhwc_bwd_params,"aw",@nobits
	.sectionflags	@""
	.align	16
.nv.shared._Z35group_norm_nhwc_bwd_one_pass_kernelI11Fp16IOFp32WLi128ELi26ELi416EEv26Group_norm_nhwc_bwd_params:
	.zero		7824


//--------------------- .nv.shared._Z35group_norm_nhwc_bwd_one_pass_kernelI11Fp16IOFp32WLi256ELi26ELi416EEv26Group_norm_nhwc_bwd_params --------------------------
	.section	.nv.shared._Z35group_norm_nhwc_bwd_one_pass_kernelI11Fp16IOFp32WLi256ELi26ELi416EEv26Group_norm_nhwc_bwd_params,"aw",@nobits
	.sectionflags	@""
	.align	16
.nv.shared._Z35group_norm_nhwc_bwd_one_pass_kernelI11Fp16IOFp32WLi256ELi26ELi416EEv26Group_norm_nhwc_bwd_params:
	.zero		7824


//--------------------- .nv.shared._Z35group_norm_nhwc_bwd_one_pass_kernelI11Fp16IOFp32WLi512ELi26ELi416EEv26Group_norm_nhwc_bwd_params --------------------------
	.section	.nv.shared._Z35group_norm_nhwc_bwd_one_pass_kernelI11Fp16IOFp32WLi512ELi26ELi416EEv26Group_norm_nhwc_bwd_params,"aw",@nobits
	.sectionflags	@""
	.align	16
.nv.shared._Z35group_norm_nhwc_bwd_one_pass_kernelI11Fp16IOFp32WLi512ELi26ELi416EEv26Group_norm_nhwc_bwd_params:
	.zero		7824


//--------------------- .nv.shared._Z35group_norm_nhwc_bwd_one_pass_kernelI11Fp16IOBf16WLi64ELi26ELi416EEv26Group_norm_nhwc_bwd_params --------------------------
	.section	.nv.shared._Z35group_norm_nhwc_bwd_one_pass_kernelI11Fp16IOBf16WLi64ELi26ELi416EEv26Group_norm_nhwc_bwd_params,"aw",@nobits
	.sectionflags	@""
	.align	16
.nv.shared._Z35group_norm_nhwc_bwd_one_pass_kernelI11Fp16IOBf16WLi64ELi26ELi416EEv26Group_norm_nhwc_bwd_params:
	.zero		7824


//--------------------- .nv.shared._Z35group_norm_nhwc_bwd_one_pass_kernelI11Fp16IOBf16WLi128ELi26ELi416EEv26Group_norm_nhwc_bwd_params --------------------------
	.section	.nv.shared._Z35group_norm_nhwc_bwd_one_pass_kernelI11Fp16IOBf16WLi128ELi26ELi416EEv26Group_norm_nhwc_bwd_params,"aw",@nobits
	.sectionflags	@""
	.align	16
.nv.shared._Z35group_norm_nhwc_bwd_one_pass_kernelI11Fp16IOBf16WLi128ELi26ELi416EEv26Group_norm_nhwc_bwd_params:
	.zero		7824


//--------------------- .nv.shared._Z35group_norm_nhwc_bwd_one_pass_kernelI11Fp16IOBf16WLi256ELi26ELi416EEv26Group_norm_nhwc_bwd_params --------------------------
	.section	.nv.shared._Z35group_norm_nhwc_bwd_one_pass_kernelI11Fp16IOBf16WLi256ELi26ELi416EEv26Group_norm_nhwc_bwd_params,"aw",@nobits
	.sectionflags	@""
	.align	16
.nv.shared._Z35group_norm_nhwc_bwd_one_pass_kernelI11Fp16IOBf16WLi256ELi26ELi416EEv26Group_norm_nhwc_bwd_params:
	.zero		7824


//--------------------- .nv.shared._Z35group_norm_nhwc_bwd_one_pass_kernelI11Fp16IOBf16WLi512ELi26ELi416EEv26Group_norm_nhwc_bwd_params --------------------------
	.section	.nv.shared._Z35group_norm_nhwc_bwd_one_pass_kernelI11Fp16IOBf16WLi512ELi26ELi416EEv26Group_norm_nhwc_bwd_params,"aw",@nobits
	.sectionflags	@""
	.align	16
.nv.shared._Z35group_norm_nhwc_bwd_one_pass_kernelI11Fp16IOBf16WLi512ELi26ELi416EEv26Group_norm_nhwc_bwd_params:
	.zero		7824


//--------------------- .nv.shared._Z35group_norm_nhwc_bwd_one_pass_kernelI11Fp16IOFp16WLi64ELi26ELi416EEv26Group_norm_nhwc_bwd_params --------------------------
	.section	.nv.shared._Z35group_norm_nhwc_bwd_one_pass_kernelI11Fp16IOFp16WLi64ELi26ELi416EEv26Group_norm_nhwc_bwd_params,"aw",@nobits
	.sectionflags	@""
	.align	16
.nv.shared._Z35group_norm_nhwc_bwd_one_pass_kernelI11Fp16IOFp16WLi64ELi26ELi416EEv26Group_norm_nhwc_bwd_params:
	.zero		7824


//--------------------- .nv.shared._Z35group_norm_nhwc_bwd_one_pass_kernelI11Fp16IOFp16WLi128ELi26ELi416EEv26Group_norm_nhwc_bwd_params --------------------------
	.section	.nv.shared._Z35group_norm_nhwc_bwd_one_pass_kernelI11Fp16IOFp16WLi128ELi26ELi416EEv26Group_norm_nhwc_bwd_params,"aw",@nobits
	.sectionflags	@""
	.align	16
.nv.shared._Z35group_norm_nhwc_bwd_one_pass_kernelI11Fp16IOFp16WLi128ELi26ELi416EEv26Group_norm_nhwc_bwd_params:
	.zero		7824


//--------------------- .nv.shared._Z35group_norm_nhwc_bwd_one_pass_kernelI11Fp16IOFp16WLi256ELi26ELi416EEv26Group_norm_nhwc_bwd_params --------------------------
	.section	.nv.shared._Z35group_norm_nhwc_bwd_one_pass_kernelI11Fp16IOFp16WLi256ELi26ELi416EEv26Group_norm_nhwc_bwd_params,"aw",@nobits
	.sectionflags	@""
	.align	16
.nv.shared._Z35group_norm_nhwc_bwd_one_pass_kernelI11Fp16IOFp16WLi256ELi26ELi416EEv26Group_norm_nhwc_bwd_params:
	.zero		7824


//--------------------- .nv.shared._Z35group_norm_nhwc_bwd_one_pass_kernelI11Fp16IOFp16WLi512ELi26ELi416EEv26Group_norm_nhwc_bwd_params --------------------------
	.section	.nv.shared._Z35group_norm_nhwc_bwd_one_pass_kernelI11Fp16IOFp16WLi512ELi26ELi416EEv26Group_norm_nhwc_bwd_params,"aw",@nobits
	.sectionflags	@""
	.align	16
.nv.shared._Z35group_norm_nhwc_bwd_one_pass_kernelI11Fp16IOFp16WLi512ELi26ELi416EEv26Group_norm_nhwc_bwd_params:
	.zero		7824


//--------------------- .nv.shared._Z35group_norm_nhwc_bwd_one_pass_kernelI11Fp32IOFp32WLi64ELi26ELi416EEv26Group_norm_nhwc_bwd_params --------------------------
	.section	.nv.shared._Z35group_norm_nhwc_bwd_one_pass_kernelI11Fp32IOFp32WLi64ELi26ELi416EEv26Group_norm_nhwc_bwd_params,"aw",@nobits
	.sectionflags	@""
	.align	16
.nv.shared._Z35group_norm_nhwc_bwd_one_pass_kernelI11Fp32IOFp32WLi64ELi26ELi416EEv26Group_norm_nhwc_bwd_params:
	.zero		7824


//--------------------- .nv.shared._Z35group_norm_nhwc_bwd_one_pass_kernelI11Fp32IOFp32WLi128ELi26ELi416EEv26Group_norm_nhwc_bwd_params --------------------------
	.section	.nv.shared._Z35group_norm_nhwc_bwd_one_pass_kernelI11Fp32IOFp32WLi128ELi26ELi416EEv26Group_norm_nhwc_bwd_params,"aw",@nobits
	.sectionflags	@""
	.align	16
.nv.shared._Z35group_norm_nhwc_bwd_one_pass_kernelI11Fp32IOFp32WLi128ELi26ELi416EEv26Group_norm_nhwc_bwd_params:
	.zero		7824


//--------------------- .nv.shared._Z35group_norm_nhwc_bwd_one_pass_kernelI11Fp32IOFp32WLi256ELi26ELi416EEv26Group_norm_nhwc_bwd_params --------------------------
	.section	.nv.shared._Z35group_norm_nhwc_bwd_one_pass_kernelI11Fp32IOFp32WLi256ELi26ELi416EEv26Group_norm_nhwc_bwd_params,"aw",@nobits
	.sectionflags	@""
	.align	16
.nv.shared._Z35group_norm_nhwc_bwd_one_pass_kernelI11Fp32IOFp32WLi256ELi26ELi416EEv26Group_norm_nhwc_bwd_params:
	.zero		7824


//--------------------- .nv.shared._Z35group_norm_nhwc_bwd_one_pass_kernelI11Fp32IOFp32WLi512ELi26ELi416EEv26Group_norm_nhwc_bwd_params --------------------------
	.section	.nv.shared._Z35group_norm_nhwc_bwd_one_pass_kernelI11Fp32IOFp32WLi512ELi26ELi416EEv26Group_norm_nhwc_bwd_params,"aw",@nobits
	.sectionflags	@""
	.align	16
.nv.shared._Z35group_norm_nhwc_bwd_one_pass_kernelI11Fp32IOFp32WLi512ELi26ELi416EEv26Group_norm_nhwc_bwd_params:
	.zero		7824


//--------------------- .nv.shared._Z35group_norm_nhwc_bwd_one_pass_kernelI11Fp32IOBf16WLi64ELi26ELi416EEv26Group_norm_nhwc_bwd_params --------------------------
	.section	.nv.shared._Z35group_norm_nhwc_bwd_one_pass_kernelI11Fp32IOBf16WLi64ELi26ELi416EEv26Group_norm_nhwc_bwd_params,"aw",@nobits
	.sectionflags	@""
	.align	16
.nv.shared._Z35group_norm_nhwc_bwd_one_pass_kernelI11Fp32IOBf16WLi64ELi26ELi416EEv26Group_norm_nhwc_bwd_params:
	.zero		7824


//--------------------- .nv.shared._Z35group_norm_nhwc_bwd_one_pass_kernelI11Fp32IOBf16WLi128ELi26ELi416EEv26Group_norm_nhwc_bwd_params --------------------------
	.section	.nv.shared._Z35group_norm_nhwc_bwd_one_pass_kernelI11Fp32IOBf16WLi128ELi26ELi416EEv26Group_norm_nhwc_bwd_params,"aw",@nobits
	.sectionflags	@""
	.align	16
.nv.shared._Z35group_norm_nhwc_bwd_one_pass_kernelI11Fp32IOBf16WLi128ELi26ELi416EEv26Group_norm_nhwc_bwd_params:
	.zero		7824


//--------------------- .nv.shared._Z35group_norm_nhwc_bwd_one_pass_kernelI11Fp32IOBf16WLi256ELi26ELi416EEv26Group_norm_nhwc_bwd_params --------------------------
	.section	.nv.shared._Z35group_norm_nhwc_bwd_one_pass_kernelI11Fp32IOBf16WLi256ELi26ELi416EEv26Group_norm_nhwc_bwd_params,"aw",@nobits
	.sectionflags	@""
	.align	16
.nv.shared._Z35group_norm_nhwc_bwd_one_pass_kernelI11Fp32IOBf16WLi256ELi26ELi416EEv26Group_norm_nhwc_bwd_params:
	.zero		7824


//--------------------- .nv.shared._Z35group_norm_nhwc_bwd_one_pass_kernelI11Fp32IOBf16WLi512ELi26ELi416EEv26Group_norm_nhwc_bwd_params --------------------------
	.section	.nv.shared._Z35group_norm_nhwc_bwd_one_pass_kernelI11Fp32IOBf16WLi512ELi26ELi416EEv26Group_norm_nhwc_bwd_params,"aw",@nobits
	.sectionflags	@""
	.align	16
.nv.shared._Z35group_norm_nhwc_bwd_one_pass_kernelI11Fp32IOBf16WLi512ELi26ELi416EEv26Group_norm_nhwc_bwd_params:
	.zero		7824


//--------------------- .nv.shared._Z35group_norm_nhwc_bwd_one_pass_kernelI11Fp32IOFp16WLi64ELi26ELi416EEv26Group_norm_nhwc_bwd_params --------------------------
	.section	.nv.shared._Z35group_norm_nhwc_bwd_one_pass_kernelI11Fp32IOFp16WLi64ELi26ELi416EEv26Group_norm_nhwc_bwd_params,"aw",@nobits
	.sectionflags	@""
	.align	16
.nv.shared._Z35group_norm_nhwc_bwd_one_pass_kernelI11Fp32IOFp16WLi64ELi26ELi416EEv26Group_norm_nhwc_bwd_params:
	.zero		7824


//--------------------- .nv.shared._Z35group_norm_nhwc_bwd_one_pass_kernelI11Fp32IOFp16WLi128ELi26ELi416EEv26Group_norm_nhwc_bwd_params --------------------------
	.section	.nv.shared._Z35group_norm_nhwc_bwd_one_pass_kernelI11Fp32IOFp16WLi128ELi26ELi416EEv26Group_norm_nhwc_bwd_params,"aw",@nobits
	.sectionflags	@""
	.align	16
.nv.shared._Z35group_norm_nhwc_bwd_one_pass_kernelI11Fp32IOFp16WLi128ELi26ELi416EEv26Group_norm_nhwc_bwd_params:
	.zero		7824


//--------------------- .nv.shared._Z35group_norm_nhwc_bwd_one_pass_kernelI11Fp32IOFp16WLi256ELi26ELi416EEv26Group_norm_nhwc_bwd_params --------------------------
	.section	.nv.shared._Z35group_norm_nhwc_bwd_one_pass_kernelI11Fp32IOFp16WLi256ELi26ELi416EEv26Group_norm_nhwc_bwd_params,"aw",@nobits
	.sectionflags	@""
	.align	16
.nv.shared._Z35group_norm_nhwc_bwd_one_pass_kernelI11Fp32IOFp16WLi256ELi26ELi416EEv26Group_norm_nhwc_bwd_params:
	.zero		7824


//--------------------- .nv.shared._Z35group_norm_nhwc_bwd_one_pass_kernelI11Fp32IOFp16WLi512ELi26ELi416EEv26Group_norm_nhwc_bwd_params --------------------------
	.section	.nv.shared._Z35group_norm_nhwc_bwd_one_pass_kernelI11Fp32IOFp16WLi512ELi26ELi416EEv26Group_norm_nhwc_bwd_params,"aw",@nobits
	.sectionflags	@""
	.align	16
.nv.shared._Z35group_norm_nhwc_bwd_one_pass_kernelI11Fp32IOFp16WLi512ELi26ELi416EEv26Group_norm_nhwc_bwd_params:
	.zero		7824


//--------------------- .nv.shared._Z35group_norm_nhwc_fwd_one_pass_kernelI11Bf16IOFp32WLi64ELi26ELi416EEv26Group_norm_nhwc_fwd_params --------------------------
	.section	.nv.shared._Z35group_norm_nhwc_fwd_one_pass_kernelI11Bf16IOFp32WLi64ELi26ELi416EEv26Group_norm_nhwc_fwd_params,"aw",@nobits
	.sectionflags	@""
	.align	8
.nv.shared._Z35group_norm_nhwc_fwd_one_pass_kernelI11Bf16IOFp32WLi64ELi26ELi416EEv26Group_norm_nhwc_fwd_params:
	.zero		1160


//--------------------- .nv.shared._Z35group_norm_nhwc_fwd_one_pass_kernelI11Bf16IOFp32WLi128ELi26ELi416EEv26Group_norm_nhwc_fwd_params --------------------------
	.section	.nv.shared._Z35group_norm_nhwc_fwd_one_pass_kernelI11Bf16IOFp32WLi128ELi26ELi416EEv26Group_norm_nhwc_fwd_params,"aw",@nobits
	.sectionflags	@""
	.align	8
.nv.shared._Z35group_norm_nhwc_fwd_one_pass_kernelI11Bf16IOFp32WLi128ELi26ELi416EEv26Group_norm_nhwc_fwd_params:
	.zero		1160


//--------------------- .nv.shared._Z35group_norm_nhwc_fwd_one_pass_kernelI11Bf16IOFp32WLi256ELi26ELi416EEv26Group_norm_nhwc_fwd_params --------------------------
	.section	.nv.shared._Z35group_norm_nhwc_fwd_one_pass_kernelI11Bf16IOFp32WLi256ELi26ELi416EEv26Group_norm_nhwc_fwd_params,"aw",@nobits
	.sectionflags	@""
	.align	8
.nv.shared._Z35group_norm_nhwc_fwd_one_pass_kernelI11Bf16IOFp32WLi256ELi26ELi416EEv26Group_norm_nhwc_fwd_params:
	.zero		1160


//--------------------- .nv.shared._Z35group_norm_nhwc_fwd_one_pass_kernelI11Bf16IOFp32WLi512ELi26ELi416EEv26Group_norm_nhwc_fwd_params --------------------------
	.section	.nv.shared._Z35group_norm_nhwc_fwd_one_pass_kernelI11Bf16IOFp32WLi512ELi26ELi416EEv26Group_norm_nhwc_fwd_params,"aw",@nobits
	.sectionflags	@""
	.align	8
.nv.shared._Z35group_norm_nhwc_fwd_one_pass_kernelI11Bf16IOFp32WLi512ELi26ELi416EEv26Group_norm_nhwc_fwd_params:
	.zero		1160


//--------------------- .nv.shared._Z35group_norm_nhwc_fwd_one_pass_kernelI11Bf16IOBf16WLi64ELi26ELi416EEv26Group_norm_nhwc_fwd_params --------------------------
	.section	.nv.shared._Z35group_norm_nhwc_fwd_one_pass_kernelI11Bf16IOBf16WLi64ELi26ELi416EEv26Group_norm_nhwc_fwd_params,"aw",@nobits
	.sectionflags	@""
	.align	8
.nv.shared._Z35group_norm_nhwc_fwd_one_pass_kernelI11Bf16IOBf16WLi64ELi26ELi416EEv26Group_norm_nhwc_fwd_params:
	.zero		1160


//--------------------- .nv.shared._Z35group_norm_nhwc_fwd_one_pass_kernelI11Bf16IOBf16WLi128ELi26ELi416EEv26Group_norm_nhwc_fwd_params --------------------------
	.section	.nv.shared._Z35group_norm_nhwc_fwd_one_pass_kernelI11Bf16IOBf16WLi128ELi26ELi416EEv26Group_norm_nhwc_fwd_params,"aw",@nobits
	.sectionflags	@""
	.align	8
.nv.shared._Z35group_norm_nhwc_fwd_one_pass_kernelI11Bf16IOBf16WLi128ELi26ELi416EEv26Group_norm_nhwc_fwd_params:
	.zero		1160


//--------------------- .nv.shared._Z35group_norm_nhwc_fwd_one_pass_kernelI11Bf16IOBf16WLi256ELi26ELi416EEv26Group_norm_nhwc_fwd_params --------------------------
	.section	.nv.shared._Z35group_norm_nhwc_fwd_one_pass_kernelI11Bf16IOBf16WLi256ELi26ELi416EEv26Group_norm_nhwc_fwd_params,"aw",@nobits
	.sectionflags	@""
	.align	8
.nv.shared._Z35group_norm_nhwc_fwd_one_pass_kernelI11Bf16IOBf16WLi256ELi26ELi416EEv26Group_norm_nhwc_fwd_params:
	.zero		1160


//--------------------- .nv.shared._Z35group_norm_nhwc_fwd_one_pass_kernelI11Bf16IOBf16WLi512ELi26ELi416EEv26Group_norm_nhwc_fwd_params --------------------------
	.section	.nv.shared._Z35group_norm_nhwc_fwd_one_pass_kernelI11Bf16IOBf16WLi512ELi26ELi416EEv26Group_norm_nhwc_fwd_params,"aw",@nobits
	.sectionflags	@""
	.align	8
.nv.shared._Z35group_norm_nhwc_fwd_one_pass_kernelI11Bf16IOBf16WLi512ELi26ELi416EEv26Group_norm_nhwc_fwd_params:
	.zero		1160


//--------------------- .nv.shared._Z35group_norm_nhwc_fwd_one_pass_kernelI11Bf16IOFp16WLi64ELi26ELi416EEv26Group_norm_nhwc_fwd_params --------------------------
	.section	.nv.shared._Z35group_norm_nhwc_fwd_one_pass_kernelI11Bf16IOFp16WLi64ELi26ELi416EEv26Group_norm_nhwc_fwd_params,"aw",@nobits
	.sectionflags	@""
	.align	8
.nv.shared._Z35group_norm_nhwc_fwd_one_pass_kernelI11Bf16IOFp16WLi64ELi26ELi416EEv26Group_norm_nhwc_fwd_params:
	.zero		1160


//--------------------- .nv.shared._Z35group_norm_nhwc_fwd_one_pass_kernelI11Bf16IOFp16WLi128ELi26ELi416EEv26Group_norm_nhwc_fwd_params --------------------------
	.section	.nv.shared._Z35group_norm_nhwc_fwd_one_pass_kernelI11Bf16IOFp16WLi128ELi26ELi416EEv26Group_norm_nhwc_fwd_params,"aw",@nobits
	.sectionflags	@""
	.align	8
.nv.shared._Z35group_norm_nhwc_fwd_one_pass_kernelI11Bf16IOFp16WLi128ELi26ELi416EEv26Group_norm_nhwc_fwd_params:
	.zero		1160


//--------------------- .nv.shared._Z35group_norm_nhwc_fwd_one_pass_kernelI11Bf16IOFp16WLi256ELi26ELi416EEv26Group_norm_nhwc_fwd_params --------------------------
	.section	.nv.shared._Z35group_norm_nhwc_fwd_one_pass_kernelI11Bf16IOFp16WLi256ELi26ELi416EEv26Group_norm_nhwc_fwd_params,"aw",@nobits
	.sectionflags	@""
	.align	8
.nv.shared._Z35group_norm_nhwc_fwd_one_pass_kernelI11Bf16IOFp16WLi256ELi26ELi416EEv26Group_norm_nhwc_fwd_params:
	.zero		1160


//--------------------- .nv.shared._Z35group_norm_nhwc_fwd_one_pass_kernelI11Bf16IOFp16WLi512ELi26ELi416EEv26Group_norm_nhwc_fwd_params --------------------------
	.section	.nv.shared._Z35group_norm_nhwc_fwd_one_pass_kernelI11Bf16IOFp16WLi512ELi26ELi416EEv26Group_norm_nhwc_fwd_params,"aw",@nobits
	.sectionflags	@""
	.align	8
.nv.shared._Z35group_norm_nhwc_fwd_one_pass_kernelI11Bf16IOFp16WLi512ELi26ELi416EEv26Group_norm_nhwc_fwd_params:
	.zero		1160


//--------------------- .nv.shared._Z35group_norm_nhwc_fwd_one_pass_kernelI11Fp16IOFp32WLi64ELi26ELi416EEv26Group_norm_nhwc_fwd_params --------------------------
	.section	.nv.shared._Z35group_norm_nhwc_fwd_one_pass_kernelI11Fp16IOFp32WLi64ELi26ELi416EEv26Group_norm_nhwc_fwd_params,"aw",@nobits
	.sectionflags	@""
	.align	8
.nv.shared._Z35group_norm_nhwc_fwd_one_pass_kernelI11Fp16IOFp32WLi64ELi26ELi416EEv26Group_norm_nhwc_fwd_params:
	.zero		1160


//--------------------- .nv.shared._Z35group_norm_nhwc_fwd_one_pass_kernelI11Fp16IOFp32WLi128ELi26ELi416EEv26Group_norm_nhwc_fwd_params --------------------------
	.section	.nv.shared._Z35group_norm_nhwc_fwd_one_pass_kernelI11Fp16IOFp32WLi128ELi26ELi416EEv26Group_norm_nhwc_fwd_params,"aw",@nobits
	.sectionflags	@""
	.align	8
.nv.shared._Z35group_norm_nhwc_fwd_one_pass_kernelI11Fp16IOFp32WLi128ELi26ELi416EEv26Group_norm_nhwc_fwd_params:
	.zero		1160


//--------------------- .nv.shared._Z35group_norm_nhwc_fwd_one_pass_kernelI11Fp16IOFp32WLi256ELi26ELi416EEv26Group_norm_nhwc_fwd_params --------------------------
	.section	.nv.shared._Z35group_norm_nhwc_fwd_one_pass_kernelI11Fp16IOFp32WLi256ELi26ELi416EEv26Group_norm_nhwc_fwd_params,"aw",@nobits
	.sectionflags	@""
	.align	8
.nv.shared._Z35group_norm_nhwc_fwd_one_pass_kernelI11Fp16IOFp32WLi256ELi26ELi416EEv26Group_norm_nhwc_fwd_params:
	.zero		1160


//--------------------- .nv.shared._Z35group_norm_nhwc_fwd_one_pass_kernelI11Fp16IOFp32WLi512ELi26ELi416EEv26Group_norm_nhwc_fwd_params --------------------------
	.section	.nv.shared._Z35group_norm_nhwc_fwd_one_pass_kernelI11Fp16IOFp32WLi512ELi26ELi416EEv26Group_norm_nhwc_fwd_params,"aw",@nobits
	.sectionflags	@""
	.align	8
.nv.shared._Z35group_norm_nhwc_fwd_one_pass_kernelI11Fp16IOFp32WLi512ELi26ELi416EEv26Group_norm_nhwc_fwd_params:
	.zero		1160


//--------------------- .nv.shared._Z35group_norm_nhwc_fwd_one_pass_kernelI11Fp16IOBf16WLi64ELi26ELi416EEv26Group_norm_nhwc_fwd_params --------------------------
	.section	.nv.shared._Z35group_norm_nhwc_fwd_one_pass_kernelI11Fp16IOBf16WLi64ELi26ELi416EEv26Group_norm_nhwc_fwd_params,"aw",@nobits
	.sectionflags	@""
	.align	8
.nv.shared._Z35group_norm_nhwc_fwd_one_pass_kernelI11Fp16IOBf16WLi64ELi26ELi416EEv26Group_norm_nhwc_fwd_params:
	.zero		1160


//--------------------- .nv.shared._Z35group_norm_nhwc_fwd_one_pass_kernelI11Fp16IOBf16WLi128ELi26ELi416EEv26Group_norm_nhwc_fwd_params --------------------------
	.section	.nv.shared._Z35group_norm_nhwc_fwd_one_pass_kernelI11Fp16IOBf16WLi128ELi26ELi416EEv26Group_norm_nhwc_fwd_params,"aw",@nobits
	.sectionflags	@""
	.align	8
.nv.shared._Z35group_norm_nhwc_fwd_one_pass_kernelI11Fp16IOBf16WLi128ELi26ELi416EEv26Group_norm_nhwc_fwd_params:
	.zero		1160


//--------------------- .nv.shared._Z35group_norm_nhwc_fwd_one_pass_kernelI11Fp16IOBf16WLi256ELi26ELi416EEv26Group_norm_nhwc_fwd_params --------------------------
	.section	.nv.shared._Z35group_norm_nhwc_fwd_one_pass_kernelI11Fp16IOBf16WLi256ELi26ELi416EEv26Group_norm_nhwc_fwd_params,"aw",@nobits
	.sectionflags	@""
	.align	8
.nv.shared._Z35group_norm_nhwc_fwd_one_pass_kernelI11Fp16IOBf16WLi256ELi26ELi416EEv26Group_norm_nhwc_fwd_params:
	.zero		1160


//--------------------- .nv.shared._Z35group_norm_nhwc_fwd_one_pass_kernelI11Fp16IOBf16WLi512ELi26ELi416EEv26Group_norm_nhwc_fwd_params --------------------------
	.section	.nv.shared._Z35group_norm_nhwc_fwd_one_pass_kernelI11Fp16IOBf16WLi512ELi26ELi416EEv26Group_norm_nhwc_fwd_params,"aw",@nobits
	.sectionflags	@""
	.align	8
.nv.shared._Z35group_norm_nhwc_fwd_one_pass_kernelI11Fp16IOBf16WLi512ELi26ELi416EEv26Group_norm_nhwc_fwd_params:
	.zero		1160


//--------------------- .nv.shared._Z35group_norm_nhwc_fwd_one_pass_kernelI11Fp16IOFp16WLi64ELi26ELi416EEv26Group_norm_nhwc_fwd_params --------------------------
	.section	.nv.shared._Z35group_norm_nhwc_fwd_one_pass_kernelI11Fp16IOFp16WLi64ELi26ELi416EEv26Group_norm_nhwc_fwd_params,"aw",@nobits
	.sectionflags	@""
	.align	8
.nv.shared._Z35group_norm_nhwc_fwd_one_pass_kernelI11Fp16IOFp16WLi64ELi26ELi416EEv26Group_norm_nhwc_fwd_params:
	.zero		1160


//--------------------- .nv.shared._Z35group_norm_nhwc_fwd_one_pass_kernelI11Fp16IOFp16WLi128ELi26ELi416EEv26Group_norm_nhwc_fwd_params --------------------------
	.section	.nv.shared._Z35group_norm_nhwc_fwd_one_pass_kernelI11Fp16IOFp16WLi128ELi26ELi416EEv26Group_norm_nhwc_fwd_params,"aw",@nobits
	.sectionflags	@""
	.align	8
.nv.shared._Z35group_norm_nhwc_fwd_one_pass_kernelI11Fp16IOFp16WLi128ELi26ELi416EEv26Group_norm_nhwc_fwd_params:
	.zero		1160


//--------------------- .nv.shared._Z35group_norm_nhwc_fwd_one_pass_kernelI11Fp16IOFp16WLi256ELi26ELi416EEv26Group_norm_nhwc_fwd_params --------------------------
	.section	.nv.shared._Z35group_norm_nhwc_fwd_one_pass_kernelI11Fp16IOFp16WLi256ELi26ELi416EEv26Group_norm_nhwc_fwd_params,"aw",@nobits
	.sectionflags	@""
	.align	8
.nv.shared._Z35group_norm_nhwc_fwd_one_pass_kernelI11Fp16IOFp16WLi256ELi26ELi416EEv26Group_norm_nhwc_fwd_params:
	.zero		1160


//--------------------- .nv.shared._Z35group_norm_nhwc_fwd_one_pass_kernelI11Fp16IOFp16WLi512ELi26ELi416EEv26Group_norm_nhwc_fwd_params --------------------------
	.section	.nv.shared._Z35group_norm_nhwc_fwd_one_pass_kernelI11Fp16IOFp16WLi512ELi26ELi416EEv26Group_norm_nhwc_fwd_params,"aw",@nobits
	.sectionflags	@""
	.align	8
.nv.shared._Z35group_norm_nhwc_fwd_one_pass_kernelI11Fp16IOFp16WLi512ELi26ELi416EEv26Group_norm_nhwc_fwd_params:
	.zero		1160


//--------------------- .nv.shared._Z35group_norm_nhwc_fwd_one_pass_kernelI11Fp32IOFp32WLi64ELi26ELi416EEv26Group_norm_nhwc_fwd_params --------------------------
	.section	.nv.shared._Z35group_norm_nhwc_fwd_one_pass_kernelI11Fp32IOFp32WLi64ELi26ELi416EEv26Group_norm_nhwc_fwd_params,"aw",@nobits
	.sectionflags	@""
	.align	8
.nv.shared._Z35group_norm_nhwc_fwd_one_pass_kernelI11Fp32IOFp32WLi64ELi26ELi416EEv26Group_norm_nhwc_fwd_params:
	.zero		1160


//--------------------- .nv.shared._Z35group_norm_nhwc_fwd_one_pass_kernelI11Fp32IOFp32WLi128ELi26ELi416EEv26Group_norm_nhwc_fwd_params --------------------------
	.section	.nv.shared._Z35group_norm_nhwc_fwd_one_pass_kernelI11Fp32IOFp32WLi128ELi26ELi416EEv26Group_norm_nhwc_fwd_params,"aw",@nobits
	.sectionflags	@""
	.align	8
.nv.shared._Z35group_norm_nhwc_fwd_one_pass_kernelI11Fp32IOFp32WLi128ELi26ELi416EEv26Group_norm_nhwc_fwd_params:
	.zero		1160


//--------------------- .nv.shared._Z35group_norm_nhwc_fwd_one_pass_kernelI11Fp32IOFp32WLi256ELi26ELi416EEv26Group_norm_nhwc_fwd_params --------------------------
	.section	.nv.shared._Z35group_norm_nhwc_fwd_one_pass_kernelI11Fp32IOFp32WLi256ELi26ELi416EEv26Group_norm_nhwc_fwd_params,"aw",@nobits
	.sectionflags	@""
	.align	8
.nv.shared._Z35group_norm_nhwc_fwd_one_pass_kernelI11Fp32IOFp32WLi256ELi26ELi416EEv26Group_norm_nhwc_fwd_params:
	.zero		1160


//--------------------- .nv.shared._Z35group_norm_nhwc_fwd_one_pass_kernelI11Fp32IOFp32WLi512ELi26ELi416EEv26Group_norm_nhwc_fwd_params --------------------------
	.section	.nv.shared._Z35group_norm_nhwc_fwd_one_pass_kernelI11Fp32IOFp32WLi512ELi26ELi416EEv26Group_norm_nhwc_fwd_params,"aw",@nobits
	.sectionflags	@""
	.align	8
.nv.shared._Z35group_norm_nhwc_fwd_one_pass_kernelI11Fp32IOFp32WLi512ELi26ELi416EEv26Group_norm_nhwc_fwd_params:
	.zero		1160


//--------------------- .nv.shared._Z35group_norm_nhwc_fwd_one_pass_kernelI11Fp32IOBf16WLi64ELi26ELi416EEv26Group_norm_nhwc_fwd_params --------------------------
	.section	.nv.shared._Z35group_norm_nhwc_fwd_one_pass_kernelI11Fp32IOBf16WLi64ELi26ELi416EEv26Group_norm_nhwc_fwd_params,"aw",@nobits
	.sectionflags	@""
	.align	8
.nv.shared._Z35group_norm_nhwc_fwd_one_pass_kernelI11Fp32IOBf16WLi64ELi26ELi416EEv26Group_norm_nhwc_fwd_params:
	.zero		1160


//--------------------- .nv.shared._Z35group_norm_nhwc_fwd_one_pass_kernelI11Fp32IOBf16WLi128ELi26ELi416EEv26Group_norm_nhwc_fwd_params --------------------------
	.section	.nv.shared._Z35group_norm_nhwc_fwd_one_pass_kernelI11Fp32IOBf16WLi128ELi26ELi416EEv26Group_norm_nhwc_fwd_params,"aw",@nobits
	.sectionflags	@""
	.align	8
.nv.shared._Z35group_norm_nhwc_fwd_one_pass_kernelI11Fp32IOBf16WLi128ELi26ELi416EEv26Group_norm_nhwc_fwd_params:
	.zero		1160


//--------------------- .nv.shared._Z35group_norm_nhwc_fwd_one_pass_kernelI11Fp32IOBf16WLi256ELi26ELi416EEv26Group_norm_nhwc_fwd_params --------------------------
	.section	.nv.shared._Z35group_norm_nhwc_fwd_one_pass_kernelI11Fp32IOBf16WLi256ELi26ELi416EEv26Group_norm_nhwc_fwd_params,"aw",@nobits
	.sectionflags	@""
	.align	8
.nv.shared._Z35group_norm_nhwc_fwd_one_pass_kernelI11Fp32IOBf16WLi256ELi26ELi416EEv26Group_norm_nhwc_fwd_params:
	.zero		1160


//--------------------- .nv.shared._Z35group_norm_nhwc_fwd_one_pass_kernelI11Fp32IOBf16WLi512ELi26ELi416EEv26Group_norm_nhwc_fwd_params --------------------------
	.section	.nv.shared._Z35group_norm_nhwc_fwd_one_pass_kernelI11Fp32IOBf16WLi512ELi26ELi416EEv26Group_norm_nhwc_fwd_params,"aw",@nobits
	.sectionflags	@""
	.align	8
.nv.shared._Z35group_norm_nhwc_fwd_one_pass_kernelI11Fp32IOBf16WLi512ELi26ELi416EEv26Group_norm_nhwc_fwd_params:
	.zero		1160


//--------------------- .nv.shared._Z35group_norm_nhwc_fwd_one_pass_kernelI11Fp32IOFp16WLi64ELi26ELi416EEv26Group_norm_nhwc_fwd_params --------------------------
	.section	.nv.shared._Z35group_norm_nhwc_fwd_one_pass_kernelI11Fp32IOFp16WLi64ELi26ELi416EEv26Group_norm_nhwc_fwd_params,"aw",@nobits
	.sectionflags	@""
	.align	8
.nv.shared._Z35group_norm_nhwc_fwd_one_pass_kernelI11Fp32IOFp16WLi64ELi26ELi416EEv26Group_norm_nhwc_fwd_params:
	.zero		1160


//--------------------- .nv.shared._Z35group_norm_nhwc_fwd_one_pass_kernelI11Fp32IOFp16WLi128ELi26ELi416EEv26Group_norm_nhwc_fwd_params --------------------------
	.section	.nv.shared._Z35group_norm_nhwc_fwd_one_pass_kernelI11Fp32IOFp16WLi128ELi26ELi416EEv26Group_norm_nhwc_fwd_params,"aw",@nobits
	.sectionflags	@""
	.align	8
.nv.shared._Z35group_norm_nhwc_fwd_one_pass_kernelI11Fp32IOFp16WLi128ELi26ELi416EEv26Group_norm_nhwc_fwd_params:
	.zero		1160


//--------------------- .nv.shared._Z35group_norm_nhwc_fwd_one_pass_kernelI11Fp32IOFp16WLi256ELi26ELi416EEv26Group_norm_nhwc_fwd_params --------------------------
	.section	.nv.shared._Z35group_norm_nhwc_fwd_one_pass_kernelI11Fp32IOFp16WLi256ELi26ELi416EEv26Group_norm_nhwc_fwd_params,"aw",@nobits
	.sectionflags	@""
	.align	8
.nv.shared._Z35group_norm_nhwc_fwd_one_pass_kernelI11Fp32IOFp16WLi256ELi26ELi416EEv26Group_norm_nhwc_fwd_params:
	.zero		1160


//--------------------- .nv.shared._Z35group_norm_nhwc_fwd_one_pass_kernelI11Fp32IOFp16WLi512ELi26ELi416EEv26Group_norm_nhwc_fwd_params --------------------------
	.section	.nv.shared._Z35group_norm_nhwc_fwd_one_pass_kernelI11Fp32IOFp16WLi512ELi26ELi416EEv26Group_norm_nhwc_fwd_params,"aw",@nobits
	.sectionflags	@""
	.align	8
.nv.shared._Z35group_norm_nhwc_fwd_one_pass_kernelI11Fp32IOFp16WLi512ELi26ELi416EEv26Group_norm_nhwc_fwd_params:
	.zero		1160


//--------------------- .nv.constant0._ZN3cub17CUB_300001_SM_9006detail11EmptyKernelIvEEvv --------------------------
	.section	.nv.constant0._ZN3cub17CUB_300001_SM_9006detail11EmptyKernelIvEEvv,"a",@progbits
	.sectionflags	@""
	.align	4
.nv.constant0._ZN3cub17CUB_300001_SM_9006detail11EmptyKernelIvEEvv:
	.zero		528


//--------------------- .nv.constant0._Z35group_norm_nhwc_bwd_one_pass_kernelI11Bf16IOFp32WLi64ELi26ELi416EEv26Group_norm_nhwc_bwd_params --------------------------
	.section	.nv.constant0._Z35group_norm_nhwc_bwd_one_pass_kernelI11Bf16IOFp32WLi64ELi26ELi416EEv26Group_norm_nhwc_bwd_params,"a",@progbits
	.sectionflags	@""
	.align	4
.nv.constant0._Z35group_norm_nhwc_bwd_one_pass_kernelI11Bf16IOFp32WLi64ELi26ELi416EEv26Group_norm_nhwc_bwd_params:
	.zero		712


//--------------------- .nv.constant0._Z35group_norm_nhwc_bwd_one_pass_kernelI11Bf16IOFp32WLi128ELi26ELi416EEv26Group_norm_nhwc_bwd_params --------------------------
	.section	.nv.constant0._Z35group_norm_nhwc_bwd_one_pass_kernelI11Bf16IOFp32WLi128ELi26ELi416EEv26Group_norm_nhwc_bwd_params,"a",@progbits
	.sectionflags	@""
	.align	4
.nv.constant0._Z35group_norm_nhwc_bwd_one_pass_kernelI11Bf16IOFp32WLi128ELi26ELi416EEv26Group_norm_nhwc_bwd_params:
	.zero		712


//--------------------- .nv.constant0._Z35group_norm_nhwc_bwd_one_pass_kernelI11Bf16IOFp32WLi256ELi26ELi416EEv26Group_norm_nhwc_bwd_params --------------------------
	.section	.nv.constant0._Z35group_norm_nhwc_bwd_one_pass_kernelI11Bf16IOFp32WLi256ELi26ELi416EEv26Group_norm_nhwc_bwd_params,"a",@progbits
	.sectionflags	@""
	.align	4
.nv.constant0._Z35group_norm_nhwc_bwd_one_pass_kernelI11Bf16IOFp32WLi256ELi26ELi416EEv26Group_norm_nhwc_bwd_params:
	.zero		712


//--------------------- .nv.constant0._Z35group_norm_nhwc_bwd_one_pass_kernelI11Bf16IOFp32WLi512ELi26ELi416EEv26Group_norm_nhwc_bwd_params --------------------------
	.section	.nv.constant0._Z35group_norm_nhwc_bwd_one_pass_kernelI11Bf16IOFp32WLi512ELi26ELi416EEv26Group_norm_nhwc_bwd_params,"a",@progbits
	.sectionflags	@""
	.align	4
.nv.constant0._Z35group_norm_nhwc_bwd_one_pass_kernelI11Bf16IOFp32WLi512ELi26ELi416EEv26Group_norm_nhwc_bwd_params:
	.zero		712


//--------------------- .nv.constant0._Z35group_norm_nhwc_bwd_one_pass_kernelI11Bf16IOBf16WLi64ELi26ELi416EEv26Group_norm_nhwc_bwd_params --------------------------
	.section	.nv.constant0._Z35group_norm_nhwc_bwd_one_pass_kernelI11Bf16IOBf16WLi64ELi26ELi416EEv26Group_norm_nhwc_bwd_params,"a",@progbits
	.sectionflags	@""
	.align	4
.nv.constant0._Z35group_norm_nhwc_bwd_one_pass_kernelI11Bf16IOBf16WLi64ELi26ELi416EEv26Group_norm_nhwc_bwd_params:
	.zero		712


//--------------------- .nv.constant0._Z35group_norm_nhwc_bwd_one_pass_kernelI11Bf16IOBf16WLi128ELi26ELi416EEv26Group_norm_nhwc_bwd_params --------------------------
	.section	.nv.constant0._Z35group_norm_nhwc_bwd_one_pass_kernelI11Bf16IOBf16WLi128ELi26ELi416EEv26Group_norm_nhwc_bwd_params,"a",@progbits
	.sectionflags	@""
	.align	4
.nv.constant0._Z35group_norm_nhwc_bwd_one_pass_kernelI11Bf16IOBf16WLi128ELi26ELi416EEv26Group_norm_nhwc_bwd_params:
	.zero		712


//--------------------- .nv.constant0._Z35group_norm_nhwc_bwd_one_pass_kernelI11Bf16IOBf16WLi256ELi26ELi416EEv26Group_norm_nhwc_bwd_params --------------------------
	.section	.nv.constant0._Z35group_norm_nhwc_bwd_one_pass_kernelI11Bf16IOBf16WLi256ELi26ELi416EEv26Group_norm_nhwc_bwd_params,"a",@progbits
	.sectionflags	@""
	.align	4
.nv.constant0._Z35group_norm_nhwc_bwd_one_pass_kernelI11Bf16IOBf16WLi256ELi26ELi416EEv26Group_norm_nhwc_bwd_params:
	.zero		712


//--------------------- .nv.constant0._Z35group_norm_nhwc_bwd_one_pass_kernelI11Bf16IOBf16WLi512ELi26ELi416EEv26Group_norm_nhwc_bwd_params --------------------------
	.section	.nv.constant0._Z35group_norm_nhwc_bwd_one_pass_kernelI11Bf16IOBf16WLi512ELi26ELi416EEv26Group_norm_nhwc_bwd_params,"a",@progbits
	.sectionflags	@""
	.align	4
.nv.constant0._Z35group_norm_nhwc_bwd_one_pass_kernelI11Bf16IOBf16WLi512ELi26ELi416EEv26Group_norm_nhwc_bwd_params:
	.zero		712


//--------------------- .nv.constant0._Z35group_norm_nhwc_bwd_one_pass_kernelI11Bf16IOFp16WLi64ELi26ELi416EEv26Group_norm_nhwc_bwd_params --------------------------
	.section	.nv.constant0._Z35group_norm_nhwc_bwd_one_pass_kernelI11Bf16IOFp16WLi64ELi26ELi416EEv26Group_norm_nhwc_bwd_params,"a",@progbits
	.sectionflags	@""
	.align	4
.nv.constant0._Z35group_norm_nhwc_bwd_one_pass_kernelI11Bf16IOFp16WLi64ELi26ELi416EEv26Group_norm_nhwc_bwd_params:
	.zero		712


//--------------------- .nv.constant0._Z35group_norm_nhwc_bwd_one_pass_kernelI11Bf16IOFp16WLi128ELi26ELi416EEv26Group_norm_nhwc_bwd_params --------------------------
	.section	.nv.constant0._Z35group_norm_nhwc_bwd_one_pass_kernelI11Bf16IOFp16WLi128ELi26ELi416EEv26Group_norm_nhwc_bwd_params,"a",@progbits
	.sectionflags	@""
	.align	4
.nv.constant0._Z35group_norm_nhwc_bwd_one_pass_kernelI11Bf16IOFp16WLi128ELi26ELi416EEv26Group_norm_nhwc_bwd_params:
	.zero		712


//--------------------- .nv.constant0._Z35group_norm_nhwc_bwd_one_pass_kernelI11Bf16IOFp16WLi256ELi26ELi416EEv26Group_norm_nhwc_bwd_params --------------------------
	.section	.nv.constant0._Z35group_norm_nhwc_bwd_one_pass_kernelI11Bf16IOFp16WLi256ELi26ELi416EEv26Group_norm_nhwc_bwd_params,"a",@progbits
	.sectionflags	@""
	.align	4
.nv.constant0._Z35group_norm_nhwc_bwd_one_pass_kernelI11Bf16IOFp16WLi256ELi26ELi416EEv26Group_norm_nhwc_bwd_params:
	.zero		712


//--------------------- .nv.constant0._Z35group_norm_nhwc_bwd_one_pass_kernelI11Bf16IOFp16WLi512ELi26ELi416EEv26Group_norm_nhwc_bwd_params --------------------------
	.section	.nv.constant0._Z35group_norm_nhwc_bwd_one_pass_kernelI11Bf16IOFp16WLi512ELi26ELi416EEv26Group_norm_nhwc_bwd_params,"a",@progbits
	.sectionflags	@""
	.align	4
.nv.constant0._Z35group_norm_nhwc_bwd_one_pass_kernelI11Bf16IOFp16WLi512ELi26ELi416EEv26Group_norm_nhwc_bwd_params:
	.zero		712


//--------------------- .nv.constant0._Z35group_norm_nhwc_bwd_one_pass_kernelI11Fp16IOFp32WLi64ELi26ELi416EEv26Group_norm_nhwc_bwd_params --------------------------
	.section	.nv.constant0._Z35group_norm_nhwc_bwd_one_pass_kernelI11Fp16IOFp32WLi64ELi26ELi416EEv26Group_norm_nhwc_bwd_params,"a",@progbits
	.sectionflags	@""
	.align	4
.nv.constant0._Z35group_norm_nhwc_bwd_one_pass_kernelI11Fp16IOFp32WLi64ELi26ELi416EEv26Group_norm_nhwc_bwd_params:
	.zero		712


//--------------------- .nv.constant0._Z35group_norm_nhwc_bwd_one_pass_kernelI11Fp16IOFp32WLi128ELi26ELi416EEv26Group_norm_nhwc_bwd_params --------------------------
	.section	.nv.constant0._Z35group_norm_nhwc_bwd_one_pass_kernelI11Fp16IOFp32WLi128ELi26ELi416EEv26Group_norm_nhwc_bwd_params,"a",@progbits
	.sectionflags	@""
	.align	4
.nv.constant0._Z35group_norm_nhwc_bwd_one_pass_kernelI11Fp16IOFp32WLi128ELi26ELi416EEv26Group_norm_nhwc_bwd_params:
	.zero		712


//--------------------- .nv.constant0._Z35group_norm_nhwc_bwd_one_pass_kernelI11Fp16IOFp32WLi256ELi26ELi416EEv26Group_norm_nhwc_bwd_params --------------------------
	.section	.nv.constant0._Z35group_norm_nhwc_bwd_one_pass_kernelI11Fp16IOFp32WLi256ELi26ELi416EEv26Group_norm_nhwc_bwd_params,"a",@progbits
	.sectionflags	@""
	.align	4
.nv.constant0._Z35group_norm_nhwc_bwd_one_pass_kernelI11Fp16IOFp32WLi256ELi26ELi416EEv26Group_norm_nhwc_bwd_params:
	.zero		712


//--------------------- .nv.constant0._Z35group_norm_nhwc_bwd_one_pass_kernelI11Fp16IOFp32WLi512ELi26ELi416EEv26Group_norm_nhwc_bwd_params --------------------------
	.section	.nv.constant0._Z35group_norm_nhwc_bwd_one_pass_kernelI11Fp16IOFp32WLi512ELi26ELi416EEv26Group_norm_nhwc_bwd_params,"a",@progbits
	.sectionflags	@""
	.align	4
.nv.constant0._Z35group_norm_nhwc_bwd_one_pass_kernelI11Fp16IOFp32WLi512ELi26ELi416EEv26Group_norm_nhwc_bwd_params:
	.zero		712


//--------------------- .nv.constant0._Z35group_norm_nhwc_bwd_one_pass_kernelI11Fp16IOBf16WLi64ELi26ELi416EEv26Group_norm_nhwc_bwd_params --------------------------
	.section	.nv.constant0._Z35group_norm_nhwc_bwd_one_pass_kernelI11Fp16IOBf16WLi64ELi26ELi416EEv26Group_norm_nhwc_bwd_params,"a",@progbits
	.sectionflags	@""
	.align	4
.nv.constant0._Z35group_norm_nhwc_bwd_one_pass_kernelI11Fp16IOBf16WLi64ELi26ELi416EEv26Group_norm_nhwc_bwd_params:
	.zero		712


//--------------------- .nv.constant0._Z35group_norm_nhwc_bwd_one_pass_kernelI11Fp16IOBf16WLi128ELi26ELi416EEv26Group_norm_nhwc_bwd_params --------------------------
	.section	.nv.constant0._Z35group_norm_nhwc_bwd_one_pass_kernelI11Fp16IOBf16WLi128ELi26ELi416EEv26Group_norm_nhwc_bwd_params,"a",@progbits
	.sectionflags	@""
	.align	4
.nv.constant0._Z35group_norm_nhwc_bwd_one_pass_kernelI11Fp16IOBf16WLi128ELi26ELi416EEv26Group_norm_nhwc_bwd_params:
	.zero		712


//--------------------- .nv.constant0._Z35group_norm_nhwc_bwd_one_pass_kernelI11Fp16IOBf16WLi256ELi26ELi416EEv26Group_norm_nhwc_bwd_params --------------------------
	.section	.nv.constant0._Z35group_norm_nhwc_bwd_one_pass_kernelI11Fp16IOBf16WLi256ELi26ELi416EEv26Group_norm_nhwc_bwd_params,"a",@progbits
	.sectionflags	@""
	.align	4
.nv.constant0._Z35group_norm_nhwc_bwd_one_pass_kernelI11Fp16IOBf16WLi256ELi26ELi416EEv26Group_norm_nhwc_bwd_params:
	.zero		712


//--------------------- .nv.constant0._Z35group_norm_nhwc_bwd_one_pass_kernelI11Fp16IOBf16WLi512ELi26ELi416EEv26Group_norm_nhwc_bwd_params --------------------------
	.section	.nv.constant0._Z35group_norm_nhwc_bwd_one_pass_kernelI11Fp16IOBf16WLi512ELi26ELi416EEv26Group_norm_nhwc_bwd_params,"a",@progbits
	.sectionflags	@""
	.align	4
.nv.constant0._Z35group_norm_nhwc_bwd_one_pass_kernelI11Fp16IOBf16WLi512ELi26ELi416EEv26Group_norm_nhwc_bwd_params:
	.zero		712


//--------------------- .nv.constant0._Z35group_norm_nhwc_bwd_one_pass_kernelI11Fp16IOFp16WLi64ELi26ELi416EEv26Group_norm_nhwc_bwd_params --------------------------
	.section	.nv.constant0._Z35group_norm_nhwc_bwd_one_pass_kernelI11Fp16IOFp16WLi64ELi26ELi416EEv26Group_norm_nhwc_bwd_params,"a",@progbits
	.sectionflags	@""
	.align	4
.nv.constant0._Z35group_norm_nhwc_bwd_one_pass_kernelI11Fp16IOFp16WLi64ELi26ELi416EEv26Group_norm_nhwc_bwd_params:
	.zero		712


//--------------------- .nv.constant0._Z35group_norm_nhwc_bwd_one_pass_kernelI11Fp16IOFp16WLi128ELi26ELi416EEv26Group_norm_nhwc_bwd_params --------------------------
	.section	.nv.constant0._Z35group_norm_nhwc_bwd_one_pass_kernelI11Fp16IOFp16WLi128ELi26ELi416EEv26Group_norm_nhwc_bwd_params,"a",@progbits
	.sectionflags	@""
	.align	4
.nv.constant0._Z35group_norm_nhwc_bwd_one_pass_kernelI11Fp16IOFp16WLi128ELi26ELi416EEv26Group_norm_nhwc_bwd_params:
	.zero		712


//--------------------- .nv.constant0._Z35group_norm_nhwc_bwd_one_pass_kernelI11Fp16IOFp16WLi256ELi26ELi416EEv26Group_norm_nhwc_bwd_params --------------------------
	.section	.nv.constant0._Z35group_norm_nhwc_bwd_one_pass_kernelI11Fp16IOFp16WLi256ELi26ELi416EEv26Group_norm_nhwc_bwd_params,"a",@progbits
	.sectionflags	@""
	.align	4
.nv.constant0._Z35group_norm_nhwc_bwd_one_pass_kernelI11Fp16IOFp16WLi256ELi26ELi416EEv26Group_norm_nhwc_bwd_params:
	.zero		712


//--------------------- .nv.constant0._Z35group_norm_nhwc_bwd_one_pass_kernelI11Fp16IOFp16WLi512ELi26ELi416EEv26Group_norm_nhwc_bwd_params --------------------------
	.section	.nv.constant0._Z35group_norm_nhwc_bwd_one_pass_kernelI11Fp16IOFp16WLi512ELi26ELi416EEv26Group_norm_nhwc_bwd_params,"a",@progbits
	.sectionflags	@""
	.align	4
.nv.constant0._Z35group_norm_nhwc_bwd_one_pass_kernelI11Fp16IOFp16WLi512ELi26ELi416EEv26Group_norm_nhwc_bwd_params:
	.zero		712


//--------------------- .nv.constant0._Z35group_norm_nhwc_bwd_one_pass_kernelI11Fp32IOFp32WLi64ELi26ELi416EEv26Group_norm_nhwc_bwd_params --------------------------
	.section	.nv.constant0._Z35group_norm_nhwc_bwd_one_pass_kernelI11Fp32IOFp32WLi64ELi26ELi416EEv26Group_norm_nhwc_bwd_params,"a",@progbits
	.sectionflags	@""
	.align	4
.nv.constant0._Z35group_norm_nhwc_bwd_one_pass_kernelI11Fp32IOFp32WLi64ELi26ELi416EEv26Group_norm_nhwc_bwd_params:
	.zero		712


//--------------------- .nv.constant0._Z35group_norm_nhwc_bwd_one_pass_kernelI11Fp32IOFp32WLi128ELi26ELi416EEv26Group_norm_nhwc_bwd_params --------------------------
	.section	.nv.constant0._Z35group_norm_nhwc_bwd_one_pass_kernelI11Fp32IOFp32WLi128ELi26ELi416EEv26Group_norm_nhwc_bwd_params,"a",@progbits
	.sectionflags	@""
	.align	4
.nv.constant0._Z35group_norm_nhwc_bwd_one_pass_kernelI11Fp32IOFp32WLi128ELi26ELi416EEv26Group_norm_nhwc_bwd_params:
	.zero		712


//--------------------- .nv.constant0._Z35group_norm_nhwc_bwd_one_pass_kernelI11Fp32IOFp32WLi256ELi26ELi416EEv26Group_norm_nhwc_bwd_params --------------------------
	.section	.nv.constant0._Z35group_norm_nhwc_bwd_one_pass_kernelI11Fp32IOFp32WLi256ELi26ELi416EEv26Group_norm_nhwc_bwd_params,"a",@progbits
	.sectionflags	@""
	.align	4
.nv.constant0._Z35group_norm_nhwc_bwd_one_pass_kernelI11Fp32IOFp32WLi256ELi26ELi416EEv26Group_norm_nhwc_bwd_params:
	.zero		712


//--------------------- .nv.constant0._Z35group_norm_nhwc_bwd_one_pass_kernelI11Fp32IOFp32WLi512ELi26ELi416EEv26Group_norm_nhwc_bwd_params --------------------------
	.section	.nv.constant0._Z35group_norm_nhwc_bwd_one_pass_kernelI11Fp32IOFp32WLi512ELi26ELi416EEv26Group_norm_nhwc_bwd_params,"a",@progbits
	.sectionflags	@""
	.align	4
.nv.constant0._Z35group_norm_nhwc_bwd_one_pass_kernelI11Fp32IOFp32WLi512ELi26ELi416EEv26Group_norm_nhwc_bwd_params:
	.zero		712


//--------------------- .nv.constant0._Z35group_norm_nhwc_bwd_one_pass_kernelI11Fp32IOBf16WLi64ELi26ELi416EEv26Group_norm_nhwc_bwd_params --------------------------
	.section	.nv.constant0._Z35group_norm_nhwc_bwd_one_pass_kernelI11Fp32IOBf16WLi64ELi26ELi416EEv26Group_norm_nhwc_bwd_params,"a",@progbits
	.sectionflags	@""
	.align	4
.nv.constant0._Z35group_norm_nhwc_bwd_one_pass_kernelI11Fp32IOBf16WLi64ELi26ELi416EEv26Group_norm_nhwc_bwd_params:
	.zero		712


//--------------------- .nv.constant0._Z35group_norm_nhwc_bwd_one_pass_kernelI11Fp32IOBf16WLi128ELi26ELi416EEv26Group_norm_nhwc_bwd_params --------------------------
	.section	.nv.constant0._Z35group_norm_nhwc_bwd_one_pass_kernelI11Fp32IOBf16WLi128ELi26ELi416EEv26Group_norm_nhwc_bwd_params,"a",@progbits
	.sectionflags	@""
	.align	4
.nv.constant0._Z35group_norm_nhwc_bwd_one_pass_kernelI11Fp32IOBf16WLi128ELi26ELi416EEv26Group_norm_nhwc_bwd_params:
	.zero		712


//--------------------- .nv.constant0._Z35group_norm_nhwc_bwd_one_pass_kernelI11Fp32IOBf16WLi256ELi26ELi416EEv26Group_norm_nhwc_bwd_params --------------------------
	.section	.nv.constant0._Z35group_norm_nhwc_bwd_one_pass_kernelI11Fp32IOBf16WLi256ELi26ELi416EEv26Group_norm_nhwc_bwd_params,"a",@progbits
	.sectionflags	@""
	.align	4
.nv.constant0._Z35group_norm_nhwc_bwd_one_pass_kernelI11Fp32IOBf16WLi256ELi26ELi416EEv26Group_norm_nhwc_bwd_params:
	.zero		712


//--------------------- .nv.constant0._Z35group_norm_nhwc_bwd_one_pass_kernelI11Fp32IOBf16WLi512ELi26ELi416EEv26Group_norm_nhwc_bwd_params --------------------------
	.section	.nv.constant0._Z35group_norm_nhwc_bwd_one_pass_kernelI11Fp32IOBf16WLi512ELi26ELi416EEv26Group_norm_nhwc_bwd_params,"a",@progbits
	.sectionflags	@""
	.align	4
.nv.constant0._Z35group_norm_nhwc_bwd_one_pass_kernelI11Fp32IOBf16WLi512ELi26ELi416EEv26Group_norm_nhwc_bwd_params:
	.zero		712


//--------------------- .nv.constant0._Z35group_norm_nhwc_bwd_one_pass_kernelI11Fp32IOFp16WLi64ELi26ELi416EEv26Group_norm_nhwc_bwd_params --------------------------
	.section	.nv.constant0._Z35group_norm_nhwc_bwd_one_pass_kernelI11Fp32IOFp16WLi64ELi26ELi416EEv26Group_norm_nhwc_bwd_params,"a",@progbits
	.sectionflags	@""
	.align	4
.nv.constant0._Z35group_norm_nhwc_bwd_one_pass_kernelI11Fp32IOFp16WLi64ELi26ELi416EEv26Group_norm_nhwc_bwd_params:
	.zero		712


//--------------------- .nv.constant0._Z35group_norm_nhwc_bwd_one_pass_kernelI11Fp32IOFp16WLi128ELi26ELi416EEv26Group_norm_nhwc_bwd_params --------------------------
	.section	.nv.constant0._Z35group_norm_nhwc_bwd_one_pass_kernelI11Fp32IOFp16WLi128ELi26ELi416EEv26Group_norm_nhwc_bwd_params,"a",@progbits
	.sectionflags	@""
	.align	4
.nv.constant0._Z35group_norm_nhwc_bwd_one_pass_kernelI11Fp32IOFp16WLi128ELi26ELi416EEv26Group_norm_nhwc_bwd_params:
	.zero		712


//--------------------- .nv.constant0._Z35group_norm_nhwc_bwd_one_pass_kernelI11Fp32IOFp16WLi256ELi26ELi416EEv26Group_norm_nhwc_bwd_params --------------------------
	.section	.nv.constant0._Z35group_norm_nhwc_bwd_one_pass_kernelI11Fp32IOFp16WLi256ELi26ELi416EEv26Group_norm_nhwc_bwd_params,"a",@progbits
	.sectionflags	@""
	.align	4
.nv.constant0._Z35group_norm_nhwc_bwd_one_pass_kernelI11Fp32IOFp16WLi256ELi26ELi416EEv26Group_norm_nhwc_bwd_params:
	.zero		712


//--------------------- .nv.constant0._Z35group_norm_nhwc_bwd_one_pass_kernelI11Fp32IOFp16WLi512ELi26ELi416EEv26Group_norm_nhwc_bwd_params --------------------------
	.section	.nv.constant0._Z35group_norm_nhwc_bwd_one_pass_kernelI11Fp32IOFp16WLi512ELi26ELi416EEv26Group_norm_nhwc_bwd_params,"a",@progbits
	.sectionflags	@""
	.align	4
.nv.constant0._Z35group_norm_nhwc_bwd_one_pass_kernelI11Fp32IOFp16WLi512ELi26ELi416EEv26Group_norm_nhwc_bwd_params:
	.zero		712


//--------------------- .nv.constant0._Z35group_norm_nhwc_fwd_one_pass_kernelI11Bf16IOFp32WLi64ELi26ELi416EEv26Group_norm_nhwc_fwd_params --------------------------
	.section	.nv.constant0._Z35group_norm_nhwc_fwd_one_pass_kernelI11Bf16IOFp32WLi64ELi26ELi416EEv26Group_norm_nhwc_fwd_params,"a",@progbits
	.sectionflags	@""
	.align	4
.nv.constant0._Z35group_norm_nhwc_fwd_one_pass_kernelI11Bf16IOFp32WLi64ELi26ELi416EEv26Group_norm_nhwc_fwd_params:
	.zero		688


//--------------------- .nv.constant0._Z35group_norm_nhwc_fwd_one_pass_kernelI11Bf16IOFp32WLi128ELi26ELi416EEv26Group_norm_nhwc_fwd_params --------------------------
	.section	.nv.constant0._Z35group_norm_nhwc_fwd_one_pass_kernelI11Bf16IOFp32WLi128ELi26ELi416EEv26Group_norm_nhwc_fwd_params,"a",@progbits
	.sectionflags	@""
	.align	4
.nv.constant0._Z35group_norm_nhwc_fwd_one_pass_kernelI11Bf16IOFp32WLi128ELi26ELi416EEv26Group_norm_nhwc_fwd_params:
	.zero		688


//--------------------- .nv.constant0._Z35group_norm_nhwc_fwd_one_pass_kernelI11Bf16IOFp32WLi256ELi26ELi416EEv26Group_norm_nhwc_fwd_params --------------------------
	.section	.nv.constant0._Z35group_norm_nhwc_fwd_one_pass_kernelI11Bf16IOFp32WLi256ELi26ELi416EEv26Group_norm_nhwc_fwd_params,"a",@progbits
	.sectionflags	@""
	.align	4
.nv.constant0._Z35group_norm_nhwc_fwd_one_pass_kernelI11Bf16IOFp32WLi256ELi26ELi416EEv26Group_norm_nhwc_fwd_params:
	.zero		688


//--------------------- .nv.constant0._Z35group_norm_nhwc_fwd_one_pass_kernelI11Bf16IOFp32WLi512ELi26ELi416EEv26Group_norm_nhwc_fwd_params --------------------------
	.section	.nv.constant0._Z35group_norm_nhwc_fwd_one_pass_kernelI11Bf16IOFp32WLi512ELi26ELi416EEv26Group_norm_nhwc_fwd_params,"a",@progbits
	.sectionflags	@""
	.align	4
.nv.constant0._Z35group_norm_nhwc_fwd_one_pass_kernelI11Bf16IOFp32WLi512ELi26ELi416EEv26Group_norm_nhwc_fwd_params:
	.zero		688


//--------------------- .nv.constant0._Z35group_norm_nhwc_fwd_one_pass_kernelI11Bf16IOBf16WLi64ELi26ELi416EEv26Group_norm_nhwc_fwd_params --------------------------
	.section	.nv.constant0._Z35group_norm_nhwc_fwd_one_pass_kernelI11Bf16IOBf16WLi64ELi26ELi416EEv26Group_norm_nhwc_fwd_params,"a",@progbits
	.sectionflags	@""
	.align	4
.nv.constant0._Z35group_norm_nhwc_fwd_one_pass_kernelI11Bf16IOBf16WLi64ELi26ELi416EEv26Group_norm_nhwc_fwd_params:
	.zero		688


//--------------------- .nv.constant0._Z35group_norm_nhwc_fwd_one_pass_kernelI11Bf16IOBf16WLi128ELi26ELi416EEv26Group_norm_nhwc_fwd_params --------------------------
	.section	.nv.constant0._Z35group_norm_nhwc_fwd_one_pass_kernelI11Bf16IOBf16WLi128ELi26ELi416EEv26Group_norm_nhwc_fwd_params,"a",@progbits
	.sectionflags	@""
	.align	4
.nv.constant0._Z35group_norm_nhwc_fwd_one_pass_kernelI11Bf16IOBf16WLi128ELi26ELi416EEv26Group_norm_nhwc_fwd_params:
	.zero		688


//--------------------- .nv.constant0._Z35group_norm_nhwc_fwd_one_pass_kernelI11Bf16IOBf16WLi256ELi26ELi416EEv26Group_norm_nhwc_fwd_params --------------------------
	.section	.nv.constant0._Z35group_norm_nhwc_fwd_one_pass_kernelI11Bf16IOBf16WLi256ELi26ELi416EEv26Group_norm_nhwc_fwd_params,"a",@progbits
	.sectionflags	@""
	.align	4
.nv.constant0._Z35group_norm_nhwc_fwd_one_pass_kernelI11Bf16IOBf16WLi256ELi26ELi416EEv26Group_norm_nhwc_fwd_params:
	.zero		688


//--------------------- .nv.constant0._Z35group_norm_nhwc_fwd_one_pass_kernelI11Bf16IOBf16WLi512ELi26ELi416EEv26Group_norm_nhwc_fwd_params --------------------------
	.section	.nv.constant0._Z35group_norm_nhwc_fwd_one_pass_kernelI11Bf16IOBf16WLi512ELi26ELi416EEv26Group_norm_nhwc_fwd_params,"a",@progbits
	.sectionflags	@""
	.align	4
.nv.constant0._Z35group_norm_nhwc_fwd_one_pass_kernelI11Bf16IOBf16WLi512ELi26ELi416EEv26Group_norm_nhwc_fwd_params:
	.zero		688


//--------------------- .nv.constant0._Z35group_norm_nhwc_fwd_one_pass_kernelI11Bf16IOFp16WLi64ELi26ELi416EEv26Group_norm_nhwc_fwd_params --------------------------
	.section	.nv.constant0._Z35group_norm_nhwc_fwd_one_pass_kernelI11Bf16IOFp16WLi64ELi26ELi416EEv26Group_norm_nhwc_fwd_params,"a",@progbits
	.sectionflags	@""
	.align	4
.nv.constant0._Z35group_norm_nhwc_fwd_one_pass_kernelI11Bf16IOFp16WLi64ELi26ELi416EEv26Group_norm_nhwc_fwd_params:
	.zero		688


//--------------------- .nv.constant0._Z35group_norm_nhwc_fwd_one_pass_kernelI11Bf16IOFp16WLi128ELi26ELi416EEv26Group_norm_nhwc_fwd_params --------------------------
	.section	.nv.constant0._Z35group_norm_nhwc_fwd_one_pass_kernelI11Bf16IOFp16WLi128ELi26ELi416EEv26Group_norm_nhwc_fwd_params,"a",@progbits
	.sectionflags	@""
	.align	4
.nv.constant0._Z35group_norm_nhwc_fwd_one_pass_kernelI11Bf16IOFp16WLi128ELi26ELi416EEv26Group_norm_nhwc_fwd_params:
	.zero		688


//--------------------- .nv.constant0._Z35group_norm_nhwc_fwd_one_pass_kernelI11Bf16IOFp16WLi256ELi26ELi416EEv26Group_norm_nhwc_fwd_params --------------------------
	.section	.nv.constant0._Z35group_norm_nhwc_fwd_one_pass_kernelI11Bf16IOFp16WLi256ELi26ELi416EEv26Group_norm_nhwc_fwd_params,"a",@progbits
	.sectionflags	@""
	.align	4
.nv.constant0._Z35group_norm_nhwc_fwd_one_pass_kernelI11Bf16IOFp16WLi256ELi26ELi416EEv26Group_norm_nhwc_fwd_params:
	.zero		688


//--------------------- .nv.constant0._Z35group_norm_nhwc_fwd_one_pass_kernelI11Bf16IOFp16WLi512ELi26ELi416EEv26Group_norm_nhwc_fwd_params --------------------------
	.section	.nv.constant0._Z35group_norm_nhwc_fwd_one_pass_kernelI11Bf16IOFp16WLi512ELi26ELi416EEv26Group_norm_nhwc_fwd_params,"a",@progbits
	.sectionflags	@""
	.align	4
.nv.constant0._Z35group_norm_nhwc_fwd_one_pass_kernelI11Bf16IOFp16WLi512ELi26ELi416EEv26Group_norm_nhwc_fwd_params:
	.zero		688


//--------------------- .nv.constant0._Z35group_norm_nhwc_fwd_one_pass_kernelI11Fp16IOFp32WLi64ELi26ELi416EEv26Group_norm_nhwc_fwd_params --------------------------
	.section	.nv.constant0._Z35group_norm_nhwc_fwd_one_pass_kernelI11Fp16IOFp32WLi64ELi26ELi416EEv26Group_norm_nhwc_fwd_params,"a",@progbits
	.sectionflags	@""
	.align	4
.nv.constant0._Z35group_norm_nhwc_fwd_one_pass_kernelI11Fp16IOFp32WLi64ELi26ELi416EEv26Group_norm_nhwc_fwd_params:
	.zero		688


//--------------------- .nv.constant0._Z35group_norm_nhwc_fwd_one_pass_kernelI11Fp16IOFp32WLi128ELi26ELi416EEv26Group_norm_nhwc_fwd_params --------------------------
	.section	.nv.constant0._Z35group_norm_nhwc_fwd_one_pass_kernelI11Fp16IOFp32WLi128ELi26ELi416EEv26Group_norm_nhwc_fwd_params,"a",@progbits
	.sectionflags	@""
	.align	4
.nv.constant0._Z35group_norm_nhwc_fwd_one_pass_kernelI11Fp16IOFp32WLi128ELi26ELi416EEv26Group_norm_nhwc_fwd_params:
	.zero		688


//--------------------- .nv.constant0._Z35group_norm_nhwc_fwd_one_pass_kernelI11Fp16IOFp32WLi256ELi26ELi416EEv26Group_norm_nhwc_fwd_params --------------------------
	.section	.nv.constant0._Z35group_norm_nhwc_fwd_one_pass_kernelI11Fp16IOFp32WLi256ELi26ELi416EEv26Group_norm_nhwc_fwd_params,"a",@progbits
	.sectionflags	@""
	.align	4
.nv.constant0._Z35group_norm_nhwc_fwd_one_pass_kernelI11Fp16IOFp32WLi256ELi26ELi416EEv26Group_norm_nhwc_fwd_params:
	.zero		688


//--------------------- .nv.constant0._Z35group_norm_nhwc_fwd_one_pass_kernelI11Fp16IOFp32WLi512ELi26ELi416EEv26Group_norm_nhwc_fwd_params --------------------------
	.section	.nv.constant0._Z35group_norm_nhwc_fwd_one_pass_kernelI11Fp16IOFp32WLi512ELi26ELi416EEv26Group_norm_nhwc_fwd_params,"a",@progbits
	.sectionflags	@""
	.align	4
.nv.constant0._Z35group_norm_nhwc_fwd_one_pass_kernelI11Fp16IOFp32WLi512ELi26ELi416EEv26Group_norm_nhwc_fwd_params:
	.zero		688


//--------------------- .nv.constant0._Z35group_norm_nhwc_fwd_one_pass_kernelI11Fp16IOBf16WLi64ELi26ELi416EEv26Group_norm_nhwc_fwd_params --------------------------
	.section	.nv.constant0._Z35group_norm_nhwc_fwd_one_pass_kernelI11Fp16IOBf16WLi64ELi26ELi416EEv26Group_norm_nhwc_fwd_params,"a",@progbits
	.sectionflags	@""
	.align	4
.nv.constant0._Z35group_norm_nhwc_fwd_one_pass_kernelI11Fp16IOBf16WLi64ELi26ELi416EEv26Group_norm_nhwc_fwd_params:
	.zero		688


//--------------------- .nv.constant0._Z35group_norm_nhwc_fwd_one_pass_kernelI11Fp16IOBf16WLi128ELi26ELi416EEv26Group_norm_nhwc_fwd_params --------------------------
	.section	.nv.constant0._Z35group_norm_nhwc_fwd_one_pass_kernelI11Fp16IOBf16WLi128ELi26ELi416EEv26Group_norm_nhwc_fwd_params,"a",@progbits
	.sectionflags	@""
	.align	4
.nv.constant0._Z35group_norm_nhwc_fwd_one_pass_kernelI11Fp16IOBf16WLi128ELi26ELi416EEv26Group_norm_nhwc_fwd_params:
	.zero		688


//--------------------- .nv.constant0._Z35group_norm_nhwc_fwd_one_pass_kernelI11Fp16IOBf16WLi256ELi26ELi416EEv26Group_norm_nhwc_fwd_params --------------------------
	.section	.nv.constant0._Z35group_norm_nhwc_fwd_one_pass_kernelI11Fp16IOBf16WLi256ELi26ELi416EEv26Group_norm_nhwc_fwd_params,"a",@progbits
	.sectionflags	@""
	.align	4
.nv.constant0._Z35group_norm_nhwc_fwd_one_pass_kernelI11Fp16IOBf16WLi256ELi26ELi416EEv26Group_norm_nhwc_fwd_params:
	.zero		688


//--------------------- .nv.constant0._Z35group_norm_nhwc_fwd_one_pass_kernelI11Fp16IOBf16WLi512ELi26ELi416EEv26Group_norm_nhwc_fwd_params --------------------------
	.section	.nv.constant0._Z35group_norm_nhwc_fwd_one_pass_kernelI11Fp16IOBf16WLi512ELi26ELi416EEv26Group_norm_nhwc_fwd_params,"a",@progbits
	.sectionflags	@""
	.align	4
.nv.constant0._Z35group_norm_nhwc_fwd_one_pass_kernelI11Fp16IOBf16WLi512ELi26ELi416EEv26Group_norm_nhwc_fwd_params:
	.zero		688


//--------------------- .nv.constant0._Z35group_norm_nhwc_fwd_one_pass_kernelI11Fp16IOFp16WLi64ELi26ELi416EEv26Group_norm_nhwc_fwd_params --------------------------
	.section	.nv.constant0._Z35group_norm_nhwc_fwd_one_pass_kernelI11Fp16IOFp16WLi64ELi26ELi416EEv26Group_norm_nhwc_fwd_params,"a",@progbits
	.sectionflags	@""
	.align	4
.nv.constant0._Z35group_norm_nhwc_fwd_one_pass_kernelI11Fp16IOFp16WLi64ELi26ELi416EEv26Group_norm_nhwc_fwd_params:
	.zero		688


//--------------------- .nv.constant0._Z35group_norm_nhwc_fwd_one_pass_kernelI11Fp16IOFp16WLi128ELi26ELi416EEv26Group_norm_nhwc_fwd_params --------------------------
	.section	.nv.constant0._Z35group_norm_nhwc_fwd_one_pass_kernelI11Fp16IOFp16WLi128ELi26ELi416EEv26Group_norm_nhwc_fwd_params,"a",@progbits
	.sectionflags	@""
	.align	4
.nv.constant0._Z35group_norm_nhwc_fwd_one_pass_kernelI11Fp16IOFp16WLi128ELi26ELi416EEv26Group_norm_nhwc_fwd_params:
	.zero		688


//--------------------- .nv.constant0._Z35group_norm_nhwc_fwd_one_pass_kernelI11Fp16IOFp16WLi256ELi26ELi416EEv26Group_norm_nhwc_fwd_params --------------------------
	.section	.nv.constant0._Z35group_norm_nhwc_fwd_one_pass_kernelI11Fp16IOFp16WLi256ELi26ELi416EEv26Group_norm_nhwc_fwd_params,"a",@progbits
	.sectionflags	@""
	.align	4
.nv.constant0._Z35group_norm_nhwc_fwd_one_pass_kernelI11Fp16IOFp16WLi256ELi26ELi416EEv26Group_norm_nhwc_fwd_params:
	.zero		688


//--------------------- .nv.constant0._Z35group_norm_nhwc_fwd_one_pass_kernelI11Fp16IOFp16WLi512ELi26ELi416EEv26Group_norm_nhwc_fwd_params --------------------------
	.section	.nv.constant0._Z35group_norm_nhwc_fwd_one_pass_kernelI11Fp16IOFp16WLi512ELi26ELi416EEv26Group_norm_nhwc_fwd_params,"a",@progbits
	.sectionflags	@""
	.align	4
.nv.constant0._Z35group_norm_nhwc_fwd_one_pass_kernelI11Fp16IOFp16WLi512ELi26ELi416EEv26Group_norm_nhwc_fwd_params:
	.zero		688


//--------------------- .nv.constant0._Z35group_norm_nhwc_fwd_one_pass_kernelI11Fp32IOFp32WLi64ELi26ELi416EEv26Group_norm_nhwc_fwd_params --------------------------
	.section	.nv.constant0._Z35group_norm_nhwc_fwd_one_pass_kernelI11Fp32IOFp32WLi64ELi26ELi416EEv26Group_norm_nhwc_fwd_params,"a",@progbits
	.sectionflags	@""
	.align	4
.nv.constant0._Z35group_norm_nhwc_fwd_one_pass_kernelI11Fp32IOFp32WLi64ELi26ELi416EEv26Group_norm_nhwc_fwd_params:
	.zero		688


//--------------------- .nv.constant0._Z35group_norm_nhwc_fwd_one_pass_kernelI11Fp32IOFp32WLi128ELi26ELi416EEv26Group_norm_nhwc_fwd_params --------------------------
	.section	.nv.constant0._Z35group_norm_nhwc_fwd_one_pass_kernelI11Fp32IOFp32WLi128ELi26ELi416EEv26Group_norm_nhwc_fwd_params,"a",@progbits
	.sectionflags	@""
	.align	4
.nv.constant0._Z35group_norm_nhwc_fwd_one_pass_kernelI11Fp32IOFp32WLi128ELi26ELi416EEv26Group_norm_nhwc_fwd_params:
	.zero		688


//--------------------- .nv.constant0._Z35group_norm_nhwc_fwd_one_pass_kernelI11Fp32IOFp32WLi256ELi26ELi416EEv26Group_norm_nhwc_fwd_params --------------------------
	.section	.nv.constant0._Z35group_norm_nhwc_fwd_one_pass_kernelI11Fp32IOFp32WLi256ELi26ELi416EEv26Group_norm_nhwc_fwd_params,"a",@progbits
	.sectionflags	@""
	.align	4
.nv.constant0._Z35group_norm_nhwc_fwd_one_pass_kernelI11Fp32IOFp32WLi256ELi26ELi416EEv26Group_norm_nhwc_fwd_params:
	.zero		688


//--------------------- .nv.constant0._Z35group_norm_nhwc_fwd_one_pass_kernelI11Fp32IOFp32WLi512ELi26ELi416EEv26Group_norm_nhwc_fwd_params --------------------------
	.section	.nv.constant0._Z35group_norm_nhwc_fwd_one_pass_kernelI11Fp32IOFp32WLi512ELi26ELi416EEv26Group_norm_nhwc_fwd_params,"a",@progbits
	.sectionflags	@""
	.align	4
.nv.constant0._Z35group_norm_nhwc_fwd_one_pass_kernelI11Fp32IOFp32WLi512ELi26ELi416EEv26Group_norm_nhwc_fwd_params:
	.zero		688


//--------------------- .nv.constant0._Z35group_norm_nhwc_fwd_one_pass_kernelI11Fp32IOBf16WLi64ELi26ELi416EEv26Group_norm_nhwc_fwd_params --------------------------
	.section	.nv.constant0._Z35group_norm_nhwc_fwd_one_pass_kernelI11Fp32IOBf16WLi64ELi26ELi416EEv26Group_norm_nhwc_fwd_params,"a",@progbits
	.sectionflags	@""
	.align	4
.nv.constant0._Z35group_norm_nhwc_fwd_one_pass_kernelI11Fp32IOBf16WLi64ELi26ELi416EEv26Group_norm_nhwc_fwd_params:
	.zero		688


//--------------------- .nv.constant0._Z35group_norm_nhwc_fwd_one_pass_kernelI11Fp32IOBf16WLi128ELi26ELi416EEv26Group_norm_nhwc_fwd_params --------------------------
	.section	.nv.constant0._Z35group_norm_nhwc_fwd_one_pass_kernelI11Fp32IOBf16WLi128ELi26ELi416EEv26Group_norm_nhwc_fwd_params,"a",@progbits
	.sectionflags	@""
	.align	4
.nv.constant0._Z35group_norm_nhwc_fwd_one_pass_kernelI11Fp32IOBf16WLi128ELi26ELi416EEv26Group_norm_nhwc_fwd_params:
	.zero		688


//--------------------- .nv.constant0._Z35group_norm_nhwc_fwd_one_pass_kernelI11Fp32IOBf16WLi256ELi26ELi416EEv26Group_norm_nhwc_fwd_params --------------------------
	.section	.nv.constant0._Z35group_norm_nhwc_fwd_one_pass_kernelI11Fp32IOBf16WLi256ELi26ELi416EEv26Group_norm_nhwc_fwd_params,"a",@progbits
	.sectionflags	@""
	.align	4
.nv.constant0._Z35group_norm_nhwc_fwd_one_pass_kernelI11Fp32IOBf16WLi256ELi26ELi416EEv26Group_norm_nhwc_fwd_params:
	.zero		688


//--------------------- .nv.constant0._Z35group_norm_nhwc_fwd_one_pass_kernelI11Fp32IOBf16WLi512ELi26ELi416EEv26Group_norm_nhwc_fwd_params --------------------------
	.section	.nv.constant0._Z35group_norm_nhwc_fwd_one_pass_kernelI11Fp32IOBf16WLi512ELi26ELi416EEv26Group_norm_nhwc_fwd_params,"a",@progbits
	.sectionflags	@""
	.align	4
.nv.constant0._Z35group_norm_nhwc_fwd_one_pass_kernelI11Fp32IOBf16WLi512ELi26ELi416EEv26Group_norm_nhwc_fwd_params:
	.zero		688


//--------------------- .nv.constant0._Z35group_norm_nhwc_fwd_one_pass_kernelI11Fp32IOFp16WLi64ELi26ELi416EEv26Group_norm_nhwc_fwd_params --------------------------
	.section	.nv.constant0._Z35group_norm_nhwc_fwd_one_pass_kernelI11Fp32IOFp16WLi64ELi26ELi416EEv26Group_norm_nhwc_fwd_params,"a",@progbits
	.sectionflags	@""
	.align	4
.nv.constant0._Z35group_norm_nhwc_fwd_one_pass_kernelI11Fp32IOFp16WLi64ELi26ELi416EEv26Group_norm_nhwc_fwd_params:
	.zero		688


//--------------------- .nv.constant0._Z35group_norm_nhwc_fwd_one_pass_kernelI11Fp32IOFp16WLi128ELi26ELi416EEv26Group_norm_nhwc_fwd_params --------------------------
	.section	.nv.constant0._Z35group_norm_nhwc_fwd_one_pass_kernelI11Fp32IOFp16WLi128ELi26ELi416EEv26Group_norm_nhwc_fwd_params,"a",@progbits
	.sectionflags	@""
	.align	4
.nv.constant0._Z35group_norm_nhwc_fwd_one_pass_kernelI11Fp32IOFp16WLi128ELi26ELi416EEv26Group_norm_nhwc_fwd_params:
	.zero		688


//--------------------- .nv.constant0._Z35group_norm_nhwc_fwd_one_pass_kernelI11Fp32IOFp16WLi256ELi26ELi416EEv26Group_norm_nhwc_fwd_params --------------------------
	.section	.nv.constant0._Z35group_norm_nhwc_fwd_one_pass_kernelI11Fp32IOFp16WLi256ELi26ELi416EEv26Group_norm_nhwc_fwd_params,"a",@progbits
	.sectionflags	@""
	.align	4
.nv.constant0._Z35group_norm_nhwc_fwd_one_pass_kernelI11Fp32IOFp16WLi256ELi26ELi416EEv26Group_norm_nhwc_fwd_params:
	.zero		688


//--------------------- .nv.constant0._Z35group_norm_nhwc_fwd_one_pass_kernelI11Fp32IOFp16WLi512ELi26ELi416EEv26Group_norm_nhwc_fwd_params --------------------------
	.section	.nv.constant0._Z35group_norm_nhwc_fwd_one_pass_kernelI11Fp32IOFp16WLi512ELi26ELi416EEv26Group_norm_nhwc_fwd_params,"a",@progbits
	.sectionflags	@""
	.align	4
.nv.constant0._Z35group_norm_nhwc_fwd_one_pass_kernelI11Fp32IOFp16WLi512ELi26ELi416EEv26Group_norm_nhwc_fwd_params:
	.zero		688


//--------------------- SYMBOLS --------------------------

	.type		.nv.reservedSmem.offset0,@object
	.size		.nv.reservedSmem.offset0,0x4
